def matmul_kernel(
    a_ptr,
    b_ptr,
    c_ptr,
    M,
    N,
    K,
    stride_am,
    stride_ak,
    stride_bk,
    stride_bn,
    stride_cm,
    stride_cn,
    BLOCK_M: tl.constexpr,
    BLOCK_N: tl.constexpr,
    BLOCK_K: tl.constexpr,
    GROUP_M: tl.constexpr,
):
    pid = tl.program_id(axis=0)
    num_pid_m = tl.cdiv(M, BLOCK_M)
    num_pid_n = tl.cdiv(N, BLOCK_N)
    num_pid_in_group = GROUP_M * num_pid_n
    group_id = pid // num_pid_in_group
    first_pid_m = group_id * GROUP_M
    group_size_m = min(num_pid_m - first_pid_m, GROUP_M)
    pid_m = first_pid_m + ((pid % num_pid_in_group) % group_size_m)
    pid_n = (pid % num_pid_in_group) // group_size_m

    offs_am = (pid_m * BLOCK_M + tl.arange(0, BLOCK_M)) % M
    offs_bn = (pid_n * BLOCK_N + tl.arange(0, BLOCK_N)) % N
    offs_k = tl.arange(0, BLOCK_K)
    a_ptrs = a_ptr + offs_am[:, None] * stride_am + offs_k[None, :] * stride_ak
    b_ptrs = b_ptr + offs_k[:, None] * stride_bk + offs_bn[None, :] * stride_bn

    acc = tl.zeros((BLOCK_M, BLOCK_N), dtype=tl.float32)
    for kk in range(0, tl.cdiv(K, BLOCK_K)):
        a = tl.load(a_ptrs, mask=offs_k[None, :] < K - kk * BLOCK_K, other=0.0)
        b = tl.load(b_ptrs, mask=offs_k[:, None] < K - kk * BLOCK_K, other=0.0)
        acc = tl.dot(a, b, acc)
        a_ptrs += BLOCK_K * stride_ak
        b_ptrs += BLOCK_K * stride_bk

    c = acc.to(c_ptr.dtype.element_ty)
    offs_cm = pid_m * BLOCK_M + tl.arange(0, BLOCK_M)
    offs_cn = pid_n * BLOCK_N + tl.arange(0, BLOCK_N)
    c_ptrs = c_ptr + offs_cm[:, None] * stride_cm + offs_cn[None, :] * stride_cn
    mask = (offs_cm[:, None] < M) & (offs_cn[None, :] < N)
    tl.store(c_ptrs, c, mask=mask)

# config = {"BLOCK_K": 64, "BLOCK_M": 256, "BLOCK_N": 64, "GROUP_M": 8, "arch": "sm_100", "dtype": "fp8e5m2", "num_ctas": 1, "num_stages": 3, "num_warps": 4}
# arch = sm_100


// ===== COMPILED SASS (sm_100a) =====

	.target	sm_100a

	.elftype	@"ET_EXEC"


//--------------------- .note.nv.tkinfo           --------------------------
	.section	.note.nv.tkinfo,"",@"SHT_NOTE"
	.sectionflags	@"SHF_NOTE_NV_TKINFO"
	.tkinfo
        /*0018*/ 	.word	0x00000081
        /*0030*/ 	.string	""
        /*0030*/ 	.string	"ptxas-blackwell"
        /*0030*/ 	.string	"Cuda compilation tools, release 12.9, V12.9.86"
        /*0030*/ 	.string	"Build cuda_12.9.r12.9/compiler.36037853_0"
        /*0030*/ 	.string	"-v  -suppress-debug-info  -lineinfo  -arch sm_100a "



//--------------------- .note.nv.cuver            --------------------------
	.section	.note.nv.cuver,"",@"SHT_NOTE"
	.sectionflags	@"SHF_NOTE_NV_CUVER"
        /*0018*/ 	.short	0x0001
        /*001a*/ 	.short	0x0064
        /*001c*/ 	.short	0x0001
        /*001e*/ 	.short	0x0000
        /*0020*/ 	.short	0x0001
        /*0022*/ 	.short	0x0000


//--------------------- .nv.info                  --------------------------
	.section	.nv.info,"",@"SHT_CUDA_INFO"
	.align	4


	//----- nvinfo : EIATTR_REGCOUNT
	.align		4
        /*0000*/ 	.byte	0x04, 0x2f
        /*0002*/ 	.short	(.L_4 - .L_3)
	.align		4
.L_3:
        /*0004*/ 	.word	index@(matmul_kernel)
        /*0008*/ 	.word	0x000000ff


	//----- nvinfo : EIATTR_FRAME_SIZE
	.align		4
.L_4:
        /*000c*/ 	.byte	0x04, 0x11
        /*000e*/ 	.short	(.L_6 - .L_5)
	.align		4
.L_5:
        /*0010*/ 	.word	index@($__internal_2_$__cuda_sm10x_tcgen05_guardrail_trap_unallocated_columns_being_dealloced)
        /*0014*/ 	.word	0x00000358


	//----- nvinfo : EIATTR_FRAME_SIZE
	.align		4
.L_6:
        /*0018*/ 	.byte	0x04, 0x11
        /*001a*/ 	.short	(.L_8 - .L_7)
	.align		4
.L_7:
        /*001c*/ 	.word	index@($__internal_1_$__cuda_sm10x_tcgen05_guardrail_trap_phase_invalid_during_alloc)
        /*0020*/ 	.word	0x00000358


	//----- nvinfo : EIATTR_FRAME_SIZE
	.align		4
.L_8:
        /*0024*/ 	.byte	0x04, 0x11
        /*0026*/ 	.short	(.L_10 - .L_9)
	.align		4
.L_9:
        /*0028*/ 	.word	index@($__internal_0_$__cuda_sm10x_tcgen05_guardrail_trap_col_being_dealloced_not_returned_by_alloc)
        /*002c*/ 	.word	0x00000358


	//----- nvinfo : EIATTR_FRAME_SIZE
	.align		4
.L_10:
        /*0030*/ 	.byte	0x04, 0x11
        /*0032*/ 	.short	(.L_12 - .L_11)
	.align		4
.L_11:
        /*0034*/ 	.word	index@(matmul_kernel)
        /*0038*/ 	.word	0x00000358


	//----- nvinfo : EIATTR_MIN_STACK_SIZE
	.align		4
.L_12:
        /*003c*/ 	.byte	0x04, 0x12
        /*003e*/ 	.short	(.L_14 - .L_13)
	.align		4
.L_13:
        /*0040*/ 	.word	index@(matmul_kernel)
        /*0044*/ 	.word	0x00000358
.L_14:


//--------------------- .nv.info.matmul_kernel    --------------------------
	.section	.nv.info.matmul_kernel,"",@"SHT_CUDA_INFO"
	.sectionflags	@""
	.align	4


	//----- nvinfo : EIATTR_CUDA_API_VERSION
	.align		4
        /*0000*/ 	.byte	0x04, 0x37
        /*0002*/ 	.short	(.L_16 - .L_15)
.L_15:
        /*0004*/ 	.word	0x00000081


	//----- nvinfo : EIATTR_KPARAM_INFO
	.align		4
.L_16:
        /*0008*/ 	.byte	0x04, 0x17
        /*000a*/ 	.short	(.L_18 - .L_17)
.L_17:
        /*000c*/ 	.word	0x00000000
        /*0010*/ 	.short	0x000d
        /*0012*/ 	.short	0x0048
        /*0014*/ 	.byte	0x00, 0xf4, 0x21, 0x00


	//----- nvinfo : EIATTR_KPARAM_INFO
	.align		4
.L_18:
        /*0018*/ 	.byte	0x04, 0x17
        /*001a*/ 	.short	(.L_20 - .L_19)
.L_19:
        /*001c*/ 	.word	0x00000000
        /*0020*/ 	.short	0x000c
        /*0022*/ 	.short	0x0040
        /*0024*/ 	.byte	0x00, 0xf4, 0x21, 0x00


	//----- nvinfo : EIATTR_KPARAM_INFO
	.align		4
.L_20:
        /*0028*/ 	.byte	0x04, 0x17
        /*002a*/ 	.short	(.L_22 - .L_21)
.L_21:
        /*002c*/ 	.word	0x00000000
        /*0030*/ 	.short	0x000b
        /*0032*/ 	.short	0x0038
        /*0034*/ 	.byte	0x00, 0xf0, 0x11, 0x00


	//----- nvinfo : EIATTR_KPARAM_INFO
	.align		4
.L_22:
        /*0038*/ 	.byte	0x04, 0x17
        /*003a*/ 	.short	(.L_24 - .L_23)
.L_23:
        /*003c*/ 	.word	0x00000000
        /*0040*/ 	.short	0x000a
        /*0042*/ 	.short	0x0034
        /*0044*/ 	.byte	0x00, 0xf0, 0x11, 0x00


	//----- nvinfo : EIATTR_KPARAM_INFO
	.align		4
.L_24:
        /*0048*/ 	.byte	0x04, 0x17
        /*004a*/ 	.short	(.L_26 - .L_25)
.L_25:
        /*004c*/ 	.word	0x00000000
        /*0050*/ 	.short	0x0009
        /*0052*/ 	.short	0x0030
        /*0054*/ 	.byte	0x00, 0xf0, 0x11, 0x00


	//----- nvinfo : EIATTR_KPARAM_INFO
	.align		4
.L_26:
        /*0058*/ 	.byte	0x04, 0x17
        /*005a*/ 	.short	(.L_28 - .L_27)
.L_27:
        /*005c*/ 	.word	0x00000000
        /*0060*/ 	.short	0x0008
        /*0062*/ 	.short	0x002c
        /*0064*/ 	.byte	0x00, 0xf0, 0x11, 0x00


	//----- nvinfo : EIATTR_KPARAM_INFO
	.align		4
.L_28:
        /*0068*/ 	.byte	0x04, 0x17
        /*006a*/ 	.short	(.L_30 - .L_29)
.L_29:
        /*006c*/ 	.word	0x00000000
        /*0070*/ 	.short	0x0007
        /*0072*/ 	.short	0x0028
        /*0074*/ 	.byte	0x00, 0xf0, 0x11, 0x00


	//----- nvinfo : EIATTR_KPARAM_INFO
	.align		4
.L_30:
        /*0078*/ 	.byte	0x04, 0x17
        /*007a*/ 	.short	(.L_32 - .L_31)
.L_31:
        /*007c*/ 	.word	0x00000000
        /*0080*/ 	.short	0x0006
        /*0082*/ 	.short	0x0024
        /*0084*/ 	.byte	0x00, 0xf0, 0x11, 0x00


	//----- nvinfo : EIATTR_KPARAM_INFO
	.align		4
.L_32:
        /*0088*/ 	.byte	0x04, 0x17
        /*008a*/ 	.short	(.L_34 - .L_33)
.L_33:
        /*008c*/ 	.word	0x00000000
        /*0090*/ 	.short	0x0005
        /*0092*/ 	.short	0x0020
        /*0094*/ 	.byte	0x00, 0xf0, 0x11, 0x00


	//----- nvinfo : EIATTR_KPARAM_INFO
	.align		4
.L_34:
        /*0098*/ 	.byte	0x04, 0x17
        /*009a*/ 	.short	(.L_36 - .L_35)
.L_35:
        /*009c*/ 	.word	0x00000000
        /*00a0*/ 	.short	0x0004
        /*00a2*/ 	.short	0x001c
        /*00a4*/ 	.byte	0x00, 0xf0, 0x11, 0x00


	//----- nvinfo : EIATTR_KPARAM_INFO
	.align		4
.L_36:
        /*00a8*/ 	.byte	0x04, 0x17
        /*00aa*/ 	.short	(.L_38 - .L_37)
.L_37:
        /*00ac*/ 	.word	0x00000000
        /*00b0*/ 	.short	0x0003
        /*00b2*/ 	.short	0x0018
        /*00b4*/ 	.byte	0x00, 0xf0, 0x11, 0x00


	//----- nvinfo : EIATTR_KPARAM_INFO
	.align		4
.L_38:
        /*00b8*/ 	.byte	0x04, 0x17
        /*00ba*/ 	.short	(.L_40 - .L_39)
.L_39:
        /*00bc*/ 	.word	0x00000000
        /*00c0*/ 	.short	0x0002
        /*00c2*/ 	.short	0x0010
        /*00c4*/ 	.byte	0x00, 0xf4, 0x21, 0x00


	//----- nvinfo : EIATTR_KPARAM_INFO
	.align		4
.L_40:
        /*00c8*/ 	.byte	0x04, 0x17
        /*00ca*/ 	.short	(.L_42 - .L_41)
.L_41:
        /*00cc*/ 	.word	0x00000000
        /*00d0*/ 	.short	0x0001
        /*00d2*/ 	.short	0x0008
        /*00d4*/ 	.byte	0x00, 0xf4, 0x21, 0x00


	//----- nvinfo : EIATTR_KPARAM_INFO
	.align		4
.L_42:
        /*00d8*/ 	.byte	0x04, 0x17
        /*00da*/ 	.short	(.L_44 - .L_43)
.L_43:
        /*00dc*/ 	.word	0x00000000
        /*00e0*/ 	.short	0x0000
        /*00e2*/ 	.short	0x0000
        /*00e4*/ 	.byte	0x00, 0xf4, 0x21, 0x00


	//----- nvinfo : EIATTR_AT_ENTRY_FRAGMENTS
	.align		4
.L_44:
        /*00e8*/ 	.byte	0x04, 0x4f
        /*00ea*/ 	.short	(.L_46 - .L_45)


	//   ....[0]....
.L_45:
        /*00ec*/ 	.word	0x00000004


	//----- nvinfo : EIATTR_RESERVED_SMEM_USED
	.align		4
.L_46:
        /*00f0*/ 	.byte	0x01, 0x41
	.zero		2


	//----- nvinfo : EIATTR_SPARSE_MMA_MASK
	.align		4
        /*00f4*/ 	.byte	0x03, 0x50
        /*00f6*/ 	.short	0x0000


	//----- nvinfo : EIATTR_TCGEN05_1CTA_USED
	.align		4
        /*00f8*/ 	.byte	0x01, 0x51
	.zero		2


	//----- nvinfo : EIATTR_MAXREG_COUNT
	.align		4
        /*00fc*/ 	.byte	0x03, 0x1b
        /*00fe*/ 	.short	0x00ff


	//----- nvinfo : EIATTR_NUM_BARRIERS
	.align		4
        /*0100*/ 	.byte	0x02, 0x4c
        /*0102*/ 	.byte	0x01
	.zero		1


	//----- nvinfo : EIATTR_ANNOTATIONS
	.align		4
        /*0104*/ 	.byte	0x04, 0x55
        /*0106*/ 	.short	(.L_48 - .L_47)


	//   ....[0]....
.L_47:
        /*0108*/ 	.word	0x00000001
        /*010c*/ 	.byte	0x70, 0x2b, 0x00, 0x00, 0x01, 0x00, 0x00, 0x00, 0xb0, 0x2b, 0x00, 0x00, 0x01, 0x00, 0x00, 0x00
        /* <DEDUP_REMOVED lines=414> */
        /*1afc*/ 	.byte	0x50, 0x0f, 0x01, 0x00, 0x01, 0x00, 0x00, 0x00, 0x70, 0x0f, 0x01, 0x00


	//----- nvinfo : EIATTR_INT_WARP_WIDE_INSTR_OFFSETS
	.align		4
.L_48:
        /*1b08*/ 	.byte	0x04, 0x31
        /*1b0a*/ 	.short	(.L_50 - .L_49)


	//   ....[0]....
.L_49:
        /*1b0c*/ 	.word	0x00002d80


	//   ....[1]....
        /*1b10*/ 	.word	0x00002d90


	//   ....[2]....
        /*1b14*/ 	.word	0x00006830


	//   ....[3]....
        /*1b18*/ 	.word	0x00015940


	//   ....[4]....
        /*1b1c*/ 	.word	0x00015990


	//----- nvinfo : EIATTR_COOP_GROUP_MASK_REGIDS
	.align		4
.L_50:
        /*1b20*/ 	.byte	0x04, 0x29
        /*1b22*/ 	.short	(.L_52 - .L_51)


	//   ....[0]....
.L_51:
        /*1b24*/ 	.word	0xffffffff


	//   ....[1]....
        /*1b28*/ 	.word	0xffffffff


	//   ....[2]....
        /*1b2c*/ 	.word	0xffffffff


	//   ....[3]....
        /*1b30*/ 	.word	0xffffffff


	//----- nvinfo : EIATTR_COOP_GROUP_INSTR_OFFSETS
	.align		4
.L_52:
        /*1b34*/ 	.byte	0x04, 0x28
        /*1b36*/ 	.short	(.L_54 - .L_53)


	//   ....[0]....
.L_53:
        /*1b38*/ 	.word	0x00000070


	//   ....[1]....
        /*1b3c*/ 	.word	0x00000330


	//   ....[2]....
        /*1b40*/ 	.word	0x000157d0


	//   ....[3]....
        /*1b44*/ 	.word	0x00015a40


	//----- nvinfo : EIATTR_VRC_CTA_INIT_COUNT
	.align		4
.L_54:
        /*1b48*/ 	.byte	0x02, 0x4a
        /*1b4a*/ 	.byte	0x80
	.zero		1


	//----- nvinfo : EIATTR_MBARRIER_INSTR_OFFSETS
	.align		4
        /*1b4c*/ 	.byte	0x04, 0x39
        /*1b4e*/ 	.short	(.L_56 - .L_55)


	//   ....[0]....
.L_55:
        /*1b50*/ 	.word	0x00002ed0
        /*1b54*/ 	.word	0x000000ff
        /*1b58*/ 	.word	0x00000000
        /*1b5c*/ 	.short	0x0100
        /*1b5e*/ 	.byte	0x0b
	.zero		1


	//   ....[1]....
        /*1b60*/ 	.word	0x00006870
        /*1b64*/ 	.word	0x000000ff
        /*1b68*/ 	.word	0x0000a008
        /*1b6c*/ 	.short	0x0100
        /*1b6e*/ 	.byte	0x09
	.zero		1


	//   ....[2]....
        /*1b70*/ 	.word	0x0000c560
        /*1b74*/ 	.word	0x000000ff
        /*1b78*/ 	.word	0x00000000
        /*1b7c*/ 	.short	0x010a
        /*1b7e*/ 	.byte	0x0b
	.zero		1


	//   ....[3]....
        /*1b80*/ 	.word	0x00011130
        /*1b84*/ 	.word	0x000000ff
        /*1b88*/ 	.word	0x00000000
        /*1b8c*/ 	.short	0x010a
        /*1b8e*/ 	.byte	0x0b
	.zero		1


	//   ....[4]....
        /*1b90*/ 	.word	0x000112d0
        /*1b94*/ 	.word	0x000000ff
        /*1b98*/ 	.word	0x0000a000
        /*1b9c*/ 	.short	0x0108
        /*1b9e*/ 	.byte	0x09
	.zero		1


	//   ....[5]....
        /*1ba0*/ 	.word	0x00011420
        /*1ba4*/ 	.word	0x000000ff
        /*1ba8*/ 	.word	0x0000a008
        /*1bac*/ 	.short	0x0108
        /*1bae*/ 	.byte	0x09
	.zero		1


	//   ....[6]....
        /*1bb0*/ 	.word	0x00015a60
        /*1bb4*/ 	.word	0x000000ff
        /*1bb8*/ 	.word	0x00000000
        /*1bbc*/ 	.short	0x010a
        /*1bbe*/ 	.byte	0x0b
	.zero		1


	//   ....[7]....
        /*1bc0*/ 	.word	0x00015a90
        /*1bc4*/ 	.word	0x000000ff
        /*1bc8*/ 	.word	0x00000000
        /*1bcc*/ 	.short	0x010a
        /*1bce*/ 	.byte	0x0b
	.zero		1


	//----- nvinfo : EIATTR_NUM_MBARRIERS
	.align		4
.L_56:
        /*1bd0*/ 	.byte	0x03, 0x38
        /*1bd2*/ 	.short	0x0002


	//----- nvinfo : EIATTR_EXIT_INSTR_OFFSETS
	.align		4
        /*1bd4*/ 	.byte	0x04, 0x1c
        /*1bd6*/ 	.short	(.L_58 - .L_57)


	//   ....[0]....
.L_57:
        /*1bd8*/ 	.word	0x00015a50


	//----- nvinfo : EIATTR_REQNTID
	.align		4
.L_58:
        /*1bdc*/ 	.byte	0x04, 0x10
        /*1bde*/ 	.short	(.L_60 - .L_59)
.L_59:
        /*1be0*/ 	.word	0x00000080
        /*1be4*/ 	.word	0x00000001
        /*1be8*/ 	.word	0x00000001


	//----- nvinfo : EIATTR_CRS_STACK_SIZE
	.align		4
.L_60:
        /*1bec*/ 	.byte	0x04, 0x1e
        /*1bee*/ 	.short	(.L_62 - .L_61)
.L_61:
        /*1bf0*/ 	.word	0x00000000


	//----- nvinfo : EIATTR_CBANK_PARAM_SIZE
	.align		4
.L_62:
        /*1bf4*/ 	.byte	0x03, 0x19
        /*1bf6*/ 	.short	0x0050


	//----- nvinfo : EIATTR_PARAM_CBANK
	.align		4
        /*1bf8*/ 	.byte	0x04, 0x0a
        /*1bfa*/ 	.short	(.L_64 - .L_63)
	.align		4
.L_63:
        /*1bfc*/ 	.word	index@(.nv.constant0.matmul_kernel)
        /*1c00*/ 	.short	0x0380
        /*1c02*/ 	.short	0x0050


	//----- nvinfo : EIATTR_SW_WAR
	.align		4
.L_64:
        /*1c04*/ 	.byte	0x04, 0x36
        /*1c06*/ 	.short	(.L_66 - .L_65)
.L_65:
        /*1c08*/ 	.word	0x00000008
.L_66:


//--------------------- .nv.compat                --------------------------
	.section	.nv.compat,"",@"SHT_CUDA_COMPAT_INFO"
	.align	4
        /*0000*/ 	.byte	0x02, 0x02, 0x02, 0x00, 0x02, 0x05, 0x05, 0x00, 0x02, 0x03, 0x00, 0x00, 0x02, 0x06, 0x01, 0x00


//--------------------- .nv.callgraph             --------------------------
	.section	.nv.callgraph,"",@"SHT_CUDA_CALLGRAPH"
	.align	4
	.sectionentsize	8
	.align		4
        /*0000*/ 	.word	0x00000000
	.align		4
        /*0004*/ 	.word	0xffffffff
	.align		4
        /*0008*/ 	.word	0x00000000
	.align		4
        /*000c*/ 	.word	0xfffffffe
	.align		4
        /*0010*/ 	.word	0x00000000
	.align		4
        /*0014*/ 	.word	0xfffffffd
	.align		4
        /*0018*/ 	.word	0x00000000
	.align		4
        /*001c*/ 	.word	0xfffffffc


//--------------------- .text.matmul_kernel       --------------------------
	.section	.text.matmul_kernel,"ax",@progbits
	.align	128
        .global         matmul_kernel
        .type           matmul_kernel,@function
        .size           matmul_kernel,(.L_x_20 - matmul_kernel)
        .other          matmul_kernel,@"STO_CUDA_ENTRY STV_DEFAULT"
matmul_kernel:
.text.matmul_kernel:
[----:B------:R-:W0:Y:S01]  /*0000*/  LDC R1, c[0x0][0x37c] ;  /* 0x0000df00ff017b82 */ /* 0x000e220000000800 */
[----:B------:R-:W1:Y:S01]  /*0010*/  S2R R0, SR_TID.X ;  /* 0x0000000000007919 */ /* 0x000e620000002100 */
[----:B0-----:R-:W-:Y:S01]  /*0020*/  VIADD R1, R1, 0xfffffca8 ;  /* 0xfffffca801017836 */ /* 0x001fe20000000000 */
[----:B-1----:R-:W-:-:S13]  /*0030*/  ISETP.GE.U32.AND P0, PT, R0, 0x20, PT ;  /* 0x000000200000780c */ /* 0x002fda0003f06070 */
[----:B------:R-:W-:Y:S02]  /*0040*/  VOTEU.ANY UP0, P0 ;  /* 0x0000000000ff7886 */ /* 0x000fe40000000100 */
[----:B------:R-:W-:Y:S05]  /*0050*/  BRA.U UP0, `(.L_x_0) ;  /* 0x0000000100b87547 */ /* 0x000fea000b800000 */
[----:B------:R-:W0:Y:S01]  /*0060*/  S2UR UR6, SR_CgaCtaId ;  /* 0x00000000000679c3 */ /* 0x000e220000008800 */
[----:B------:R-:W-:Y:S01]  /*0070*/  NOP ;  /* 0x0000000000007918 */ /* 0x000fe20000000000 */
[----:B------:R-:W-:Y:S02]  /*0080*/  UMOV UR4, 0x40 ;  /* 0x0000004000047882 */ /* 0x000fe40000000000 */
[----:B0-----:R-:W-:-:S09]  /*0090*/  ULEA UR4, UR6, UR4, 0x18 ;  /* 0x0000000406047291 */ /* 0x001fd2000f8ec0ff */
[----:B------:R-:W0:Y:S01]  /*00a0*/  LDS.U8 R0, [UR4] ;  /* 0x00000004ff007984 */ /* 0x000e220008000000 */
[----:B------:R-:W-:Y:S02]  /*00b0*/  UMOV UR4, 0x400 ;  /* 0x0000040000047882 */ /* 0x000fe40000000000 */
[----:B------:R-:W-:Y:S01]  /*00c0*/  ULEA UR4, UR6, UR4, 0x18 ;  /* 0x0000000406047291 */ /* 0x000fe2000f8ec0ff */
[----:B0-----:R-:W-:-:S13]  /*00d0*/  ISETP.NE.AND P0, PT, R0, RZ, PT ;  /* 0x000000ff0000720c */ /* 0x001fda0003f05270 */
[----:B------:R-:W-:Y:S05]  /*00e0*/  @P0 BRA `(.L_x_1) ;  /* 0x00000000007c0947 */ /* 0x000fea0003800000 */
[----:B------:R-:W-:-:S13]  /*00f0*/  ELECT P0, URZ, PT ;  /* 0x0000000000ff782f */ /* 0x000fda0003800000 */
[----:B------:R-:W-:Y:S05]  /*0100*/  @!P0 BRA `(.L_x_2) ;  /* 0x0000000000848947 */ /* 0x000fea0003800000 */
[----:B------:R-:W-:Y:S01]  /*0110*/  UMOV UR5, 0x4 ;  /* 0x0000000400057882 */ /* 0x000fe20000000000 */
[----:B------:R-:W-:Y:S02]  /*0120*/  IMAD.MOV.U32 R4, RZ, RZ, 0x1 ;  /* 0x00000001ff047424 */ /* 0x000fe400078e00ff */
[----:B------:R-:W-:Y:S02]  /*0130*/  IMAD.MOV.U32 R5, RZ, RZ, 0xf ;  /* 0x0000000fff057424 */ /* 0x000fe400078e00ff */
[----:B------:R-:W-:Y:S04]  /*0140*/  DEPBAR.LE SB0, 0x36 ;  /* 0x00008d800000791a */ /* 0x000fe80000000000 */
[----:B------:R-:W0:Y:S02]  /*0150*/  UTCATOMSWS.FIND_AND_SET.ALIGN UP1, UR5, UR5 ;  /* 0x00000005000575e3 */ /* 0x000e240008020800 */
[----:B0-----:R-:W-:-:S04]  /*0160*/  PLOP3.LUT P0, PT, PT, PT, UP1, 0x80, 0x8 ;  /* 0x000000000008781c */ /* 0x001fc80003f0f018 */
[----:B------:R-:W-:-:S04]  /*0170*/  SEL R0, RZ, 0xffffffff, !P0 ;  /* 0xffffffffff007807 */ /* 0x000fc80004000000 */
[----:B------:R-:W-:Y:S01]  /*0180*/  ISETP.NE.AND P0, PT, R0, RZ, PT ;  /* 0x000000ff0000720c */ /* 0x000fe20003f05270 */
[----:B------:R-:W-:-:S12]  /*0190*/  IMAD.U32 R0, RZ, RZ, UR5 ;  /* 0x00000005ff007e24 */ /* 0x000fd8000f8e00ff */
[----:B------:R-:W-:Y:S05]  /*01a0*/  @P0 BRA `(.L_x_3) ;  /* 0x0000000000240947 */ /* 0x000fea0003800000 */
.L_x_4:
[----:B------:R-:W-:Y:S05]  /*01b0*/  NANOSLEEP 0x64 ;  /* 0x000000640000795d */ /* 0x000fea0003800000 */
[----:B------:R-:W-:-:S05]  /*01c0*/  UMOV UR5, 0x4 ;  /* 0x0000000400057882 */ /* 0x000fca0000000000 */
[----:B------:R-:W-:Y:S04]  /*01d0*/  DEPBAR.LE SB0, 0x36 ;  /* 0x00008d800000791a */ /* 0x000fe80000000000 */
[----:B------:R-:W0:Y:S02]  /*01e0*/  UTCATOMSWS.FIND_AND_SET.ALIGN UP1, UR5, UR5 ;  /* 0x00000005000575e3 */ /* 0x000e240008020800 */
[----:B0-----:R-:W-:-:S04]  /*01f0*/  PLOP3.LUT P0, PT, PT, PT, UP1, 0x80, 0x8 ;  /* 0x000000000008781c */ /* 0x001fc80003f0f018 */
[----:B------:R-:W-:-:S04]  /*0200*/  SEL R0, RZ, 0xffffffff, !P0 ;  /* 0xffffffffff007807 */ /* 0x000fc80004000000 */
[----:B------:R-:W-:Y:S01]  /*0210*/  ISETP.NE.AND P0, PT, R0, RZ, PT ;  /* 0x000000ff0000720c */ /* 0x000fe20003f05270 */
[----:B------:R-:W-:-:S12]  /*0220*/  IMAD.U32 R0, RZ, RZ, UR5 ;  /* 0x00000005ff007e24 */ /* 0x000fd8000f8e00ff */
[----:B------:R-:W-:Y:S05]  /*0230*/  @!P0 BRA `(.L_x_4) ;  /* 0xfffffffc00dc8947 */ /* 0x000fea000383ffff */
.L_x_3:
[C---:B------:R-:W-:Y:S01]  /*0240*/  VIADD R3, R0.reuse, 0x10 ;  /* 0x0000001000037836 */ /* 0x040fe20000000000 */
[----:B------:R-:W-:Y:S01]  /*0250*/  UMOV UR5, 0x50 ;  /* 0x0000005000057882 */ /* 0x000fe20000000000 */
[----:B------:R-:W-:Y:S01]  /*0260*/  SHF.L.U32 R2, R5, R0, RZ ;  /* 0x0000000005027219 */ /* 0x000fe200000006ff */
[----:B------:R-:W-:Y:S01]  /*0270*/  ULEA UR5, UR6, UR5, 0x18 ;  /* 0x0000000506057291 */ /* 0x000fe2000f8ec0ff */
[----:B------:R-:W-:Y:S01]  /*0280*/  IMAD.SHL.U32 R0, R0, 0x20, RZ ;  /* 0x0000002000007824 */ /* 0x000fe200078e00ff */
[----:B------:R-:W-:-:S04]  /*0290*/  SHF.L.U32 R3, R4, R3, RZ ;  /* 0x0000000304037219 */ /* 0x000fc800000006ff */
[----:B------:R-:W-:-:S05]  /*02a0*/  LOP3.LUT R2, R3, R2, RZ, 0xfc, !PT ;  /* 0x0000000203027212 */ /* 0x000fca00078efcff */
[----:B------:R0:W-:Y:S04]  /*02b0*/  ATOMS.OR RZ, [UR5], R2 ;  /* 0x00000002ffff798c */ /* 0x0001e8000b000005 */
[----:B------:R0:W-:Y:S01]  /*02c0*/  STS [UR4], R0 ;  /* 0x00000000ff007988 */ /* 0x0001e20008000804 */
[----:B------:R-:W-:Y:S05]  /*02d0*/  BRA `(.L_x_2) ;  /* 0x0000000000107947 */ /* 0x000fea0003800000 */
.L_x_1:
[----:B------:R-:W-:Y:S01]  /*02e0*/  IMAD.MOV.U32 R0, RZ, RZ, -0x1 ;  /* 0xffffffffff007424 */ /* 0x000fe200078e00ff */
[----:B------:R-:W-:-:S04]  /*02f0*/  MOV R2, 0x320 ;  /* 0x0000032000027802 */ /* 0x000fc80000000f00 */
[----:B------:R0:W-:Y:S03]  /*0300*/  STS [UR4], R0 ;  /* 0x00000000ff007988 */ /* 0x0001e60008000804 */
[----:B0-----:R-:W-:Y:S05]  /*0310*/  CALL.REL.NOINC `($__internal_1_$__cuda_sm10x_tcgen05_guardrail_trap_phase_invalid_during_alloc) ;  /* 0x0000015400f47944 */ /* 0x001fea0003c00000 */
.L_x_2:
[----:B------:R-:W-:Y:S05]  /*0320*/  WARPSYNC.ALL ;  /* 0x0000000000007948 */ /* 0x000fea0003800000 */
[----:B------:R-:W-:Y:S01]  /*0330*/  NOP ;  /* 0x0000000000007918 */ /* 0x000fe20000000000 */
.L_x_0:
[----:B------:R-:W1:Y:S01]  /*0340*/  LDC.64 R92, c[0x0][0x398] ;  /* 0x0000e600ff5c7b82 */ /* 0x000e620000000a00 */
[----:B------:R-:W2:Y:S01]  /*0350*/  S2R R5, SR_CTAID.X ;  /* 0x0000000000057919 */ /* 0x000ea20000002500 */
[----:B------:R-:W-:Y:S01]  /*0360*/  UMOV UR9, 0x400 ;  /* 0x0000040000097882 */ /* 0x000fe20000000000 */
[----:B------:R-:W3:Y:S01]  /*0370*/  LDCU UR4, c[0x0][0x3a4] ;  /* 0x00007480ff0477ac */ /* 0x000ee20008000800 */
[----:B------:R-:W4:Y:S01]  /*0380*/  S2R R60, SR_TID.X ;  /* 0x00000000003c7919 */ /* 0x000f220000002100 */
[----:B------:R-:W5:Y:S03]  /*0390*/  LDCU.128 UR12, c[0x0][0x380] ;  /* 0x00007000ff0c77ac */ /* 0x000f660008000c00 */
[----:B------:R-:W0:Y:S01]  /*03a0*/  S2UR UR5, SR_CgaCtaId ;  /* 0x00000000000579c3 */ /* 0x000e220000008800 */
[----:B------:R-:W0:Y:S07]  /*03b0*/  LDCU.64 UR24, c[0x0][0x358] ;  /* 0x00006b00ff1877ac */ /* 0x000e2e0008000a00 */
[----:B------:R-:W3:Y:S01]  /*03c0*/  LDC R238, c[0x0][0x3a0] ;  /* 0x0000e800ffee7b82 */ /* 0x000ee20000000800 */
[----:B01----:R-:W-:-:S05]  /*03d0*/  VIADD R0, R93, 0x3f ;  /* 0x0000003f5d007836 */ /* 0x003fca0000000000 */
[----:B------:R-:W-:Y:S01]  /*03e0*/  SHF.R.S32.HI R3, RZ, 0x1f, R0 ;  /* 0x0000001fff037819 */ /* 0x000fe20000011400 */
[----:B------:R-:W-:-:S03]  /*03f0*/  ULEA UR9, UR5, UR9, 0x18 ;  /* 0x0000000905097291 */ /* 0x000fc6000f8ec0ff */
[----:B------:R-:W-:Y:S01]  /*0400*/  LEA.HI R3, R3, R0, RZ, 0x6 ;  /* 0x0000000003037211 */ /* 0x000fe200078f30ff */
[----:B------:R-:W-:Y:S01]  /*0410*/  BAR.SYNC.DEFER_BLOCKING 0x0 ;  /* 0x0000000000007b1d */ /* 0x000fe20000010000 */
[----:B--2---:R-:W-:Y:S02]  /*0420*/  IABS R8, R5 ;  /* 0x0000000500087213 */ /* 0x004fe40000000000 */
[----:B------:R-:W-:Y:S02]  /*0430*/  SHF.R.S32.HI R3, RZ, 0x6, R3 ;  /* 0x00000006ff037819 */ /* 0x000fe40000011403 */
[----:B----4-:R-:W-:Y:S01]  /*0440*/  LOP3.LUT R26, R60, 0x7f, RZ, 0xc0, !PT ;  /* 0x0000007f3c1a7812 */ /* 0x010fe200078ec0ff */
[C---:B---3--:R-:W-:Y:S02]  /*0450*/  VIADD R29, R238.reuse, 0xffffffda ;  /* 0xffffffdaee1d7836 */ /* 0x048fe40000000000 */
[----:B------:R-:W-:Y:S02]  /*0460*/  IMAD.SHL.U32 R4, R3, 0x8, RZ ;  /* 0x0000000803047824 */ /* 0x000fe400078e00ff */
[----:B------:R-:W-:-:S02]  /*0470*/  VIADD R30, R238, 0xffffffd5 ;  /* 0xffffffd5ee1e7836 */ /* 0x000fc40000000000 */
[C---:B------:R-:W-:Y:S01]  /*0480*/  VIADD R35, R238.reuse, 0xffffffd6 ;  /* 0xffffffd6ee237836 */ /* 0x040fe20000000000 */
[-C--:B------:R-:W-:Y:S01]  /*0490*/  IABS R7, R4.reuse ;  /* 0x0000000400077213 */ /* 0x080fe20000000000 */
[C---:B------:R-:W-:Y:S01]  /*04a0*/  VIADD R38, R238.reuse, 0xffffffd1 ;  /* 0xffffffd1ee267836 */ /* 0x040fe20000000000 */
[----:B------:R-:W-:Y:S01]  /*04b0*/  IABS R10, R4 ;  /* 0x00000004000a7213 */ /* 0x000fe20000000000 */
[C---:B------:R-:W-:Y:S01]  /*04c0*/  VIADD R40, R238.reuse, 0xffffffd2 ;  /* 0xffffffd2ee287836 */ /* 0x040fe20000000000 */
[----:B------:R-:W0:Y:S01]  /*04d0*/  I2F.RP R0, R7 ;  /* 0x0000000700007306 */ /* 0x000e220000209400 */
[----:B------:R-:W-:Y:S01]  /*04e0*/  VIADD R57, R238, 0xffffffd3 ;  /* 0xffffffd3ee397836 */ /* 0x000fe20000000000 */
[----:B------:R-:W1:Y:S06]  /*04f0*/  LDS R11, [UR9] ;  /* 0x00000009ff0b7984 */ /* 0x000e6c0008000800 */
[----:B0-----:R-:W0:Y:S02]  /*0500*/  MUFU.RCP R0, R0 ;  /* 0x0000000000007308 */ /* 0x001e240000001000 */
[----:B0-----:R-:W-:-:S02]  /*0510*/  VIADD R2, R0, 0xffffffe ;  /* 0x0ffffffe00027836 */ /* 0x001fc40000000000 */
[----:B------:R-:W-:-:S04]  /*0520*/  IMAD.MOV R0, RZ, RZ, -R10 ;  /* 0x000000ffff007224 */ /* 0x000fc800078e0a0a */
[----:B------:R0:W2:Y:S02]  /*0530*/  F2I.FTZ.U32.TRUNC.NTZ R3, R2 ;  /* 0x0000000200037305 */ /* 0x0000a4000021f000 */
[----:B0-----:R-:W-:Y:S01]  /*0540*/  IMAD.MOV.U32 R2, RZ, RZ, RZ ;  /* 0x000000ffff027224 */ /* 0x001fe200078e00ff */
[----:B-1----:R-:W-:Y:S01]  /*0550*/  R2UR UR8, R11 ;  /* 0x000000000b0872ca */ /* 0x002fe200000e0000 */
[----:B--2---:R-:W-:-:S04]  /*0560*/  IMAD.MOV R6, RZ, RZ, -R3 ;  /* 0x000000ffff067224 */ /* 0x004fc800078e0a03 */
[----:B------:R-:W-:Y:S02]  /*0570*/  IMAD R9, R6, R7, RZ ;  /* 0x0000000706097224 */ /* 0x000fe400078e02ff */
[----:B------:R-:W-:Y:S01]  /*0580*/  IMAD.MOV.U32 R6, RZ, RZ, R8 ;  /* 0x000000ffff067224 */ /* 0x000fe200078e0008 */
[----:B------:R-:W-:Y:S01]  /*0590*/  IABS R8, R93 ;  /* 0x0000005d00087213 */ /* 0x000fe20000000000 */
[----:B------:R-:W-:-:S06]  /*05a0*/  IMAD.HI.U32 R3, R3, R9, R2 ;  /* 0x0000000903037227 */ /* 0x000fcc00078e0002 */
[----:B------:R-:W-:-:S04]  /*05b0*/  IMAD.HI.U32 R3, R3, R6, RZ ;  /* 0x0000000603037227 */ /* 0x000fc800078e00ff */
[----:B------:R-:W-:Y:S01]  /*05c0*/  IMAD R0, R3, R0, R6 ;  /* 0x0000000003007224 */ /* 0x000fe200078e0206 */
[----:B------:R-:W-:Y:S04]  /*05d0*/  BAR.SYNC.DEFER_BLOCKING 0x0 ;  /* 0x0000000000007b1d */ /* 0x000fe80000010000 */
[----:B------:R-:W-:-:S13]  /*05e0*/  ISETP.GT.U32.AND P1, PT, R7, R0, PT ;  /* 0x000000000700720c */ /* 0x000fda0003f24070 */
[----:B------:R-:W-:Y:S02]  /*05f0*/  @!P1 IMAD.IADD R0, R0, 0x1, -R7 ;  /* 0x0000000100009824 */ /* 0x000fe400078e0a07 */
[----:B------:R-:W-:Y:S01]  /*0600*/  @!P1 VIADD R3, R3, 0x1 ;  /* 0x0000000103039836 */ /* 0x000fe20000000000 */
[----:B------:R-:W-:Y:S02]  /*0610*/  ISETP.NE.AND P1, PT, R4, RZ, PT ;  /* 0x000000ff0400720c */ /* 0x000fe40003f25270 */
[----:B------:R-:W-:Y:S02]  /*0620*/  ISETP.GE.U32.AND P0, PT, R0, R7, PT ;  /* 0x000000070000720c */ /* 0x000fe40003f06070 */
[----:B------:R-:W-:-:S04]  /*0630*/  LOP3.LUT R0, R5, R4, RZ, 0x3c, !PT ;  /* 0x0000000405007212 */ /* 0x000fc800078e3cff */
[----:B------:R-:W-:Y:S01]  /*0640*/  ISETP.GE.AND P2, PT, R0, RZ, PT ;  /* 0x000000ff0000720c */ /* 0x000fe20003f46270 */
[----:B------:R-:W-:-:S06]  /*0650*/  VIADD R0, R92, 0xff ;  /* 0x000000ff5c007836 */ /* 0x000fcc0000000000 */
[----:B------:R-:W-:-:S04]  /*0660*/  @P0 VIADD R3, R3, 0x1 ;  /* 0x0000000103030836 */ /* 0x000fc80000000000 */
[----:B------:R-:W-:Y:S01]  /*0670*/  IMAD.MOV.U32 R2, RZ, RZ, R3 ;  /* 0x000000ffff027224 */ /* 0x000fe200078e0003 */
[----:B------:R-:W-:-:S03]  /*0680*/  SHF.R.S32.HI R3, RZ, 0x1f, R0 ;  /* 0x0000001fff037819 */ /* 0x000fc60000011400 */
[----:B------:R-:W-:Y:S01]  /*0690*/  @!P2 IMAD.MOV R2, RZ, RZ, -R2 ;  /* 0x000000ffff02a224 */ /* 0x000fe200078e0a02 */
[----:B------:R-:W-:Y:S02]  /*06a0*/  @!P1 LOP3.LUT R2, RZ, R4, RZ, 0x33, !PT ;  /* 0x00000004ff029212 */ /* 0x000fe400078e33ff */
[----:B------:R-:W-:-:S03]  /*06b0*/  LEA.HI R3, R3, R0, RZ, 0x8 ;  /* 0x0000000003037211 */ /* 0x000fc600078f40ff */
[----:B------:R-:W-:Y:S02]  /*06c0*/  IMAD.SHL.U32 R10, R2, 0x8, RZ ;  /* 0x00000008020a7824 */ /* 0x000fe400078e00ff */
[----:B------:R-:W-:-:S03]  /*06d0*/  IMAD.MOV R2, RZ, RZ, -R2 ;  /* 0x000000ffff027224 */ /* 0x000fc600078e0a02 */
[----:B------:R-:W-:Y:S01]  /*06e0*/  LEA.HI.SX32 R3, R3, -R10, 0x18 ;  /* 0x8000000a03037211 */ /* 0x000fe200078fc2ff */
[----:B------:R-:W-:Y:S02]  /*06f0*/  IMAD R12, R4, R2, R5 ;  /* 0x00000002040c7224 */ /* 0x000fe400078e0205 */
[----:B------:R-:W-:Y:S01]  /*0700*/  IMAD.MOV.U32 R2, RZ, RZ, RZ ;  /* 0x000000ffff027224 */ /* 0x000fe200078e00ff */
[----:B------:R-:W-:Y:S02]  /*0710*/  VIMNMX R9, PT, PT, R3, 0x8, PT ;  /* 0x0000000803097848 */ /* 0x000fe40003fe0100 */
[----:B------:R-:W-:Y:S02]  /*0720*/  IABS R4, R12 ;  /* 0x0000000c00047213 */ /* 0x000fe40000000000 */
[----:B------:R-:W-:-:S04]  /*0730*/  IABS R7, R9 ;  /* 0x0000000900077213 */ /* 0x000fc80000000000 */
[----:B------:R-:W0:Y:S08]  /*0740*/  I2F.RP R0, R7 ;  /* 0x0000000700007306 */ /* 0x000e300000209400 */
[----:B0-----:R-:W0:Y:S02]  /*0750*/  MUFU.RCP R0, R0 ;  /* 0x0000000000007308 */ /* 0x001e240000001000 */
[----:B0-----:R-:W-:Y:S01]  /*0760*/  VIADD R3, R0, 0xffffffe ;  /* 0x0ffffffe00037836 */ /* 0x001fe20000000000 */
[----:B------:R-:W-:-:S05]  /*0770*/  IABS R0, R9 ;  /* 0x0000000900007213 */ /* 0x000fca0000000000 */
[----:B------:R-:W0:Y:S02]  /*0780*/  F2I.FTZ.U32.TRUNC.NTZ R3, R3 ;  /* 0x0000000300037305 */ /* 0x000e24000021f000 */
[----:B0-----:R-:W-:-:S04]  /*0790*/  IMAD.MOV R6, RZ, RZ, -R3 ;  /* 0x000000ffff067224 */ /* 0x001fc800078e0a03 */
[----:B------:R-:W-:Y:S01]  /*07a0*/  IMAD R5, R6, R7, RZ ;  /* 0x0000000706057224 */ /* 0x000fe200078e02ff */
[----:B------:R-:W-:-:S03]  /*07b0*/  IABS R6, R92 ;  /* 0x0000005c00067213 */ /* 0x000fc60000000000 */
[----:B------:R-:W-:-:S04]  /*07c0*/  IMAD.HI.U32 R3, R3, R5, R2 ;  /* 0x0000000503037227 */ /* 0x000fc800078e0002 */
[----:B------:R-:W-:Y:S02]  /*07d0*/  IMAD.MOV R5, RZ, RZ, -R0 ;  /* 0x000000ffff057224 */ /* 0x000fe400078e0a00 */
[----:B------:R-:W-:-:S04]  /*07e0*/  IMAD.HI.U32 R0, R3, R4, RZ ;  /* 0x0000000403007227 */ /* 0x000fc800078e00ff */
[----:B------:R-:W-:Y:S02]  /*07f0*/  IMAD.MOV.U32 R3, RZ, RZ, R6 ;  /* 0x000000ffff037224 */ /* 0x000fe400078e0006 */
[----:B------:R-:W-:Y:S02]  /*0800*/  IMAD R4, R0, R5, R4 ;  /* 0x0000000500047224 */ /* 0x000fe400078e0204 */
[----:B------:R-:W0:Y:S01]  /*0810*/  I2F.RP R5, R3 ;  /* 0x0000000300057306 */ /* 0x000e220000209400 */
[----:B------:R-:W-:Y:S02]  /*0820*/  IMAD.MOV.U32 R2, RZ, RZ, R8 ;  /* 0x000000ffff027224 */ /* 0x000fe400078e0008 */
[----:B------:R-:W-:-:S05]  /*0830*/  ISETP.GT.U32.AND P1, PT, R7, R4, PT ;  /* 0x000000040700720c */ /* 0x000fca0003f24070 */
[----:B------:R-:W1:Y:S08]  /*0840*/  I2F.RP R8, R2 ;  /* 0x0000000200087306 */ /* 0x000e700000209400 */
[----:B0-----:R-:W0:Y:S01]  /*0850*/  MUFU.RCP R5, R5 ;  /* 0x0000000500057308 */ /* 0x001e220000001000 */
[----:B------:R-:W-:Y:S02]  /*0860*/  @!P1 IMAD.IADD R4, R4, 0x1, -R7 ;  /* 0x0000000104049824 */ /* 0x000fe400078e0a07 */
[----:B------:R-:W-:Y:S01]  /*0870*/  @!P1 VIADD R0, R0, 0x1 ;  /* 0x0000000100009836 */ /* 0x000fe20000000000 */
[----:B------:R-:W-:-:S02]  /*0880*/  ISETP.NE.AND P1, PT, R9, RZ, PT ;  /* 0x000000ff0900720c */ /* 0x000fc40003f25270 */
[----:B------:R-:W-:Y:S02]  /*0890*/  ISETP.GE.U32.AND P0, PT, R4, R7, PT ;  /* 0x000000070400720c */ /* 0x000fe40003f06070 */
[----:B-1----:R-:W1:Y:S01]  /*08a0*/  MUFU.RCP R8, R8 ;  /* 0x0000000800087308 */ /* 0x002e620000001000 */
[----:B------:R-:W-:-:S04]  /*08b0*/  LOP3.LUT R4, R12, R9, RZ, 0x3c, !PT ;  /* 0x000000090c047212 */ /* 0x000fc800078e3cff */
[----:B------:R-:W-:Y:S01]  /*08c0*/  ISETP.GE.AND P2, PT, R4, RZ, PT ;  /* 0x000000ff0400720c */ /* 0x000fe20003f46270 */
[----:B0-----:R-:W-:-:S05]  /*08d0*/  VIADD R4, R5, 0xffffffe ;  /* 0x0ffffffe05047836 */ /* 0x001fca0000000000 */
[----:B------:R-:W-:Y:S01]  /*08e0*/  @P0 VIADD R0, R0, 0x1 ;  /* 0x0000000100000836 */ /* 0x000fe20000000000 */
[----:B------:R-:W0:Y:S01]  /*08f0*/  F2I.FTZ.U32.TRUNC.NTZ R5, R4 ;  /* 0x0000000400057305 */ /* 0x000e22000021f000 */
[----:B-1----:R-:W-:Y:S01]  /*0900*/  VIADD R6, R8, 0xffffffe ;  /* 0x0ffffffe08067836 */ /* 0x002fe20000000000 */
[----:B------:R-:W-:-:S04]  /*0910*/  SHF.R.U32.HI R8, RZ, 0x5, R60 ;  /* 0x00000005ff087819 */ /* 0x000fc8000001163c */
[----:B------:R-:W-:Y:S01]  /*0920*/  @!P2 IMAD.MOV R0, RZ, RZ, -R0 ;  /* 0x000000ffff00a224 */ /* 0x000fe200078e0a00 */
[----:B------:R-:W-:Y:S01]  /*0930*/  @!P1 LOP3.LUT R0, RZ, R9, RZ, 0x33, !PT ;  /* 0x00000009ff009212 */ /* 0x000fe200078e33ff */
[----:B------:R1:W2:Y:S01]  /*0940*/  F2I.FTZ.U32.TRUNC.NTZ R7, R6 ;  /* 0x0000000600077305 */ /* 0x0002a2000021f000 */
[----:B------:R-:W-:-:S03]  /*0950*/  R2UR UR7, R8 ;  /* 0x00000000080772ca */ /* 0x000fc600000e0000 */
[----:B------:R-:W-:Y:S02]  /*0960*/  IMAD.MOV R8, RZ, RZ, -R0 ;  /* 0x000000ffff087224 */ /* 0x000fe400078e0a00 */
[----:B------:R-:W-:Y:S02]  /*0970*/  IMAD.SHL.U32 R0, R0, 0x40, RZ ;  /* 0x0000004000007824 */ /* 0x000fe400078e00ff */
[----:B0-----:R-:W-:Y:S01]  /*0980*/  IMAD.MOV R4, RZ, RZ, -R5 ;  /* 0x000000ffff047224 */ /* 0x001fe200078e0a05 */
[----:B-1----:R-:W-:Y:S01]  /*0990*/  SHF.R.U32.HI R6, RZ, 0x6, R60 ;  /* 0x00000006ff067819 */ /* 0x002fe2000001163c */
[----:B------:R-:W-:Y:S01]  /*09a0*/  IMAD R8, R9, R8, R12 ;  /* 0x0000000809087224 */ /* 0x000fe200078e020c */
[----:B------:R-:W-:Y:S01]  /*09b0*/  LEA.HI R131, R60, R0, RZ, 0x1a ;  /* 0x000000003c837211 */ /* 0x000fe200078fd0ff */
[----:B------:R-:W-:Y:S01]  /*09c0*/  IMAD R11, R4, R3, RZ ;  /* 0x00000003040b7224 */ /* 0x000fe200078e02ff */
[----:B------:R-:W-:Y:S01]  /*09d0*/  SGXT.U32 R9, R6, 0x1 ;  /* 0x000000010609781a */ /* 0x000fe20000000000 */
[----:B------:R-:W-:-:S02]  /*09e0*/  IMAD.MOV.U32 R4, RZ, RZ, RZ ;  /* 0x000000ffff047224 */ /* 0x000fc400078e00ff */
[----:B--2---:R-:W-:Y:S01]  /*09f0*/  IMAD.MOV R13, RZ, RZ, -R7 ;  /* 0x000000ffff0d7224 */ /* 0x004fe200078e0a07 */
[----:B------:R-:W-:Y:S01]  /*0a00*/  LOP3.LUT R9, R0, R9, RZ, 0xfc, !PT ;  /* 0x0000000900097212 */ /* 0x000fe200078efcff */
[----:B------:R-:W-:Y:S02]  /*0a10*/  IMAD.MOV.U32 R6, RZ, RZ, RZ ;  /* 0x000000ffff067224 */ /* 0x000fe400078e00ff */
[----:B------:R-:W-:Y:S01]  /*0a20*/  IMAD R13, R13, R2, RZ ;  /* 0x000000020d0d7224 */ /* 0x000fe200078e02ff */
[----:B------:R-:W-:Y:S01]  /*0a30*/  IABS R95, R9 ;  /* 0x00000009005f7213 */ /* 0x000fe20000000000 */
[----:B------:R-:W-:Y:S01]  /*0a40*/  IMAD.HI.U32 R4, R5, R11, R4 ;  /* 0x0000000b05047227 */ /* 0x000fe200078e0004 */
[C---:B------:R-:W-:Y:S02]  /*0a50*/  LOP3.LUT R5, R9.reuse, 0x2, RZ, 0xfc, !PT ;  /* 0x0000000209057812 */ /* 0x040fe400078efcff */
[----:B------:R-:W-:Y:S01]  /*0a60*/  LOP3.LUT R16, R9, 0x8, RZ, 0xfc, !PT ;  /* 0x0000000809107812 */ /* 0x000fe200078efcff */
[----:B------:R-:W-:Y:S01]  /*0a70*/  IMAD.HI.U32 R6, R7, R13, R6 ;  /* 0x0000000d07067227 */ /* 0x000fe200078e0006 */
[----:B------:R-:W-:-:S02]  /*0a80*/  LOP3.LUT R7, R9, 0x4, RZ, 0xfc, !PT ;  /* 0x0000000409077812 */ /* 0x000fc400078efcff */
[----:B------:R-:W-:Y:S01]  /*0a90*/  IABS R101, R5 ;  /* 0x0000000500657213 */ /* 0x000fe20000000000 */
[----:B------:R-:W-:Y:S01]  /*0aa0*/  IMAD.IADD R8, R10, 0x1, R8 ;  /* 0x000000010a087824 */ /* 0x000fe200078e0208 */
[----:B------:R-:W-:Y:S01]  /*0ab0*/  ISETP.GE.AND P5, PT, R7, RZ, PT ;  /* 0x000000ff0700720c */ /* 0x000fe20003fa6270 */
[----:B------:R-:W-:Y:S01]  /*0ac0*/  VIADD R20, R131, 0xe ;  /* 0x0000000e83147836 */ /* 0x000fe20000000000 */
[----:B------:R-:W-:Y:S01]  /*0ad0*/  IABS R13, R7 ;  /* 0x00000007000d7213 */ /* 0x000fe20000000000 */
[C---:B------:R-:W-:Y:S01]  /*0ae0*/  IMAD.HI.U32 R7, R6.reuse, R101, RZ ;  /* 0x0000006506077227 */ /* 0x040fe200078e00ff */
[----:B------:R-:W-:Y:S02]  /*0af0*/  LOP3.LUT R14, R9, 0x6, RZ, 0xfc, !PT ;  /* 0x00000006090e7812 */ /* 0x000fe400078efcff */
[----:B------:R-:W-:Y:S01]  /*0b00*/  ISETP.GE.AND P2, PT, R5, RZ, PT ;  /* 0x000000ff0500720c */ /* 0x000fe20003f46270 */
[----:B------:R-:W-:Y:S01]  /*0b10*/  IMAD.MOV R7, RZ, RZ, -R7 ;  /* 0x000000ffff077224 */ /* 0x000fe200078e0a07 */
[----:B------:R-:W-:Y:S01]  /*0b20*/  IABS R97, R16 ;  /* 0x0000001000617213 */ /* 0x000fe20000000000 */
[----:B------:R-:W-:Y:S01]  /*0b30*/  IMAD.HI.U32 R5, R6, R95, RZ ;  /* 0x0000005f06057227 */ /* 0x000fe200078e00ff */
[----:B------:R-:W-:-:S02]  /*0b40*/  IABS R15, R14 ;  /* 0x0000000e000f7213 */ /* 0x000fc40000000000 */
[C---:B------:R-:W-:Y:S01]  /*0b50*/  LOP3.LUT R18, R9.reuse, 0xa, RZ, 0xfc, !PT ;  /* 0x0000000a09127812 */ /* 0x040fe200078efcff */
[----:B------:R-:W-:Y:S01]  /*0b60*/  IMAD R101, R2, R7, R101 ;  /* 0x0000000702657224 */ /* 0x000fe200078e0265 */
[C---:B------:R-:W-:Y:S01]  /*0b70*/  LOP3.LUT R19, R9.reuse, 0xc, RZ, 0xfc, !PT ;  /* 0x0000000c09137812 */ /* 0x040fe200078efcff */
[----:B------:R-:W-:Y:S01]  /*0b80*/  IMAD.HI.U32 R10, R6, R13, RZ ;  /* 0x0000000d060a7227 */ /* 0x000fe200078e00ff */
[----:B------:R-:W-:Y:S02]  /*0b90*/  IABS R99, R18 ;  /* 0x0000001200637213 */ /* 0x000fe40000000000 */
[----:B------:R-:W-:Y:S01]  /*0ba0*/  ISETP.GT.U32.AND P1, PT, R2, R101, PT ;  /* 0x000000650200720c */ /* 0x000fe20003f24070 */
[----:B------:R-:W-:Y:S01]  /*0bb0*/  IMAD.MOV R12, RZ, RZ, -R5 ;  /* 0x000000ffff0c7224 */ /* 0x000fe200078e0a05 */
[C---:B------:R-:W-:Y:S01]  /*0bc0*/  LOP3.LUT R22, R9.reuse, 0x12, RZ, 0xfc, !PT ;  /* 0x0000001209167812 */ /* 0x040fe200078efcff */
[----:B------:R-:W-:Y:S01]  /*0bd0*/  IMAD.HI.U32 R5, R6, R97, RZ ;  /* 0x0000006106057227 */ /* 0x000fe200078e00ff */
[----:B------:R-:W-:-:S02]  /*0be0*/  LOP3.LUT R21, R9, 0x10, RZ, 0xfc, !PT ;  /* 0x0000001009157812 */ /* 0x000fc400078efcff */
[----:B------:R-:W-:Y:S01]  /*0bf0*/  IABS R105, R20 ;  /* 0x0000001400697213 */ /* 0x000fe20000000000 */
[----:B------:R-:W-:Y:S01]  /*0c00*/  IMAD.HI.U32 R11, R6, R15, RZ ;  /* 0x0000000f060b7227 */ /* 0x000fe200078e00ff */
[----:B------:R-:W-:Y:S02]  /*0c10*/  IABS R113, R21 ;  /* 0x0000001500717213 */ /* 0x000fe40000000000 */
[C---:B------:R-:W-:Y:S01]  /*0c20*/  LOP3.LUT R24, R9.reuse, 0x16, RZ, 0xfc, !PT ;  /* 0x0000001609187812 */ /* 0x040fe200078efcff */
[----:B------:R-:W-:Y:S01]  /*0c30*/  IMAD.MOV R10, RZ, RZ, -R10 ;  /* 0x000000ffff0a7224 */ /* 0x000fe200078e0a0a */
[C---:B------:R-:W-:Y:S01]  /*0c40*/  LOP3.LUT R25, R9.reuse, 0x18, RZ, 0xfc, !PT ;  /* 0x0000001809197812 */ /* 0x040fe200078efcff */
[----:B------:R-:W-:Y:S01]  /*0c50*/  IMAD.MOV R5, RZ, RZ, -R5 ;  /* 0x000000ffff057224 */ /* 0x000fe200078e0a05 */
[----:B------:R-:W-:Y:S01]  /*0c60*/  IABS R109, R24 ;  /* 0x00000018006d7213 */ /* 0x000fe20000000000 */
[----:B------:R-:W-:Y:S01]  /*0c70*/  IMAD.MOV R11, RZ, RZ, -R11 ;  /* 0x000000ffff0b7224 */ /* 0x000fe200078e0a0b */
[C---:B------:R-:W-:Y:S01]  /*0c80*/  LOP3.LUT R59, R9.reuse, 0x1a, RZ, 0xfc, !PT ;  /* 0x0000001a093b7812 */ /* 0x040fe200078efcff */
[C---:B------:R-:W-:Y:S01]  /*0c90*/  IMAD R100, R2.reuse, R10, R13 ;  /* 0x0000000a02647224 */ /* 0x040fe200078e020d */
[----:B------:R-:W-:Y:S01]  /*0ca0*/  IABS R13, R19 ;  /* 0x00000013000d7213 */ /* 0x000fe20000000000 */
[----:B------:R-:W-:Y:S01]  /*0cb0*/  IMAD R97, R2, R5, R97 ;  /* 0x0000000502617224 */ /* 0x000fe200078e0261 */
[----:B------:R-:W-:Y:S01]  /*0cc0*/  LOP3.LUT R34, R9, 0x1c, RZ, 0xfc, !PT ;  /* 0x0000001c09227812 */ /* 0x000fe200078efcff */
[----:B------:R-:W-:Y:S01]  /*0cd0*/  IMAD.HI.U32 R5, R6, R99, RZ ;  /* 0x0000006306057227 */ /* 0x000fe200078e00ff */
[----:B------:R-:W-:-:S02]  /*0ce0*/  ISETP.GT.U32.AND P0, PT, R2, R100, PT ;  /* 0x000000640200720c */ /* 0x000fc40003f04070 */
[C---:B------:R-:W-:Y:S01]  /*0cf0*/  ISETP.GT.U32.AND P4, PT, R2.reuse, R97, PT ;  /* 0x000000610200720c */ /* 0x040fe20003f84070 */
[C---:B------:R-:W-:Y:S01]  /*0d00*/  IMAD R102, R2.reuse, R11, R15 ;  /* 0x0000000b02667224 */ /* 0x040fe200078e020f */
[----:B------:R-:W-:Y:S01]  /*0d10*/  IABS R15, R22 ;  /* 0x00000016000f7213 */ /* 0x000fe20000000000 */
[----:B------:R-:W-:Y:S01]  /*0d20*/  IMAD.MOV R5, RZ, RZ, -R5 ;  /* 0x000000ffff057224 */ /* 0x000fe200078e0a05 */
[----:B------:R-:W-:Y:S01]  /*0d30*/  IABS R23, R59 ;  /* 0x0000003b00177213 */ /* 0x000fe20000000000 */
[----:B------:R-:W-:Y:S01]  /*0d40*/  @!P1 IMAD.IADD R101, R101, 0x1, -R2 ;  /* 0x0000000165659824 */ /* 0x000fe200078e0a02 */
[C---:B------:R-:W-:Y:S01]  /*0d50*/  ISETP.GT.U32.AND P1, PT, R2.reuse, R102, PT ;  /* 0x000000660200720c */ /* 0x040fe20003f24070 */
[----:B------:R-:W-:Y:S01]  /*0d60*/  IMAD R99, R2, R5, R99 ;  /* 0x0000000502637224 */ /* 0x000fe200078e0263 */
[----:B------:R-:W-:Y:S01]  /*0d70*/  IABS R17, R34 ;  /* 0x0000002200117213 */ /* 0x000fe20000000000 */
[----:B------:R-:W-:Y:S01]  /*0d80*/  IMAD.HI.U32 R7, R6, R13, RZ ;  /* 0x0000000d06077227 */ /* 0x000fe200078e00ff */
[----:B------:R-:W-:-:S02]  /*0d90*/  ISETP.GT.U32.AND P6, PT, R2, R101, PT ;  /* 0x000000650200720c */ /* 0x000fc40003fc4070 */
[C---:B------:R-:W-:Y:S01]  /*0da0*/  ISETP.GT.U32.AND P3, PT, R2.reuse, R99, PT ;  /* 0x000000630200720c */ /* 0x040fe20003f64070 */
[----:B------:R-:W-:Y:S01]  /*0db0*/  IMAD R95, R2, R12, R95 ;  /* 0x0000000c025f7224 */ /* 0x000fe200078e025f */
[C---:B------:R-:W-:Y:S01]  /*0dc0*/  LOP3.LUT R36, R9.reuse, 0x20, RZ, 0xfc, !PT ;  /* 0x0000002009247812 */ /* 0x040fe200078efcff */
[----:B------:R-:W-:Y:S01]  /*0dd0*/  IMAD.HI.U32 R12, R6, R15, RZ ;  /* 0x0000000f060c7227 */ /* 0x000fe200078e00ff */
[C---:B------:R-:W-:Y:S02]  /*0de0*/  LOP3.LUT R41, R9.reuse, 0x22, RZ, 0xfc, !PT ;  /* 0x0000002209297812 */ /* 0x040fe400078efcff */
[----:B------:R-:W-:Y:S01]  /*0df0*/  IABS R107, R36 ;  /* 0x00000024006b7213 */ /* 0x000fe20000000000 */
[----:B------:R-:W-:Y:S01]  /*0e00*/  IMAD.MOV R7, RZ, RZ, -R7 ;  /* 0x000000ffff077224 */ /* 0x000fe200078e0a07 */
[----:B------:R-:W-:Y:S01]  /*0e10*/  IABS R111, R41 ;  /* 0x00000029006f7213 */ /* 0x000fe20000000000 */
[----:B------:R-:W-:Y:S01]  /*0e20*/  @!P0 IMAD.IADD R100, R100, 0x1, -R2 ;  /* 0x0000000164648824 */ /* 0x000fe200078e0a02 */
[C---:B------:R-:W-:Y:S01]  /*0e30*/  LOP3.LUT R50, R9.reuse, 0x24, RZ, 0xfc, !PT ;  /* 0x0000002409327812 */ /* 0x040fe200078efcff */
[----:B------:R-:W-:Y:S01]  /*0e40*/  IMAD.MOV R12, RZ, RZ, -R12 ;  /* 0x000000ffff0c7224 */ /* 0x000fe200078e0a0c */
[----:B------:R-:W-:Y:S01]  /*0e50*/  LOP3.LUT R52, R9, 0x26, RZ, 0xfc, !PT ;  /* 0x0000002609347812 */ /* 0x000fe200078efcff */
[----:B------:R-:W-:Y:S01]  /*0e60*/  IMAD R98, R2, R7, R13 ;  /* 0x0000000702627224 */ /* 0x000fe200078e020d */
[----:B------:R-:W-:Y:S01]  /*0e70*/  IABS R115, R50 ;  /* 0x0000003200737213 */ /* 0x000fe20000000000 */
[--C-:B------:R-:W-:Y:S01]  /*0e80*/  @!P1 IMAD.IADD R102, R102, 0x1, -R2.reuse ;  /* 0x0000000166669824 */ /* 0x100fe200078e0a02 */
[C---:B------:R-:W-:Y:S01]  /*0e90*/  ISETP.GT.U32.AND P1, PT, R2.reuse, R100, PT ;  /* 0x000000640200720c */ /* 0x040fe20003f24070 */
[----:B------:R-:W-:Y:S01]  /*0ea0*/  @!P4 IMAD.IADD R97, R97, 0x1, -R2 ;  /* 0x000000016161c824 */ /* 0x000fe200078e0a02 */
[----:B------:R-:W-:Y:S01]  /*0eb0*/  ISETP.GT.U32.AND P0, PT, R2, R98, PT ;  /* 0x000000620200720c */ /* 0x000fe20003f04070 */
[----:B------:R-:W-:Y:S01]  /*0ec0*/  IMAD.HI.U32 R10, R6, R105, RZ ;  /* 0x00000069060a7227 */ /* 0x000fe200078e00ff */
[----:B------:R-:W-:-:S02]  /*0ed0*/  LOP3.LUT R61, R9, 0x28, RZ, 0xfc, !PT ;  /* 0x00000028093d7812 */ /* 0x000fc400078efcff */
[C---:B------:R-:W-:Y:S01]  /*0ee0*/  ISETP.GT.U32.AND P4, PT, R2.reuse, R97, PT ;  /* 0x000000610200720c */ /* 0x040fe20003f84070 */
[----:B------:R-:W-:Y:S01]  /*0ef0*/  IMAD R104, R2, R12, R15 ;  /* 0x0000000c02687224 */ /* 0x000fe200078e020f */
[----:B------:R-:W-:Y:S01]  /*0f00*/  LOP3.LUT R12, R9, 0x14, RZ, 0xfc, !PT ;  /* 0x00000014090c7812 */ /* 0x000fe200078efcff */
[----:B------:R-:W-:Y:S01]  /*0f10*/  IMAD.HI.U32 R11, R6, R113, RZ ;  /* 0x00000071060b7227 */ /* 0x000fe200078e00ff */
[----:B------:R-:W-:Y:S02]  /*0f20*/  IABS R15, R25 ;  /* 0x00000019000f7213 */ /* 0x000fe40000000000 */
[----:B------:R-:W-:Y:S01]  /*0f30*/  IABS R13, R12 ;  /* 0x0000000c000d7213 */ /* 0x000fe20000000000 */
[----:B------:R-:W-:Y:S01]  /*0f40*/  IMAD.MOV R10, RZ, RZ, -R10 ;  /* 0x000000ffff0a7224 */ /* 0x000fe200078e0a0a */
[----:B------:R-:W-:Y:S01]  /*0f50*/  IABS R121, R61 ;  /* 0x0000003d00797213 */ /* 0x000fe20000000000 */
[----:B------:R-:W-:Y:S01]  /*0f60*/  @!P3 IMAD.IADD R99, R99, 0x1, -R2 ;  /* 0x000000016363b824 */ /* 0x000fe200078e0a02 */
[C---:B------:R-:W-:Y:S01]  /*0f70*/  LOP3.LUT R68, R9.reuse, 0x2a, RZ, 0xfc, !PT ;  /* 0x0000002a09447812 */ /* 0x040fe200078efcff */
[----:B------:R-:W-:Y:S01]  /*0f80*/  IMAD.MOV R11, RZ, RZ, -R11 ;  /* 0x000000ffff0b7224 */ /* 0x000fe200078e0a0b */
[----:B------:R-:W-:Y:S01]  /*0f90*/  LOP3.LUT R70, R9, 0x2c, RZ, 0xfc, !PT ;  /* 0x0000002c09467812 */ /* 0x000fe200078efcff */
[C---:B------:R-:W-:Y:S01]  /*0fa0*/  IMAD R105, R2.reuse, R10, R105 ;  /* 0x0000000a02697224 */ /* 0x040fe200078e0269 */
[----:B------:R-:W-:Y:S01]  /*0fb0*/  ISETP.GT.U32.AND P3, PT, R2, R99, PT ;  /* 0x000000630200720c */ /* 0x000fe20003f64070 */
[----:B------:R-:W-:Y:S01]  /*0fc0*/  IMAD.HI.U32 R5, R6, R13, RZ ;  /* 0x0000000d06057227 */ /* 0x000fe200078e00ff */
[----:B------:R-:W-:-:S02]  /*0fd0*/  IABS R123, R68 ;  /* 0x00000044007b7213 */ /* 0x000fc40000000000 */
[----:B------:R-:W-:Y:S01]  /*0fe0*/  IABS R125, R70 ;  /* 0x00000046007d7213 */ /* 0x000fe20000000000 */
[----:B------:R-:W-:Y:S01]  /*0ff0*/  IMAD R113, R2, R11, R113 ;  /* 0x0000000b02717224 */ /* 0x000fe200078e0271 */
[C---:B------:R-:W-:Y:S01]  /*1000*/  LOP3.LUT R80, R9.reuse, 0x30, RZ, 0xfc, !PT ;  /* 0x0000003009507812 */ /* 0x040fe200078efcff */
[--C-:B------:R-:W-:Y:S01]  /*1010*/  @!P1 IMAD.IADD R100, R100, 0x1, -R2.reuse ;  /* 0x0000000164649824 */ /* 0x100fe200078e0a02 */
[C---:B------:R-:W-:Y:S01]  /*1020*/  ISETP.GT.U32.AND P1, PT, R2.reuse, R105, PT ;  /* 0x000000690200720c */ /* 0x040fe20003f24070 */
[----:B------:R-:W-:Y:S01]  /*1030*/  IMAD.MOV R108, RZ, RZ, -R5 ;  /* 0x000000ffff6c7224 */ /* 0x000fe200078e0a05 */
[----:B------:R-:W-:Y:S01]  /*1040*/  LOP3.LUT R79, R9, 0x32, RZ, 0xfc, !PT ;  /* 0x00000032094f7812 */ /* 0x000fe200078efcff */
[--C-:B------:R-:W-:Y:S01]  /*1050*/  @!P6 IMAD.IADD R101, R101, 0x1, -R2.reuse ;  /* 0x000000016565e824 */ /* 0x100fe200078e0a02 */
[----:B------:R-:W-:Y:S01]  /*1060*/  ISETP.GT.U32.AND P6, PT, R2, R102, PT ;  /* 0x000000660200720c */ /* 0x000fe20003fc4070 */
[--C-:B------:R-:W-:Y:S01]  /*1070*/  @!P0 IMAD.IADD R98, R98, 0x1, -R2.reuse ;  /* 0x0000000162628824 */ /* 0x100fe200078e0a02 */
[C---:B------:R-:W-:Y:S01]  /*1080*/  ISETP.GT.U32.AND P0, PT, R2.reuse, R113, PT ;  /* 0x000000710200720c */ /* 0x040fe20003f04070 */
[----:B------:R-:W-:Y:S01]  /*1090*/  @!P4 IMAD.IADD R97, R97, 0x1, -R2 ;  /* 0x000000016161c824 */ /* 0x000fe200078e0a02 */
[----:B------:R-:W-:Y:S01]  /*10a0*/  ISETP.GT.U32.AND P4, PT, R2, R104, PT ;  /* 0x000000680200720c */ /* 0x000fe20003f84070 */
[----:B------:R-:W-:Y:S01]  /*10b0*/  IMAD.HI.U32 R7, R6, R109, RZ ;  /* 0x0000006d06077227 */ /* 0x000fe200078e00ff */
[----:B------:R-:W-:-:S02]  /*10c0*/  LOP3.LUT R85, R9, 0x34, RZ, 0xfc, !PT ;  /* 0x0000003409557812 */ /* 0x000fc400078efcff */
[----:B------:R-:W-:Y:S01]  /*10d0*/  LOP3.LUT R120, R9, 0x36, RZ, 0xfc, !PT ;  /* 0x0000003609787812 */ /* 0x000fe200078efcff */
[C---:B------:R-:W-:Y:S01]  /*10e0*/  IMAD R108, R2.reuse, R108, R13 ;  /* 0x0000006c026c7224 */ /* 0x040fe200078e020d */
[----:B------:R-:W-:Y:S01]  /*10f0*/  IABS R119, R85 ;  /* 0x0000005500777213 */ /* 0x000fe20000000000 */
[----:B------:R-:W-:Y:S01]  /*1100*/  IMAD.MOV R7, RZ, RZ, -R7 ;  /* 0x000000ffff077224 */ /* 0x000fe200078e0a07 */
[----:B------:R-:W-:Y:S01]  /*1110*/  IABS R117, R120 ;  /* 0x0000007800757213 */ /* 0x000fe20000000000 */
[--C-:B------:R-:W-:Y:S01]  /*1120*/  @!P3 IMAD.IADD R99, R99, 0x1, -R2.reuse ;  /* 0x000000016363b824 */ /* 0x100fe200078e0a02 */
[C---:B------:R-:W-:Y:S01]  /*1130*/  ISETP.GT.U32.AND P3, PT, R2.reuse, R108, PT ;  /* 0x0000006c0200720c */ /* 0x040fe20003f64070 */
[----:B------:R-:W-:Y:S01]  /*1140*/  IMAD R109, R2, R7, R109 ;  /* 0x00000007026d7224 */ /* 0x000fe200078e026d */
[----:B------:R-:W-:Y:S01]  /*1150*/  LOP3.LUT R122, R9, 0x38, RZ, 0xfc, !PT ;  /* 0x00000038097a7812 */ /* 0x000fe200078efcff */
[--C-:B------:R-:W-:Y:S01]  /*1160*/  @!P1 IMAD.IADD R105, R105, 0x1, -R2.reuse ;  /* 0x0000000169699824 */ /* 0x100fe200078e0a02 */
[----:B------:R-:W-:Y:S01]  /*1170*/  LOP3.LUT R124, R9, 0x3a, RZ, 0xfc, !PT ;  /* 0x0000003a097c7812 */ /* 0x000fe200078efcff */
[--C-:B------:R-:W-:Y:S01]  /*1180*/  @!P6 IMAD.IADD R102, R102, 0x1, -R2.reuse ;  /* 0x000000016666e824 */ /* 0x100fe200078e0a02 */
[C---:B------:R-:W-:Y:S01]  /*1190*/  ISETP.GT.U32.AND P6, PT, R2.reuse, R98, PT ;  /* 0x000000620200720c */ /* 0x040fe20003fc4070 */
[--C-:B------:R-:W-:Y:S01]  /*11a0*/  @!P0 IMAD.IADD R113, R113, 0x1, -R2.reuse ;  /* 0x0000000171718824 */ /* 0x100fe200078e0a02 */
[----:B------:R-:W-:Y:S01]  /*11b0*/  ISETP.GT.U32.AND P1, PT, R2, R109, PT ;  /* 0x0000006d0200720c */ /* 0x000fe20003f24070 */
[----:B------:R-:W-:Y:S01]  /*11c0*/  @!P4 IMAD.IADD R104, R104, 0x1, -R2 ;  /* 0x000000016868c824 */ /* 0x000fe200078e0a02 */
[----:B------:R-:W-:Y:S01]  /*11d0*/  ISETP.GT.U32.AND P0, PT, R2, R105, PT ;  /* 0x000000690200720c */ /* 0x000fe20003f04070 */
[----:B------:R-:W-:Y:S01]  /*11e0*/  IMAD.HI.U32 R10, R6, R15, RZ ;  /* 0x0000000f060a7227 */ /* 0x000fe200078e00ff */
[----:B------:R-:W-:-:S02]  /*11f0*/  IABS R91, R122 ;  /* 0x0000007a005b7213 */ /* 0x000fc40000000000 */
[----:B------:R-:W-:Y:S01]  /*1200*/  ISETP.GT.U32.AND P4, PT, R2, R104, PT ;  /* 0x000000680200720c */ /* 0x000fe20003f84070 */
[----:B------:R-:W-:Y:S01]  /*1210*/  IMAD.HI.U32 R11, R6, R23, RZ ;  /* 0x00000017060b7227 */ /* 0x000fe200078e00ff */
[----:B------:R-:W-:-:S03]  /*1220*/  LOP3.LUT R126, R9, 0x3c, RZ, 0xfc, !PT ;  /* 0x0000003c097e7812 */ /* 0x000fc600078efcff */
[----:B------:R-:W-:Y:S02]  /*1230*/  VIADD R33, R131, 0x1e ;  /* 0x0000001e83217836 */ /* 0x000fe40000000000 */
[----:B------:R-:W-:-:S03]  /*1240*/  IMAD.HI.U32 R5, R6, R17, RZ ;  /* 0x0000001106057227 */ /* 0x000fc600078e00ff */
[----:B------:R-:W-:Y:S01]  /*1250*/  IABS R13, R33 ;  /* 0x00000021000d7213 */ /* 0x000fe20000000000 */
[----:B------:R-:W-:Y:S02]  /*1260*/  IMAD.MOV R10, RZ, RZ, -R10 ;  /* 0x000000ffff0a7224 */ /* 0x000fe400078e0a0a */
[----:B------:R-:W-:Y:S02]  /*1270*/  IMAD.MOV R11, RZ, RZ, -R11 ;  /* 0x000000ffff0b7224 */ /* 0x000fe400078e0a0b */
[----:B------:R-:W-:Y:S02]  /*1280*/  @!P3 IMAD.IADD R108, R108, 0x1, -R2 ;  /* 0x000000016c6cb824 */ /* 0x000fe400078e0a02 */
[----:B------:R-:W-:Y:S02]  /*1290*/  IMAD.MOV R5, RZ, RZ, -R5 ;  /* 0x000000ffff057224 */ /* 0x000fe400078e0a05 */
[C---:B------:R-:W-:Y:S01]  /*12a0*/  IMAD R106, R2.reuse, R10, R15 ;  /* 0x0000000a026a7224 */ /* 0x040fe200078e020f */
[C---:B------:R-:W-:Y:S01]  /*12b0*/  ISETP.GT.U32.AND P3, PT, R2.reuse, R108, PT ;  /* 0x0000006c0200720c */ /* 0x040fe20003f64070 */
[C---:B------:R-:W-:Y:S01]  /*12c0*/  IMAD R23, R2.reuse, R11, R23 ;  /* 0x0000000b02177224 */ /* 0x040fe200078e0217 */
[----:B------:R-:W-:Y:S01]  /*12d0*/  IABS R15, R52 ;  /* 0x00000034000f7213 */ /* 0x000fe20000000000 */
[----:B------:R-:W-:-:S02]  /*12e0*/  IMAD R114, R2, R5, R17 ;  /* 0x0000000502727224 */ /* 0x000fc400078e0211 */
[----:B------:R-:W-:-:S04]  /*12f0*/  IMAD.HI.U32 R5, R6, R13, RZ ;  /* 0x0000000d06057227 */ /* 0x000fc800078e00ff */
[--C-:B------:R-:W-:Y:S01]  /*1300*/  @!P6 IMAD.IADD R98, R98, 0x1, -R2.reuse ;  /* 0x000000016262e824 */ /* 0x100fe200078e0a02 */
[C---:B------:R-:W-:Y:S01]  /*1310*/  ISETP.GT.U32.AND P6, PT, R2.reuse, R113, PT ;  /* 0x000000710200720c */ /* 0x040fe20003fc4070 */
[--C-:B------:R-:W-:Y:S01]  /*1320*/  @!P0 IMAD.IADD R105, R105, 0x1, -R2.reuse ;  /* 0x0000000169698824 */ /* 0x100fe200078e0a02 */
[C---:B------:R-:W-:Y:S01]  /*1330*/  ISETP.GT.U32.AND P0, PT, R2.reuse, R106, PT ;  /* 0x0000006a0200720c */ /* 0x040fe20003f04070 */
[----:B------:R-:W-:Y:S01]  /*1340*/  @!P1 IMAD.IADD R109, R109, 0x1, -R2 ;  /* 0x000000016d6d9824 */ /* 0x000fe200078e0a02 */
[----:B------:R-:W-:Y:S01]  /*1350*/  ISETP.GT.U32.AND P1, PT, R2, R23, PT ;  /* 0x000000170200720c */ /* 0x000fe20003f24070 */
[----:B------:R-:W-:-:S04]  /*1360*/  IMAD.HI.U32 R7, R6, R107, RZ ;  /* 0x0000006b06077227 */ /* 0x000fc800078e00ff */
[----:B------:R-:W-:Y:S02]  /*1370*/  IMAD.MOV R112, RZ, RZ, -R5 ;  /* 0x000000ffff707224 */ /* 0x000fe400078e0a05 */
[----:B------:R-:W-:Y:S01]  /*1380*/  @!P4 IMAD.IADD R104, R104, 0x1, -R2 ;  /* 0x000000016868c824 */ /* 0x000fe200078e0a02 */
[----:B------:R-:W-:Y:S01]  /*1390*/  ISETP.GT.U32.AND P4, PT, R2, R114, PT ;  /* 0x000000720200720c */ /* 0x000fe20003f84070 */
[----:B------:R-:W-:-:S04]  /*13a0*/  IMAD.HI.U32 R5, R6, R111, RZ ;  /* 0x0000006f06057227 */ /* 0x000fc800078e00ff */
[----:B------:R-:W-:Y:S02]  /*13b0*/  IMAD.MOV R7, RZ, RZ, -R7 ;  /* 0x000000ffff077224 */ /* 0x000fe400078e0a07 */
[C---:B------:R-:W-:Y:S01]  /*13c0*/  IMAD R112, R2.reuse, R112, R13 ;  /* 0x0000007002707224 */ /* 0x040fe200078e020d */
[----:B------:R-:W-:Y:S01]  /*13d0*/  IABS R13, R80 ;  /* 0x00000050000d7213 */ /* 0x000fe20000000000 */
[----:B------:R-:W-:Y:S02]  /*13e0*/  IMAD.MOV R5, RZ, RZ, -R5 ;  /* 0x000000ffff057224 */ /* 0x000fe400078e0a05 */
[----:B------:R-:W-:Y:S02]  /*13f0*/  IMAD R107, R2, R7, R107 ;  /* 0x00000007026b7224 */ /* 0x000fe400078e026b */
[--C-:B------:R-:W-:Y:S01]  /*1400*/  @!P3 IMAD.IADD R108, R108, 0x1, -R2.reuse ;  /* 0x000000016c6cb824 */ /* 0x100fe200078e0a02 */
[C---:B------:R-:W-:Y:S01]  /*1410*/  ISETP.GT.U32.AND P3, PT, R2.reuse, R112, PT ;  /* 0x000000700200720c */ /* 0x040fe20003f64070 */
[----:B------:R-:W-:Y:S01]  /*1420*/  @!P6 IMAD.IADD R113, R113, 0x1, -R2 ;  /* 0x000000017171e824 */ /* 0x000fe200078e0a02 */
[C---:B------:R-:W-:Y:S01]  /*1430*/  ISETP.GT.U32.AND P6, PT, R2.reuse, R109, PT ;  /* 0x0000006d0200720c */ /* 0x040fe20003fc4070 */
[----:B------:R-:W-:-:S02]  /*1440*/  IMAD R111, R2, R5, R111 ;  /* 0x00000005026f7224 */ /* 0x000fc400078e026f */
[--C-:B------:R-:W-:Y:S01]  /*1450*/  @!P0 IMAD.IADD R106, R106, 0x1, -R2.reuse ;  /* 0x000000016a6a8824 */ /* 0x100fe200078e0a02 */
[C---:B------:R-:W-:Y:S01]  /*1460*/  ISETP.GT.U32.AND P0, PT, R2.reuse, R107, PT ;  /* 0x0000006b0200720c */ /* 0x040fe20003f04070 */
[--C-:B------:R-:W-:Y:S01]  /*1470*/  @!P1 IMAD.IADD R23, R23, 0x1, -R2.reuse ;  /* 0x0000000117179824 */ /* 0x100fe200078e0a02 */
[----:B------:R-:W-:Y:S01]  /*1480*/  ISETP.GT.U32.AND P1, PT, R2, R111, PT ;  /* 0x0000006f0200720c */ /* 0x000fe20003f24070 */
[----:B------:R-:W-:Y:S02]  /*1490*/  @!P4 IMAD.IADD R114, R114, 0x1, -R2 ;  /* 0x000000017272c824 */ /* 0x000fe400078e0a02 */
[----:B------:R-:W-:Y:S01]  /*14a0*/  IMAD.HI.U32 R10, R6, R115, RZ ;  /* 0x00000073060a7227 */ /* 0x000fe200078e00ff */
[----:B------:R-:W-:-:S03]  /*14b0*/  ISETP.GT.U32.AND P4, PT, R2, R23, PT ;  /* 0x000000170200720c */ /* 0x000fc60003f84070 */
[----:B------:R-:W-:-:S04]  /*14c0*/  IMAD.HI.U32 R11, R6, R15, RZ ;  /* 0x0000000f060b7227 */ /* 0x000fc800078e00ff */
[----:B------:R-:W-:Y:S02]  /*14d0*/  IMAD.MOV R10, RZ, RZ, -R10 ;  /* 0x000000ffff0a7224 */ /* 0x000fe400078e0a0a */
[--C-:B------:R-:W-:Y:S01]  /*14e0*/  @!P3 IMAD.IADD R112, R112, 0x1, -R2.reuse ;  /* 0x000000017070b824 */ /* 0x100fe200078e0a02 */
[C---:B------:R-:W-:Y:S01]  /*14f0*/  ISETP.GT.U32.AND P3, PT, R2.reuse, R114, PT ;  /* 0x000000720200720c */ /* 0x040fe20003f64070 */
[--C-:B------:R-:W-:Y:S01]  /*1500*/  @!P6 IMAD.IADD R109, R109, 0x1, -R2.reuse ;  /* 0x000000016d6de824 */ /* 0x100fe200078e0a02 */
[C---:B------:R-:W-:Y:S01]  /*1510*/  ISETP.GT.U32.AND P6, PT, R2.reuse, R106, PT ;  /* 0x0000006a0200720c */ /* 0x040fe20003fc4070 */
[----:B------:R-:W-:Y:S02]  /*1520*/  IMAD.MOV R11, RZ, RZ, -R11 ;  /* 0x000000ffff0b7224 */ /* 0x000fe400078e0a0b */
[C---:B------:R-:W-:Y:S02]  /*1530*/  IMAD R115, R2.reuse, R10, R115 ;  /* 0x0000000a02737224 */ /* 0x040fe400078e0273 */
[----:B------:R-:W-:Y:S01]  /*1540*/  @!P0 IMAD.IADD R107, R107, 0x1, -R2 ;  /* 0x000000016b6b8824 */ /* 0x000fe200078e0a02 */
[----:B------:R-:W-:Y:S01]  /*1550*/  ISETP.GT.U32.AND P0, PT, R2, R112, PT ;  /* 0x000000700200720c */ /* 0x000fe20003f04070 */
[----:B------:R-:W-:-:S04]  /*1560*/  IMAD.HI.U32 R5, R6, R121, RZ ;  /* 0x0000007906057227 */ /* 0x000fc800078e00ff */
[C---:B------:R-:W-:Y:S02]  /*1570*/  IMAD R118, R2.reuse, R11, R15 ;  /* 0x0000000b02767224 */ /* 0x040fe400078e020f */
[--C-:B------:R-:W-:Y:S01]  /*1580*/  @!P1 IMAD.IADD R111, R111, 0x1, -R2.reuse ;  /* 0x000000016f6f9824 */ /* 0x100fe200078e0a02 */
[C---:B------:R-:W-:Y:S01]  /*1590*/  ISETP.GT.U32.AND P1, PT, R2.reuse, R107, PT ;  /* 0x0000006b0200720c */ /* 0x040fe20003f24070 */
[----:B------:R-:W-:Y:S01]  /*15a0*/  @!P4 IMAD.IADD R23, R23, 0x1, -R2 ;  /* 0x000000011717c824 */ /* 0x000fe200078e0a02 */
[----:B------:R-:W-:Y:S01]  /*15b0*/  ISETP.GT.U32.AND P4, PT, R2, R115, PT ;  /* 0x000000730200720c */ /* 0x000fe20003f84070 */
[----:B------:R-:W-:Y:S02]  /*15c0*/  IMAD.MOV R11, RZ, RZ, -R5 ;  /* 0x000000ffff0b7224 */ /* 0x000fe400078e0a05 */
[----:B------:R-:W-:-:S04]  /*15d0*/  IMAD.HI.U32 R7, R6, R123, RZ ;  /* 0x0000007b06077227 */ /* 0x000fc800078e00ff */
[----:B------:R-:W-:-:S04]  /*15e0*/  IMAD.HI.U32 R5, R6, R125, RZ ;  /* 0x0000007d06057227 */ /* 0x000fc800078e00ff */
[----:B------:R-:W-:Y:S02]  /*15f0*/  IMAD R121, R2, R11, R121 ;  /* 0x0000000b02797224 */ /* 0x000fe400078e0279 */
[----:B------:R-:W-:Y:S02]  /*1600*/  IMAD.MOV R7, RZ, RZ, -R7 ;  /* 0x000000ffff077224 */ /* 0x000fe400078e0a07 */
[----:B------:R-:W-:Y:S02]  /*1610*/  IMAD.MOV R5, RZ, RZ, -R5 ;  /* 0x000000ffff057224 */ /* 0x000fe400078e0a05 */
[----:B------:R-:W-:Y:S01]  /*1620*/  @!P6 IMAD.IADD R106, R106, 0x1, -R2 ;  /* 0x000000016a6ae824 */ /* 0x000fe200078e0a02 */
[C---:B------:R-:W-:Y:S01]  /*1630*/  ISETP.GT.U32.AND P6, PT, R2.reuse, R111, PT ;  /* 0x0000006f0200720c */ /* 0x040fe20003fc4070 */
[C---:B------:R-:W-:Y:S01]  /*1640*/  IMAD R123, R2.reuse, R7, R123 ;  /* 0x00000007027b7224 */ /* 0x040fe200078e027b */
[----:B------:R-:W-:Y:S01]  /*1650*/  IABS R7, R79 ;  /* 0x0000004f00077213 */ /* 0x000fe20000000000 */
[----:B------:R-:W-:-:S02]  /*1660*/  IMAD R125, R2, R5, R125 ;  /* 0x00000005027d7224 */ /* 0x000fc400078e027d */
        /* <DEDUP_REMOVED lines=8> */
[----:B------:R-:W-:-:S04]  /*16f0*/  IMAD.HI.U32 R5, R6, R7, RZ ;  /* 0x0000000706057227 */ /* 0x000fc800078e00ff */
[--C-:B------:R-:W-:Y:S01]  /*1700*/  @!P6 IMAD.IADD R111, R111, 0x1, -R2.reuse ;  /* 0x000000016f6fe824 */ /* 0x100fe200078e0a02 */
[C---:B------:R-:W-:Y:S01]  /*1710*/  ISETP.GT.U32.AND P6, PT, R2.reuse, R115, PT ;  /* 0x000000730200720c */ /* 0x040fe20003fc4070 */
[C---:B------:R-:W-:Y:S01]  /*1720*/  IMAD R78, R2.reuse, R10, R13 ;  /* 0x0000000a024e7224 */ /* 0x040fe200078e020d */
[----:B------:R-:W-:Y:S01]  /*1730*/  IABS R13, R124 ;  /* 0x0000007c000d7213 */ /* 0x000fe20000000000 */
[--C-:B------:R-:W-:Y:S02]  /*1740*/  @!P0 IMAD.IADD R121, R121, 0x1, -R2.reuse ;  /* 0x0000000179798824 */ /* 0x100fe400078e0a02 */
[----:B------:R-:W-:Y:S02]  /*1750*/  IMAD.MOV R5, RZ, RZ, -R5 ;  /* 0x000000ffff057224 */ /* 0x000fe400078e0a05 */
[--C-:B------:R-:W-:Y:S01]  /*1760*/  @!P1 IMAD.IADD R123, R123, 0x1, -R2.reuse ;  /* 0x000000017b7b9824 */ /* 0x100fe200078e0a02 */
[C---:B------:R-:W-:Y:S01]  /*1770*/  ISETP.GT.U32.AND P0, PT, R2.reuse, R121, PT ;  /* 0x000000790200720c */ /* 0x040fe20003f04070 */
[----:B------:R-:W-:Y:S01]  /*1780*/  @!P4 IMAD.IADD R125, R125, 0x1, -R2 ;  /* 0x000000017d7dc824 */ /* 0x000fe200078e0a02 */
[C---:B------:R-:W-:Y:S01]  /*1790*/  ISETP.GT.U32.AND P1, PT, R2.reuse, R78, PT ;  /* 0x0000004e0200720c */ /* 0x040fe20003f24070 */
[----:B------:R-:W-:-:S02]  /*17a0*/  IMAD R86, R2, R5, R7 ;  /* 0x0000000502567224 */ /* 0x000fc400078e0207 */
[----:B------:R-:W-:Y:S01]  /*17b0*/  IMAD.HI.U32 R5, R6, R119, RZ ;  /* 0x0000007706057227 */ /* 0x000fe200078e00ff */
[----:B------:R-:W-:-:S03]  /*17c0*/  ISETP.GT.U32.AND P4, PT, R2, R125, PT ;  /* 0x0000007d0200720c */ /* 0x000fc60003f84070 */
[----:B------:R-:W-:-:S04]  /*17d0*/  IMAD.HI.U32 R7, R6, R117, RZ ;  /* 0x0000007506077227 */ /* 0x000fc800078e00ff */
[----:B------:R-:W-:Y:S02]  /*17e0*/  IMAD.MOV R5, RZ, RZ, -R5 ;  /* 0x000000ffff057224 */ /* 0x000fe400078e0a05 */
[--C-:B------:R-:W-:Y:S01]  /*17f0*/  @!P6 IMAD.IADD R115, R115, 0x1, -R2.reuse ;  /* 0x000000017373e824 */ /* 0x100fe200078e0a02 */
[C---:B------:R-:W-:Y:S01]  /*1800*/  ISETP.GT.U32.AND P6, PT, R2.reuse, R123, PT ;  /* 0x0000007b0200720c */ /* 0x040fe20003fc4070 */
[----:B------:R-:W-:Y:S02]  /*1810*/  IMAD.MOV R7, RZ, RZ, -R7 ;  /* 0x000000ffff077224 */ /* 0x000fe400078e0a07 */
[C---:B------:R-:W-:Y:S02]  /*1820*/  IMAD R119, R2.reuse, R5, R119 ;  /* 0x0000000502777224 */ /* 0x040fe400078e0277 */
[C---:B------:R-:W-:Y:S01]  /*1830*/  IMAD R117, R2.reuse, R7, R117 ;  /* 0x0000000702757224 */ /* 0x040fe200078e0275 */
[----:B------:R-:W-:Y:S01]  /*1840*/  IABS R7, R126 ;  /* 0x0000007e00077213 */ /* 0x000fe20000000000 */
[--C-:B------:R-:W-:Y:S01]  /*1850*/  @!P0 IMAD.IADD R121, R121, 0x1, -R2.reuse ;  /* 0x0000000179798824 */ /* 0x100fe200078e0a02 */
[----:B------:R-:W-:Y:S01]  /*1860*/  ISETP.GT.U32.AND P0, PT, R2, R86, PT ;  /* 0x000000560200720c */ /* 0x000fe20003f04070 */
[----:B------:R-:W-:Y:S01]  /*1870*/  @!P1 IMAD.IADD R78, R78, 0x1, -R2 ;  /* 0x000000014e4e9824 */ /* 0x000fe200078e0a02 */
[----:B------:R-:W-:Y:S01]  /*1880*/  ISETP.GT.U32.AND P1, PT, R2, R119, PT ;  /* 0x000000770200720c */ /* 0x000fe20003f24070 */
[----:B------:R-:W-:-:S04]  /*1890*/  IMAD.HI.U32 R10, R6, R91, RZ ;  /* 0x0000005b060a7227 */ /* 0x000fc800078e00ff */
[----:B------:R-:W-:Y:S01]  /*18a0*/  @!P4 IMAD.IADD R125, R125, 0x1, -R2 ;  /* 0x000000017d7dc824 */ /* 0x000fe200078e0a02 */
[----:B------:R-:W-:Y:S01]  /*18b0*/  ISETP.GT.U32.AND P4, PT, R2, R117, PT ;  /* 0x000000750200720c */ /* 0x000fe20003f84070 */
[----:B------:R-:W-:Y:S02]  /*18c0*/  IMAD.MOV R10, RZ, RZ, -R10 ;  /* 0x000000ffff0a7224 */ /* 0x000fe400078e0a0a */
[--C-:B------:R-:W-:Y:S01]  /*18d0*/  @!P3 IMAD.IADD R114, R114, 0x1, -R2.reuse ;  /* 0x000000017272b824 */ /* 0x100fe200078e0a02 */
[C---:B------:R-:W-:Y:S01]  /*18e0*/  ISETP.GT.U32.AND P3, PT, R2.reuse, R118, PT ;  /* 0x000000760200720c */ /* 0x040fe20003f64070 */
[--C-:B------:R-:W-:Y:S01]  /*18f0*/  @!P6 IMAD.IADD R123, R123, 0x1, -R2.reuse ;  /* 0x000000017b7be824 */ /* 0x100fe200078e0a02 */
[C---:B------:R-:W-:Y:S01]  /*1900*/  ISETP.GT.U32.AND P6, PT, R2.reuse, R78, PT ;  /* 0x0000004e0200720c */ /* 0x040fe20003fc4070 */
[----:B------:R-:W-:Y:S02]  /*1910*/  IMAD R91, R2, R10, R91 ;  /* 0x0000000a025b7224 */ /* 0x000fe400078e025b */
[----:B------:R-:W-:-:S02]  /*1920*/  @!P0 IMAD.IADD R86, R86, 0x1, -R2 ;  /* 0x0000000156568824 */ /* 0x000fc400078e0a02 */
[----:B------:R-:W-:Y:S01]  /*1930*/  @!P1 IMAD.IADD R119, R119, 0x1, -R2 ;  /* 0x0000000177779824 */ /* 0x000fe200078e0a02 */
[----:B------:R-:W-:Y:S01]  /*1940*/  ISETP.GT.U32.AND P0, PT, R2, R91, PT ;  /* 0x0000005b0200720c */ /* 0x000fe20003f04070 */
[----:B------:R-:W-:Y:S01]  /*1950*/  IMAD.HI.U32 R11, R6, R13, RZ ;  /* 0x0000000d060b7227 */ /* 0x000fe200078e00ff */
[----:B------:R-:W-:-:S03]  /*1960*/  ISETP.GT.U32.AND P1, PT, R2, R95, PT ;  /* 0x0000005f0200720c */ /* 0x000fc60003f24070 */
[--C-:B------:R-:W-:Y:S01]  /*1970*/  @!P4 IMAD.IADD R117, R117, 0x1, -R2.reuse ;  /* 0x000000017575c824 */ /* 0x100fe200078e0a02 */
[----:B------:R-:W-:Y:S01]  /*1980*/  ISETP.GT.U32.AND P4, PT, R2, R119, PT ;  /* 0x000000770200720c */ /* 0x000fe20003f84070 */
[--C-:B------:R-:W-:Y:S02]  /*1990*/  @!P3 IMAD.IADD R118, R118, 0x1, -R2.reuse ;  /* 0x000000017676b824 */ /* 0x100fe400078e0a02 */
[----:B------:R-:W-:Y:S02]  /*19a0*/  IMAD.MOV R11, RZ, RZ, -R11 ;  /* 0x000000ffff0b7224 */ /* 0x000fe400078e0a0b */
[----:B------:R-:W-:Y:S01]  /*19b0*/  @!P6 IMAD.IADD R78, R78, 0x1, -R2 ;  /* 0x000000014e4ee824 */ /* 0x000fe200078e0a02 */
[C---:B------:R-:W-:Y:S01]  /*19c0*/  ISETP.GT.U32.AND P6, PT, R2.reuse, R86, PT ;  /* 0x000000560200720c */ /* 0x040fe20003fc4070 */
[C---:B------:R-:W-:Y:S01]  /*19d0*/  VIADD R132, R131.reuse, 0x2e ;  /* 0x0000002e83847836 */ /* 0x040fe20000000000 */
[----:B------:R-:W-:Y:S01]  /*19e0*/  ISETP.GT.U32.AND P3, PT, R2, R118, PT ;  /* 0x000000760200720c */ /* 0x000fe20003f64070 */
[----:B------:R-:W-:-:S02]  /*19f0*/  VIADD R131, R131, 0x3e ;  /* 0x0000003e83837836 */ /* 0x000fc40000000000 */
[----:B------:R-:W-:Y:S01]  /*1a00*/  IMAD R90, R2, R11, R13 ;  /* 0x0000000b025a7224 */ /* 0x000fe200078e020d */
[----:B------:R-:W-:Y:S01]  /*1a10*/  IABS R103, R132 ;  /* 0x0000008400677213 */ /* 0x000fe20000000000 */
[----:B------:R-:W-:Y:S01]  /*1a20*/  IMAD R169, R8, 0x100, R26 ;  /* 0x0000010008a97824 */ /* 0x000fe200078e021a */
[----:B------:R-:W-:Y:S01]  /*1a30*/  IABS R11, R131 ;  /* 0x00000083000b7213 */ /* 0x000fe20000000000 */
[----:B------:R-:W-:-:S03]  /*1a40*/  IMAD.HI.U32 R5, R6, R7, RZ ;  /* 0x0000000706057227 */ /* 0x000fc600078e00ff */
[----:B------:R-:W-:Y:S01]  /*1a50*/  IABS R8, R169 ;  /* 0x000000a900087213 */ /* 0x000fe20000000000 */
[--C-:B------:R-:W-:Y:S01]  /*1a60*/  @!P0 IMAD.IADD R91, R91, 0x1, -R2.reuse ;  /* 0x000000015b5b8824 */ /* 0x100fe200078e0a02 */
[C---:B------:R-:W-:Y:S01]  /*1a70*/  ISETP.GT.U32.AND P0, PT, R2.reuse, R90, PT ;  /* 0x0000005a0200720c */ /* 0x040fe20003f04070 */
[----:B------:R-:W-:Y:S02]  /*1a80*/  IMAD.MOV R116, RZ, RZ, -R5 ;  /* 0x000000ffff747224 */ /* 0x000fe400078e0a05 */
[--C-:B------:R-:W-:Y:S01]  /*1a90*/  @!P1 IMAD.IADD R95, R95, 0x1, -R2.reuse ;  /* 0x000000015f5f9824 */ /* 0x100fe200078e0a02 */
[C---:B------:R-:W-:Y:S01]  /*1aa0*/  ISETP.GT.U32.AND P1, PT, R2.reuse, R117, PT ;  /* 0x000000750200720c */ /* 0x040fe20003f24070 */
[----:B------:R-:W-:Y:S01]  /*1ab0*/  @!P4 IMAD.IADD R119, R119, 0x1, -R2 ;  /* 0x000000017777c824 */ /* 0x000fe200078e0a02 */
[----:B------:R-:W-:Y:S01]  /*1ac0*/  ISETP.GT.U32.AND P4, PT, R2, R91, PT ;  /* 0x0000005b0200720c */ /* 0x000fe20003f84070 */
[----:B------:R-:W-:-:S04]  /*1ad0*/  IMAD.HI.U32 R5, R6, R103, RZ ;  /* 0x0000006706057227 */ /* 0x000fc800078e00ff */
[----:B------:R-:W-:-:S04]  /*1ae0*/  IMAD.HI.U32 R6, R6, R11, RZ ;  /* 0x0000000b06067227 */ /* 0x000fc800078e00ff */
[----:B------:R-:W-:Y:S01]  /*1af0*/  @!P6 IMAD.IADD R86, R86, 0x1, -R2 ;  /* 0x000000015656e824 */ /* 0x000fe200078e0a02 */
[C---:B------:R-:W-:Y:S01]  /*1b00*/  ISETP.GT.U32.AND P6, PT, R2.reuse, R95, PT ;  /* 0x0000005f0200720c */ /* 0x040fe20003fc4070 */
[----:B------:R-:W-:Y:S02]  /*1b10*/  IMAD R116, R2, R116, R7 ;  /* 0x0000007402747224 */ /* 0x000fe400078e0207 */
[----:B------:R-:W-:Y:S02]  /*1b20*/  VIADD R179, R169, 0x80 ;  /* 0x00000080a9b37836 */ /* 0x000fe40000000000 */
[----:B------:R-:W-:Y:S02]  /*1b30*/  IMAD.MOV.U32 R7, RZ, RZ, R8 ;  /* 0x000000ffff077224 */ /* 0x000fe400078e0008 */
[----:B------:R-:W-:Y:S01]  /*1b40*/  IMAD.MOV R6, RZ, RZ, -R6 ;  /* 0x000000ffff067224 */ /* 0x000fe200078e0a06 */
[----:B------:R-:W-:Y:S01]  /*1b50*/  IABS R8, R179 ;  /* 0x000000b300087213 */ /* 0x000fe20000000000 */
[----:B------:R-:W-:Y:S01]  /*1b60*/  @!P3 IMAD.IADD R118, R118, 0x1, -R2 ;  /* 0x000000017676b824 */ /* 0x000fe200078e0a02 */
[----:B------:R-:W-:Y:S01]  /*1b70*/  ISETP.GE.AND P3, PT, R9, RZ, PT ;  /* 0x000000ff0900720c */ /* 0x000fe20003f66270 */
[----:B------:R-:W-:-:S02]  /*1b80*/  IMAD.MOV R9, RZ, RZ, -R5 ;  /* 0x000000ffff097224 */ /* 0x000fc400078e0a05 */
[----:B------:R-:W-:-:S04]  /*1b90*/  IMAD.HI.U32 R5, R4, R7, RZ ;  /* 0x0000000704057227 */ /* 0x000fc800078e00ff */
[----:B------:R-:W-:Y:S02]  /*1ba0*/  IMAD R96, R2, R6, R11 ;  /* 0x0000000602607224 */ /* 0x000fe400078e020b */
[--C-:B------:R-:W-:Y:S02]  /*1bb0*/  @!P0 IMAD.IADD R90, R90, 0x1, -R2.reuse ;  /* 0x000000015a5a8824 */ /* 0x100fe400078e0a02 */
[C---:B------:R-:W-:Y:S02]  /*1bc0*/  IMAD R103, R2.reuse, R9, R103 ;  /* 0x0000000902677224 */ /* 0x040fe400078e0267 */
[----:B------:R-:W-:Y:S01]  /*1bd0*/  IMAD.MOV R6, RZ, RZ, -R5 ;  /* 0x000000ffff067224 */ /* 0x000fe200078e0a05 */
[C---:B------:R-:W-:Y:S01]  /*1be0*/  ISETP.GT.U32.AND P0, PT, R2.reuse, R90, PT ;  /* 0x0000005a0200720c */ /* 0x040fe20003f04070 */
[----:B------:R-:W-:Y:S01]  /*1bf0*/  @!P4 IMAD.IADD R91, R91, 0x1, -R2 ;  /* 0x000000015b5bc824 */ /* 0x000fe200078e0a02 */
[----:B------:R-:W-:Y:S01]  /*1c00*/  ISETP.GT.U32.AND P4, PT, R2, R96, PT ;  /* 0x000000600200720c */ /* 0x000fe20003f84070 */
[----:B------:R-:W-:-:S04]  /*1c10*/  IMAD.HI.U32 R5, R4, R8, RZ ;  /* 0x0000000804057227 */ /* 0x000fc800078e00ff */
[--C-:B------:R-:W-:Y:S01]  /*1c20*/  @!P6 IMAD.IADD R95, R95, 0x1, -R2.reuse ;  /* 0x000000015f5fe824 */ /* 0x100fe200078e0a02 */
[C---:B------:R-:W-:Y:S01]  /*1c30*/  ISETP.GT.U32.AND P6, PT, R2.reuse, R103, PT ;  /* 0x000000670200720c */ /* 0x040fe20003fc4070 */
[----:B------:R-:W-:Y:S02]  /*1c40*/  IMAD R4, R3, R6, R7 ;  /* 0x0000000603047224 */ /* 0x000fe400078e0207 */
[----:B------:R-:W-:Y:S02]  /*1c50*/  IMAD.MOV R5, RZ, RZ, -R5 ;  /* 0x000000ffff057224 */ /* 0x000fe400078e0a05 */
[----:B------:R-:W-:Y:S01]  /*1c60*/  @!P1 IMAD.IADD R117, R117, 0x1, -R2 ;  /* 0x0000000175759824 */ /* 0x000fe200078e0a02 */
[----:B------:R-:W-:Y:S01]  /*1c70*/  ISETP.GT.U32.AND P1, PT, R2, R116, PT ;  /* 0x000000740200720c */ /* 0x000fe20003f24070 */
[----:B------:R-:W-:Y:S01]  /*1c80*/  @!P3 IMAD.MOV R95, RZ, RZ, -R95 ;  /* 0x000000ffff5fb224 */ /* 0x000fe200078e0a5f */
[C---:B------:R-:W-:Y:S01]  /*1c90*/  ISETP.GT.U32.AND P3, PT, R3.reuse, R4, PT ;  /* 0x000000040300720c */ /* 0x040fe20003f64070 */
[----:B------:R-:W-:-:S02]  /*1ca0*/  IMAD R6, R3, R5, R8 ;  /* 0x0000000503067224 */ /* 0x000fc400078e0208 */
[--C-:B------:R-:W-:Y:S02]  /*1cb0*/  @!P4 IMAD.IADD R96, R96, 0x1, -R2.reuse ;  /* 0x000000016060c824 */ /* 0x100fe400078e0a02 */
[--C-:B------:R-:W-:Y:S01]  /*1cc0*/  @!P0 IMAD.IADD R90, R90, 0x1, -R2.reuse ;  /* 0x000000015a5a8824 */ /* 0x100fe200078e0a02 */
[----:B------:R-:W-:Y:S01]  /*1cd0*/  ISETP.GT.U32.AND P4, PT, R3, R6, PT ;  /* 0x000000060300720c */ /* 0x000fe20003f84070 */
[----:B------:R-:W-:Y:S01]  /*1ce0*/  @!P2 IMAD.MOV R101, RZ, RZ, -R101 ;  /* 0x000000ffff65a224 */ /* 0x000fe200078e0a65 */
[----:B------:R-:W-:Y:S01]  /*1cf0*/  ISETP.GE.AND P0, PT, R14, RZ, PT ;  /* 0x000000ff0e00720c */ /* 0x000fe20003f06270 */
[--C-:B------:R-:W-:Y:S01]  /*1d00*/  @!P6 IMAD.IADD R103, R103, 0x1, -R2.reuse ;  /* 0x000000016767e824 */ /* 0x100fe200078e0a02 */
[----:B------:R-:W-:Y:S01]  /*1d10*/  ISETP.GE.AND P2, PT, R18, RZ, PT ;  /* 0x000000ff1200720c */ /* 0x000fe20003f46270 */
[----:B------:R-:W-:Y:S01]  /*1d20*/  @!P1 IMAD.IADD R116, R116, 0x1, -R2 ;  /* 0x0000000174749824 */ /* 0x000fe200078e0a02 */
[----:B------:R-:W-:Y:S01]  /*1d30*/  ISETP.GT.U32.AND P6, PT, R2, R96, PT ;  /* 0x000000600200720c */ /* 0x000fe20003fc4070 */
[--C-:B------:R-:W-:Y:S01]  /*1d40*/  @!P3 IMAD.IADD R4, R4, 0x1, -R3.reuse ;  /* 0x000000010404b824 */ /* 0x100fe200078e0a03 */
[----:B------:R-:W-:Y:S01]  /*1d50*/  ISETP.GE.AND P1, PT, R16, RZ, PT ;  /* 0x000000ff1000720c */ /* 0x000fe20003f26270 */
[----:B------:R-:W-:Y:S01]  /*1d60*/  @!P5 IMAD.MOV R100, RZ, RZ, -R100 ;  /* 0x000000ffff64d224 */ /* 0x000fe200078e0a64 */
[----:B------:R-:W-:Y:S01]  /*1d70*/  ISETP.GT.U32.AND P3, PT, R2, R103, PT ;  /* 0x000000670200720c */ /* 0x000fe20003f64070 */
[----:B------:R-:W-:Y:S01]  /*1d80*/  VIADD R7, R238, 0xffffffee ;  /* 0xffffffeeee077836 */ /* 0x000fe20000000000 */
[----:B------:R-:W-:Y:S01]  /*1d90*/  ISETP.GT.U32.AND P5, PT, R2, R116, PT ;  /* 0x000000740200720c */ /* 0x000fe20003fa4070 */
[----:B------:R-:W-:Y:S01]  /*1da0*/  @!P4 IMAD.IADD R6, R6, 0x1, -R3 ;  /* 0x000000010606c824 */ /* 0x000fe200078e0a03 */
[----:B------:R-:W-:Y:S01]  /*1db0*/  ISETP.GE.AND P4, PT, R20, RZ, PT ;  /* 0x000000ff1400720c */ /* 0x000fe20003f86270 */
[----:B------:R-:W-:Y:S01]  /*1dc0*/  @!P0 IMAD.MOV R102, RZ, RZ, -R102 ;  /* 0x000000ffff668224 */ /* 0x000fe200078e0a66 */
[C---:B------:R-:W-:Y:S01]  /*1dd0*/  ISETP.GT.U32.AND P0, PT, R3.reuse, R4, PT ;  /* 0x000000040300720c */ /* 0x040fe20003f04070 */
[----:B------:R-:W-:Y:S01]  /*1de0*/  @!P2 IMAD.MOV R99, RZ, RZ, -R99 ;  /* 0x000000ffff63a224 */ /* 0x000fe200078e0a63 */
[----:B------:R-:W-:Y:S01]  /*1df0*/  ISETP.GT.U32.AND P2, PT, R3, R6, PT ;  /* 0x000000060300720c */ /* 0x000fe20003f44070 */
[--C-:B------:R-:W-:Y:S01]  /*1e00*/  @!P6 IMAD.IADD R96, R96, 0x1, -R2.reuse ;  /* 0x000000016060e824 */ /* 0x100fe200078e0a02 */
[----:B------:R-:W-:Y:S01]  /*1e10*/  ISETP.GE.AND P6, PT, R169, RZ, PT ;  /* 0x000000ffa900720c */ /* 0x000fe20003fc6270 */
[----:B------:R-:W-:Y:S01]  /*1e20*/  @!P1 IMAD.MOV R97, RZ, RZ, -R97 ;  /* 0x000000ffff619224 */ /* 0x000fe200078e0a61 */
[----:B------:R-:W-:Y:S01]  /*1e30*/  ISETP.GE.AND P1, PT, R19, RZ, PT ;  /* 0x000000ff1300720c */ /* 0x000fe20003f26270 */
[--C-:B------:R-:W-:Y:S01]  /*1e40*/  @!P3 IMAD.IADD R103, R103, 0x1, -R2.reuse ;  /* 0x000000016767b824 */ /* 0x100fe200078e0a02 */
[----:B------:R-:W-:Y:S01]  /*1e50*/  ISETP.GE.AND P3, PT, R179, RZ, PT ;  /* 0x000000ffb300720c */ /* 0x000fe20003f66270 */
[----:B------:R-:W-:Y:S01]  /*1e60*/  @!P5 IMAD.IADD R116, R116, 0x1, -R2 ;  /* 0x000000017474d824 */ /* 0x000fe200078e0a02 */
[----:B------:R-:W-:Y:S01]  /*1e70*/  ISETP.GE.AND P5, PT, R21, RZ, PT ;  /* 0x000000ff1500720c */ /* 0x000fe20003fa6270 */
[----:B------:R-:W-:-:S02]  /*1e80*/  VIADD R2, R238, 0xffffffff ;  /* 0xffffffffee027836 */ /* 0x000fc40000000000 */
[--C-:B------:R-:W-:Y:S01]  /*1e90*/  @!P0 IMAD.IADD R4, R4, 0x1, -R3.reuse ;  /* 0x0000000104048824 */ /* 0x100fe200078e0a03 */
[----:B------:R-:W-:Y:S01]  /*1ea0*/  ISETP.GE.AND P0, PT, R22, RZ, PT ;  /* 0x000000ff1600720c */ /* 0x000fe20003f06270 */
[----:B------:R-:W-:Y:S01]  /*1eb0*/  @!P2 IMAD.IADD R6, R6, 0x1, -R3 ;  /* 0x000000010606a824 */ /* 0x000fe200078e0a03 */
[----:B------:R-:W-:Y:S01]  /*1ec0*/  LOP3.LUT R3, RZ, R92, RZ, 0x33, !PT ;  /* 0x0000005cff037212 */ /* 0x000fe200078e33ff */
[----:B------:R-:W-:Y:S01]  /*1ed0*/  @!P6 IMAD.MOV R4, RZ, RZ, -R4 ;  /* 0x000000ffff04e224 */ /* 0x000fe200078e0a04 */
[----:B------:R-:W-:Y:S01]  /*1ee0*/  ISETP.NE.AND P6, PT, R92, RZ, PT ;  /* 0x000000ff5c00720c */ /* 0x000fe20003fc5270 */
[----:B------:R-:W-:Y:S01]  /*1ef0*/  @!P1 IMAD.MOV R98, RZ, RZ, -R98 ;  /* 0x000000ffff629224 */ /* 0x000fe200078e0a62 */
[----:B------:R-:W-:Y:S01]  /*1f00*/  ISETP.GE.AND P1, PT, R12, RZ, PT ;  /* 0x000000ff0c00720c */ /* 0x000fe20003f26270 */
[----:B------:R-:W-:Y:S01]  /*1f10*/  @!P3 IMAD.MOV R6, RZ, RZ, -R6 ;  /* 0x000000ffff06b224 */ /* 0x000fe200078e0a06 */
[C---:B------:R-:W-:Y:S01]  /*1f20*/  SEL R4, R3.reuse, R4, !P6 ;  /* 0x0000000403047207 */ /* 0x040fe20007000000 */
[----:B------:R-:W-:Y:S01]  /*1f30*/  @!P4 IMAD.MOV R105, RZ, RZ, -R105 ;  /* 0x000000ffff69c224 */ /* 0x000fe200078e0a69 */
[----:B------:R-:W-:Y:S01]  /*1f40*/  ISETP.GE.U32.AND P4, PT, R2, 0x7fffffc0, PT ;  /* 0x7fffffc00200780c */ /* 0x000fe20003f86070 */
[----:B------:R-:W-:Y:S01]  /*1f50*/  VIADD R2, R238, 0xffffffec ;  /* 0xffffffecee027836 */ /* 0x000fe20000000000 */
[----:B------:R-:W-:Y:S01]  /*1f60*/  SEL R5, R3, R6, !P6 ;  /* 0x0000000603057207 */ /* 0x000fe20007000000 */
[----:B------:R-:W-:Y:S01]  /*1f70*/  IMAD R4, R4, UR4, RZ ;  /* 0x0000000404047c24 */ /* 0x000fe2000f8e02ff */
[----:B------:R-:W-:Y:S01]  /*1f80*/  ISETP.GE.AND P3, PT, R25, RZ, PT ;  /* 0x000000ff1900720c */ /* 0x000fe20003f66270 */
[----:B------:R-:W-:Y:S01]  /*1f90*/  VIADD R3, R238, 0xfffffff7 ;  /* 0xfffffff7ee037836 */ /* 0x000fe20000000000 */
[----:B------:R-:W-:Y:S01]  /*1fa0*/  ISETP.GE.AND P2, PT, R24, RZ, PT ;  /* 0x000000ff1800720c */ /* 0x000fe20003f46270 */
[----:B------:R-:W-:Y:S01]  /*1fb0*/  @!P0 IMAD.MOV R104, RZ, RZ, -R104 ;  /* 0x000000ffff688224 */ /* 0x000fe200078e0a68 */
[----:B------:R-:W-:Y:S01]  /*1fc0*/  ISETP.GE.U32.AND P0, PT, R2, 0x7fffffad, PT ;  /* 0x7fffffad0200780c */ /* 0x000fe20003f06070 */
[----:B------:R-:W-:Y:S01]  /*1fd0*/  IMAD R5, R5, UR4, RZ ;  /* 0x0000000405057c24 */ /* 0x000fe2000f8e02ff */
[----:B------:R-:W-:Y:S01]  /*1fe0*/  ISETP.GE.U32.AND P6, PT, R3, 0x7fffffb8, PT ;  /* 0x7fffffb80300780c */ /* 0x000fe20003fc6070 */
[----:B------:R-:W-:Y:S01]  /*1ff0*/  @!P5 IMAD.MOV R113, RZ, RZ, -R113 ;  /* 0x000000ffff71d224 */ /* 0x000fe200078e0a71 */
[----:B-----5:R-:W-:Y:S01]  /*2000*/  IADD3 R2, P5, PT, R4, UR12, RZ ;  /* 0x0000000c04027c10 */ /* 0x020fe2000ffbe0ff */
[C---:B------:R-:W-:Y:S01]  /*2010*/  VIADD R6, R238.reuse, 0xffffffed ;  /* 0xffffffedee067836 */ /* 0x040fe20000000000 */
[----:B------:R-:W-:Y:S01]  /*2020*/  SEL R20, RZ, 0x1, P0 ;  /* 0x00000001ff147807 */ /* 0x000fe20000000000 */
[----:B------:R-:W-:Y:S01]  /*2030*/  @!P1 IMAD.MOV R108, RZ, RZ, -R108 ;  /* 0x000000ffff6c9224 */ /* 0x000fe200078e0a6c */
[C---:B------:R-:W-:Y:S01]  /*2040*/  IADD3 R3, P1, PT, R5.reuse, UR12, RZ ;  /* 0x0000000c05037c10 */ /* 0x040fe2000ff3e0ff */
[----:B------:R-:W-:Y:S01]  /*2050*/  VIADD R8, R238, 0xffffffe6 ;  /* 0xffffffe6ee087836 */ /* 0x000fe20000000000 */
[----:B------:R-:W-:Y:S01]  /*2060*/  LEA.HI.X.SX32 R4, R4, UR13, 0x1, P5 ;  /* 0x0000000d04047c11 */ /* 0x000fe2000a8f0eff */
[----:B------:R-:W-:Y:S01]  /*2070*/  VIADD R10, R238, 0xffffffc9 ;  /* 0xffffffc9ee0a7836 */ /* 0x000fe20000000000 */
[----:B------:R-:W-:Y:S01]  /*2080*/  ISETP.GE.U32.AND P5, PT, R6, 0x7fffffae, PT ;  /* 0x7fffffae0600780c */ /* 0x000fe20003fa6070 */
[C---:B------:R-:W-:Y:S01]  /*2090*/  VIADD R6, R238.reuse, 0xffffffef ;  /* 0xffffffefee067836 */ /* 0x040fe20000000000 */
[----:B------:R-:W-:Y:S01]  /*20a0*/  LEA.HI.X.SX32 R5, R5, UR13, 0x1, P1 ;  /* 0x0000000d05057c11 */ /* 0x000fe200088f0eff */
[C---:B------:R-:W-:Y:S01]  /*20b0*/  VIADD R11, R238.reuse, 0xffffffca ;  /* 0xffffffcaee0b7836 */ /* 0x040fe20000000000 */
[----:B------:R-:W-:Y:S01]  /*20c0*/  ISETP.GE.U32.AND P1, PT, R7, 0x7fffffaf, PT ;  /* 0x7fffffaf0700780c */ /* 0x000fe20003f26070 */
[----:B------:R-:W-:Y:S01]  /*20d0*/  VIADD R7, R238, 0xffffffe8 ;  /* 0xffffffe8ee077836 */ /* 0x000fe20000000000 */
[----:B------:R-:W-:Y:S01]  /*20e0*/  ISETP.GE.U32.AND P0, PT, R6, 0x7fffffb0, PT ;  /* 0x7fffffb00600780c */ /* 0x000fe20003f06070 */
[C---:B------:R-:W-:Y:S01]  /*20f0*/  VIADD R6, R238.reuse, 0xffffffe9 ;  /* 0xffffffe9ee067836 */ /* 0x040fe20000000000 */
[----:B------:R-:W-:Y:S01]  /*2100*/  SEL R45, RZ, 0x1fffe, P5 ;  /* 0x0001fffeff2d7807 */ /* 0x000fe20002800000 */
[C---:B------:R-:W-:Y:S01]  /*2110*/  VIADD R14, R238.reuse, 0xffffffc5 ;  /* 0xffffffc5ee0e7836 */ /* 0x040fe20000000000 */
[----:B------:R-:W-:Y:S01]  /*2120*/  ISETP.GE.U32.AND P5, PT, R7, 0x7fffffa9, PT ;  /* 0x7fffffa90700780c */ /* 0x000fe20003fa6070 */
[C---:B------:R-:W-:Y:S01]  /*2130*/  VIADD R7, R238.reuse, 0xffffffea ;  /* 0xffffffeaee077836 */ /* 0x040fe20000000000 */
[----:B------:R-:W-:Y:S01]  /*2140*/  SEL R42, RZ, 0x4, P1 ;  /* 0x00000004ff2a7807 */ /* 0x000fe20000800000 */
        /* <DEDUP_REMOVED lines=20> */
[----:B------:R-:W-:Y:S01]  /*2290*/  VIADD R26, R238, 0xffffffd9 ;  /* 0xffffffd9ee1a7836 */ /* 0x000fe20000000000 */
[----:B------:R-:W-:Y:S01]  /*22a0*/  SEL R47, RZ, 0x7fff8, P5 ;  /* 0x0007fff8ff2f7807 */ /* 0x000fe20002800000 */
[----:B------:R-:W-:Y:S01]  /*22b0*/  IMAD.IADD R45, R20, 0x1, R45 ;  /* 0x00000001142d7824 */ /* 0x000fe200078e022d */
[----:B------:R-:W-:Y:S01]  /*22c0*/  ISETP.GE.U32.AND P1, PT, R7, 0x7fffffa8, PT ;  /* 0x7fffffa80700780c */ /* 0x000fe20003f26070 */
[----:B------:R-:W-:Y:S01]  /*22d0*/  VIADD R7, R238, 0xffffffe0 ;  /* 0xffffffe0ee077836 */ /* 0x000fe20000000000 */
[----:B------:R-:W-:Y:S01]  /*22e0*/  ISETP.GE.U32.AND P5, PT, R8, 0x7fffffa7, PT ;  /* 0x7fffffa70800780c */ /* 0x000fe20003fa6070 */
[----:B------:R-:W-:Y:S01]  /*22f0*/  VIADD R8, R238, 0xffffffe2 ;  /* 0xffffffe2ee087836 */ /* 0x000fe20000000000 */
[----:B------:R-:W-:Y:S01]  /*2300*/  SEL R54, RZ, 0x1fffe, P0 ;  /* 0x0001fffeff367807 */ /* 0x000fe20000000000 */
[----:B------:R-:W-:Y:S01]  /*2310*/  IMAD.IADD R46, R46, 0x1, R49 ;  /* 0x000000012e2e7824 */ /* 0x000fe200078e0231 */
[----:B------:R-:W-:Y:S01]  /*2320*/  ISETP.GE.U32.AND P0, PT, R6, 0x7fffffa2, PT ;  /* 0x7fffffa20600780c */ /* 0x000fe20003f06070 */
[C---:B------:R-:W-:Y:S01]  /*2330*/  VIADD R6, R238.reuse, 0xffffffe3 ;  /* 0xffffffe3ee067836 */ /* 0x040fe20000000000 */
[----:B------:R-:W-:Y:S01]  /*2340*/  SEL R48, RZ, 0x4, P5 ;  /* 0x00000004ff307807 */ /* 0x000fe20002800000 */
[----:B------:R-:W-:Y:S01]  /*2350*/  IMAD.IADD R53, R53, 0x1, R54 ;  /* 0x0000000135357824 */ /* 0x000fe200078e0236 */
[----:B------:R-:W-:Y:S01]  /*2360*/  ISETP.GE.U32.AND P5, PT, R7, 0x7fffffa1, PT ;  /* 0x7fffffa10700780c */ /* 0x000fe20003fa6070 */
[----:B------:R-:W-:Y:S01]  /*2370*/  VIADD R7, R238, 0xffffffcc ;  /* 0xffffffccee077836 */ /* 0x000fe20000000000 */
[----:B------:R-:W-:Y:S01]  /*2380*/  SEL R51, RZ, 0x7fff8, P1 ;  /* 0x0007fff8ff337807 */ /* 0x000fe20000800000 */
[----:B------:R-:W-:Y:S01]  /*2390*/  UMOV UR4, 0x1 ;  /* 0x0000000100047882 */ /* 0x000fe20000000000 */
[----:B------:R-:W-:-:S02]  /*23a0*/  ISETP.GE.U32.AND P1, PT, R8, 0x7fffffa3, PT ;  /* 0x7fffffa30800780c */ /* 0x000fc40003f26070 */
[----:B------:R-:W-:Y:S02]  /*23b0*/  SEL R58, RZ, 0x1fffe, P0 ;  /* 0x0001fffeff3a7807 */ /* 0x000fe40000000000 */
[----:B------:R-:W-:Y:S01]  /*23c0*/  ISETP.GE.U32.AND P0, PT, R6, 0x7fffffa4, PT ;  /* 0x7fffffa40600780c */ /* 0x000fe20003f06070 */
[C---:B------:R-:W-:Y:S01]  /*23d0*/  VIADD R6, R238.reuse, 0xffffffcd ;  /* 0xffffffcdee067836 */ /* 0x040fe20000000000 */
[----:B------:R-:W-:Y:S02]  /*23e0*/  SEL R55, RZ, 0x4, P1 ;  /* 0x00000004ff377807 */ /* 0x000fe40000800000 */
[----:B------:R-:W-:Y:S01]  /*23f0*/  ISETP.GE.U32.AND P1, PT, R7, 0x7fffff8d, PT ;  /* 0x7fffff8d0700780c */ /* 0x000fe20003f26070 */
[----:B------:R-:W-:Y:S01]  /*2400*/  VIADD R7, R238, 0xffffffce ;  /* 0xffffffceee077836 */ /* 0x000fe20000000000 */
[----:B------:R-:W-:Y:S02]  /*2410*/  SEL R56, RZ, 0x7fff8, P0 ;  /* 0x0007fff8ff387807 */ /* 0x000fe40000000000 */
[----:B------:R-:W-:Y:S01]  /*2420*/  ISETP.GE.U32.AND P0, PT, R6, 0x7fffff8e, PT ;  /* 0x7fffff8e0600780c */ /* 0x000fe20003f06070 */
[----:B------:R-:W-:Y:S01]  /*2430*/  VIADD R6, R238, 0xffffffcf ;  /* 0xffffffcfee067836 */ /* 0x000fe20000000000 */
[----:B------:R-:W-:-:S02]  /*2440*/  SEL R8, RZ, 0x1, P1 ;  /* 0x00000001ff087807 */ /* 0x000fc40000800000 */
[----:B------:R-:W-:Y:S01]  /*2450*/  ISETP.GE.U32.AND P1, PT, R7, 0x7fffff8f, PT ;  /* 0x7fffff8f0700780c */ /* 0x000fe20003f26070 */
[----:B------:R-:W-:Y:S01]  /*2460*/  VIADD R7, R238, 0xffffffc8 ;  /* 0xffffffc8ee077836 */ /* 0x000fe20000000000 */
[----:B------:R-:W-:Y:S02]  /*2470*/  SEL R9, RZ, 0x1fffe, P0 ;  /* 0x0001fffeff097807 */ /* 0x000fe40000000000 */
[----:B------:R-:W-:Y:S02]  /*2480*/  ISETP.GE.U32.AND P0, PT, R6, 0x7fffff90, PT ;  /* 0x7fffff900600780c */ /* 0x000fe40003f06070 */
[----:B------:R-:W-:Y:S01]  /*2490*/  SEL R6, RZ, 0x4, P1 ;  /* 0x00000004ff067807 */ /* 0x000fe20000800000 */
[----:B------:R-:W-:Y:S01]  /*24a0*/  IMAD.IADD R8, R8, 0x1, R9 ;  /* 0x0000000108087824 */ /* 0x000fe200078e0209 */
[----:B------:R-:W-:Y:S02]  /*24b0*/  ISETP.GE.U32.AND P1, PT, R7, 0x7fffff89, PT ;  /* 0x7fffff890700780c */ /* 0x000fe40003f26070 */
[----:B------:R-:W-:-:S02]  /*24c0*/  SEL R7, RZ, 0x7fff8, P0 ;  /* 0x0007fff8ff077807 */ /* 0x000fc40000000000 */
[----:B------:R-:W-:Y:S01]  /*24d0*/  ISETP.GE.U32.AND P0, PT, R10, 0x7fffff8a, PT ;  /* 0x7fffff8a0a00780c */ /* 0x000fe20003f06070 */
[C---:B------:R-:W-:Y:S01]  /*24e0*/  VIADD R10, R238.reuse, 0xffffffcb ;  /* 0xffffffcbee0a7836 */ /* 0x040fe20000000000 */
[----:B------:R-:W-:Y:S02]  /*24f0*/  SEL R12, RZ, 0x1, P1 ;  /* 0x00000001ff0c7807 */ /* 0x000fe40000800000 */
[----:B------:R-:W-:Y:S01]  /*2500*/  ISETP.GE.U32.AND P1, PT, R11, 0x7fffff8b, PT ;  /* 0x7fffff8b0b00780c */ /* 0x000fe20003f26070 */
[----:B------:R-:W-:Y:S01]  /*2510*/  VIADD R11, R238, 0xffffffc4 ;  /* 0xffffffc4ee0b7836 */ /* 0x000fe20000000000 */
[----:B------:R-:W-:Y:S02]  /*2520*/  SEL R13, RZ, 0x1fffe, P0 ;  /* 0x0001fffeff0d7807 */ /* 0x000fe40000000000 */
[----:B------:R-:W-:Y:S02]  /*2530*/  ISETP.GE.U32.AND P0, PT, R10, 0x7fffff8c, PT ;  /* 0x7fffff8c0a00780c */ /* 0x000fe40003f06070 */
[----:B------:R-:W-:Y:S01]  /*2540*/  SEL R10, RZ, 0x4, P1 ;  /* 0x00000004ff0a7807 */ /* 0x000fe20000800000 */
[----:B------:R-:W-:Y:S01]  /*2550*/  IMAD.IADD R12, R12, 0x1, R13 ;  /* 0x000000010c0c7824 */ /* 0x000fe200078e020d */
        /* <DEDUP_REMOVED lines=8> */
[----:B------:R-:W-:-:S02]  /*25e0*/  ISETP.GE.U32.AND P0, PT, R14, 0x7fffff88, PT ;  /* 0x7fffff880e00780c */ /* 0x000fc40003f06070 */
[----:B------:R-:W-:Y:S01]  /*25f0*/  SEL R14, RZ, 0x4, P1 ;  /* 0x00000004ff0e7807 */ /* 0x000fe20000800000 */
[----:B------:R-:W-:Y:S01]  /*2600*/  IMAD.IADD R16, R16, 0x1, R17 ;  /* 0x0000000110107824 */ /* 0x000fe200078e0211 */
[----:B------:R-:W-:Y:S02]  /*2610*/  ISETP.GE.U32.AND P1, PT, R15, 0x7fffff82, PT ;  /* 0x7fffff820f00780c */ /* 0x000fe40003f26070 */
[----:B------:R-:W-:Y:S02]  /*2620*/  SEL R15, RZ, 0x7fff8, P0 ;  /* 0x0007fff8ff0f7807 */ /* 0x000fe40000000000 */
[----:B------:R-:W-:Y:S01]  /*2630*/  ISETP.GE.U32.AND P0, PT, R19, 0x7fffff83, PT ;  /* 0x7fffff831300780c */ /* 0x000fe20003f06070 */
[----:B------:R-:W-:Y:S01]  /*2640*/  VIADD R19, R238, 0xffffffdc ;  /* 0xffffffdcee137836 */ /* 0x000fe20000000000 */
[----:B------:R-:W-:Y:S02]  /*2650*/  SEL R21, RZ, 0x1fffe, P1 ;  /* 0x0001fffeff157807 */ /* 0x000fe40000800000 */
[----:B------:R-:W-:-:S02]  /*2660*/  ISETP.GE.U32.AND P1, PT, R18, 0x7fffff84, PT ;  /* 0x7fffff841200780c */ /* 0x000fc40003f26070 */
[----:B------:R-:W-:Y:S02]  /*2670*/  SEL R18, RZ, 0x4, P0 ;  /* 0x00000004ff127807 */ /* 0x000fe40000000000 */
[----:B------:R-:W-:Y:S02]  /*2680*/  ISETP.GE.U32.AND P0, PT, R19, 0x7fffff9d, PT ;  /* 0x7fffff9d1300780c */ /* 0x000fe40003f06070 */
[----:B------:R-:W-:Y:S02]  /*2690*/  SEL R19, RZ, 0x7fff8, P1 ;  /* 0x0007fff8ff137807 */ /* 0x000fe40000800000 */
[----:B------:R-:W-:Y:S01]  /*26a0*/  ISETP.GE.U32.AND P1, PT, R22, 0x7fffff9e, PT ;  /* 0x7fffff9e1600780c */ /* 0x000fe20003f26070 */
[C---:B------:R-:W-:Y:S01]  /*26b0*/  VIADD R22, R238.reuse, 0xffffffdf ;  /* 0xffffffdfee167836 */ /* 0x040fe20000000000 */
[----:B------:R-:W-:Y:S02]  /*26c0*/  SEL R24, RZ, 0x1, P0 ;  /* 0x00000001ff187807 */ /* 0x000fe40000000000 */
[----:B------:R-:W-:Y:S01]  /*26d0*/  ISETP.GE.U32.AND P0, PT, R25, 0x7fffff9f, PT ;  /* 0x7fffff9f1900780c */ /* 0x000fe20003f06070 */
[----:B------:R-:W-:Y:S01]  /*26e0*/  VIADD R25, R238, 0xffffffd8 ;  /* 0xffffffd8ee197836 */ /* 0x000fe20000000000 */
[----:B------:R-:W-:-:S02]  /*26f0*/  SEL R27, RZ, 0x1fffe, P1 ;  /* 0x0001fffeff1b7807 */ /* 0x000fc40000800000 */
[----:B------:R-:W-:Y:S02]  /*2700*/  ISETP.GE.U32.AND P1, PT, R22, 0x7fffffa0, PT ;  /* 0x7fffffa01600780c */ /* 0x000fe40003f26070 */
[----:B------:R-:W-:Y:S01]  /*2710*/  SEL R22, RZ, 0x4, P0 ;  /* 0x00000004ff167807 */ /* 0x000fe20000000000 */
[----:B------:R-:W-:Y:S01]  /*2720*/  IMAD.IADD R24, R24, 0x1, R27 ;  /* 0x0000000118187824 */ /* 0x000fe200078e021b */
[----:B------:R-:W-:Y:S02]  /*2730*/  ISETP.GE.U32.AND P0, PT, R25, 0x7fffff99, PT ;  /* 0x7fffff991900780c */ /* 0x000fe40003f06070 */
        /* <DEDUP_REMOVED lines=24> */
[----:B------:R-:W-:Y:S01]  /*28c0*/  VIADD R38, R238, 0xffffffc0 ;  /* 0xffffffc0ee267836 */ /* 0x000fe20000000000 */
[----:B------:R-:W-:Y:S02]  /*28d0*/  SEL R39, RZ, 0x1, P0 ;  /* 0x00000001ff277807 */ /* 0x000fe40000000000 */
[----:B------:R-:W-:Y:S02]  /*28e0*/  ISETP.GE.U32.AND P0, PT, R40, 0x7fffff93, PT ;  /* 0x7fffff932800780c */ /* 0x000fe40003f06070 */
[----:B------:R-:W-:Y:S02]  /*28f0*/  SEL R40, RZ, 0x1fffe, P1 ;  /* 0x0001fffeff287807 */ /* 0x000fe40000800000 */
[----:B------:R-:W-:-:S02]  /*2900*/  ISETP.GE.U32.AND P1, PT, R38, 0x7fffff81, PT ;  /* 0x7fffff812600780c */ /* 0x000fc40003f26070 */
[----:B------:R-:W-:Y:S01]  /*2910*/  SEL R38, RZ, 0x4, P0 ;  /* 0x00000004ff267807 */ /* 0x000fe20000000000 */
[----:B------:R-:W-:Y:S01]  /*2920*/  IMAD.IADD R39, R39, 0x1, R40 ;  /* 0x0000000127277824 */ /* 0x000fe200078e0228 */
[----:B------:R-:W-:Y:S02]  /*2930*/  ISETP.GE.U32.AND P0, PT, R57, 0x7fffff94, PT ;  /* 0x7fffff943900780c */ /* 0x000fe40003f06070 */
[----:B------:R-:W-:Y:S02]  /*2940*/  SEL R57, RZ, 0x1, P5 ;  /* 0x00000001ff397807 */ /* 0x000fe40002800000 */
[----:B------:R-:W-:Y:S02]  /*2950*/  SEL R20, RZ, 0x1, P1 ;  /* 0x00000001ff147807 */ /* 0x000fe40000800000 */
[----:B------:R-:W-:Y:S01]  /*2960*/  LOP3.LUT R8, R8, 0x3, RZ, 0xc0, !PT ;  /* 0x0000000308087812 */ /* 0x000fe200078ec0ff */
[----:B------:R-:W-:Y:S01]  /*2970*/  IMAD.IADD R57, R57, 0x1, R58 ;  /* 0x0000000139397824 */ /* 0x000fe200078e023a */
[----:B------:R-:W-:Y:S01]  /*2980*/  LOP3.LUT R45, R45, 0x3, RZ, 0xc0, !PT ;  /* 0x000000032d2d7812 */ /* 0x000fe200078ec0ff */
[----:B------:R-:W-:Y:S01]  /*2990*/  IMAD.IADD R20, R20, 0x1, R21 ;  /* 0x0000000114147824 */ /* 0x000fe200078e0215 */
[----:B------:R-:W-:-:S02]  /*29a0*/  LOP3.LUT R46, R46, 0x3, RZ, 0xc0, !PT ;  /* 0x000000032e2e7812 */ /* 0x000fc400078ec0ff */
[----:B------:R-:W-:Y:S02]  /*29b0*/  LOP3.LUT R53, R53, 0x3, RZ, 0xc0, !PT ;  /* 0x0000000335357812 */ /* 0x000fe400078ec0ff */
[----:B------:R-:W-:Y:S02]  /*29c0*/  LOP3.LUT R57, R57, 0x3, RZ, 0xc0, !PT ;  /* 0x0000000339397812 */ /* 0x000fe400078ec0ff */
[----:B------:R-:W-:Y:S02]  /*29d0*/  LOP3.LUT R12, R12, 0x3, RZ, 0xc0, !PT ;  /* 0x000000030c0c7812 */ /* 0x000fe400078ec0ff */
[----:B------:R-:W-:Y:S02]  /*29e0*/  LOP3.LUT R16, R16, 0x3, RZ, 0xc0, !PT ;  /* 0x0000000310107812 */ /* 0x000fe400078ec0ff */
[----:B------:R-:W-:Y:S02]  /*29f0*/  LOP3.LUT R20, R20, 0x3, RZ, 0xc0, !PT ;  /* 0x0000000314147812 */ /* 0x000fe400078ec0ff */
[----:B------:R-:W-:-:S02]  /*2a00*/  LOP3.LUT R24, R24, 0x3, RZ, 0xc0, !PT ;  /* 0x0000000318187812 */ /* 0x000fc400078ec0ff */
[----:B------:R-:W-:Y:S02]  /*2a10*/  LOP3.LUT R28, R28, 0x3, RZ, 0xc0, !PT ;  /* 0x000000031c1c7812 */ /* 0x000fe400078ec0ff */
[----:B------:R-:W-:Y:S02]  /*2a20*/  IADD3 R6, PT, PT, R8, R7, R6 ;  /* 0x0000000708067210 */ /* 0x000fe40007ffe006 */
[----:B------:R-:W-:Y:S02]  /*2a30*/  IADD3 R42, PT, PT, R45, R43, R42 ;  /* 0x0000002b2d2a7210 */ /* 0x000fe40007ffe02a */
[----:B------:R-:W-:Y:S02]  /*2a40*/  IADD3 R44, PT, PT, R46, R47, R44 ;  /* 0x0000002f2e2c7210 */ /* 0x000fe40007ffe02c */
[----:B------:R-:W-:Y:S02]  /*2a50*/  IADD3 R48, PT, PT, R53, R51, R48 ;  /* 0x0000003335307210 */ /* 0x000fe40007ffe030 */
[----:B------:R-:W-:-:S02]  /*2a60*/  IADD3 R55, PT, PT, R57, R56, R55 ;  /* 0x0000003839377210 */ /* 0x000fc40007ffe037 */
[----:B------:R-:W-:Y:S02]  /*2a70*/  IADD3 R10, PT, PT, R12, R11, R10 ;  /* 0x0000000b0c0a7210 */ /* 0x000fe40007ffe00a */
[----:B------:R-:W-:Y:S02]  /*2a80*/  IADD3 R14, PT, PT, R16, R15, R14 ;  /* 0x0000000f100e7210 */ /* 0x000fe40007ffe00e */
[----:B------:R-:W-:Y:S02]  /*2a90*/  IADD3 R18, PT, PT, R20, R19, R18 ;  /* 0x0000001314127210 */ /* 0x000fe40007ffe012 */
[----:B------:R-:W-:Y:S02]  /*2aa0*/  IADD3 R22, PT, PT, R24, R25, R22 ;  /* 0x0000001918167210 */ /* 0x000fe40007ffe016 */
[----:B------:R-:W-:Y:S02]  /*2ab0*/  IADD3 R26, PT, PT, R28, R29, R26 ;  /* 0x0000001d1c1a7210 */ /* 0x000fe40007ffe01a */
[----:B------:R-:W-:-:S02]  /*2ac0*/  SEL R7, RZ, 0x7fff8, P0 ;  /* 0x0007fff8ff077807 */ /* 0x000fc40000000000 */
[----:B------:R-:W-:Y:S02]  /*2ad0*/  LOP3.LUT R32, R32, 0x3, RZ, 0xc0, !PT ;  /* 0x0000000320207812 */ /* 0x000fe400078ec0ff */
[----:B------:R-:W-:Y:S01]  /*2ae0*/  LOP3.LUT R39, R39, 0x3, RZ, 0xc0, !PT ;  /* 0x0000000327277812 */ /* 0x000fe200078ec0ff */
[----:B------:R-:W-:Y:S06]  /*2af0*/  BRA.U UP0, `(.L_x_5) ;  /* 0x0000000100187547 */ /* 0x000fec000b800000 */
[----:B------:R-:W-:Y:S01]  /*2b00*/  ELECT P0, URZ, PT ;  /* 0x0000000000ff782f */ /* 0x000fe20003800000 */
[----:B------:R-:W-:Y:S01]  /*2b10*/  IMAD.MOV.U32 R8, RZ, RZ, 0x1 ;  /* 0x00000001ff087424 */ /* 0x000fe200078e00ff */
[----:B------:R-:W-:Y:S01]  /*2b20*/  UMOV UR6, 0x40 ;  /* 0x0000004000067882 */ /* 0x000fe20000000000 */
[----:B------:R-:W-:Y:S01]  /*2b30*/  UVIRTCOUNT.DEALLOC.SMPOOL 0x80 ;  /* 0x000000800000784c */ /* 0x000fe20000000000 */
[----:B------:R-:W-:-:S09]  /*2b40*/  ULEA UR6, UR5, UR6, 0x18 ;  /* 0x0000000605067291 */ /* 0x000fd2000f8ec0ff */
[----:B------:R0:W-:Y:S03]  /*2b50*/  @P0 STS.U8 [UR6], R8 ;  /* 0x00000008ff000988 */ /* 0x0001e60008000006 */
.L_x_5:
[----:B------:R-:W-:Y:S01]  /*2b60*/  USHF.L.U32 UR5, UR7, 0x15, URZ ;  /* 0x0000001507057899 */ /* 0x000fe200080006ff */
[----:B------:R-:W-:Y:S01]  /*2b70*/  STL [R1+0x320], R179 ;  /* 0x000320b301007387 */ /* 0x000fe20000100800 */
[----:B------:R-:W-:Y:S01]  /*2b80*/  UIADD3 UR11, UPT, UPT, UR9, 0xa000, URZ ;  /* 0x0000a000090b7890 */ /* 0x000fe2000fffe0ff */
[----:B------:R-:W-:Y:S01]  /*2b90*/  IMAD.SHL.U32 R9, R44, 0x100, RZ ;  /* 0x000001002c097824 */ /* 0x000fe200078e00ff */
[----:B------:R-:W-:Y:S01]  /*2ba0*/  ULOP3.LUT UR5, UR5, 0x600000, URZ, 0xc0, !UPT ;  /* 0x0060000005057892 */ /* 0x000fe2000f8ec0ff */
[----:B------:R-:W-:Y:S01]  /*2bb0*/  STL [R1+0x31c], R169 ;  /* 0x00031ca901007387 */ /* 0x000fe20000100800 */
[----:B------:R-:W1:Y:S01]  /*2bc0*/  LDCU.64 UR12, c[0x0][0x3a8] ;  /* 0x00007500ff0c77ac */ /* 0x000e620008000a00 */
[----:B------:R-:W-:Y:S01]  /*2bd0*/  IADD3 R38, PT, PT, R39, R7, R38 ;  /* 0x0000000727267210 */ /* 0x000fe20007ffe026 */
[----:B0-----:R-:W-:Y:S01]  /*2be0*/  @!P4 IMAD.MOV.U32 R8, RZ, RZ, R2 ;  /* 0x000000ffff08c224 */ /* 0x001fe200078e0002 */
[----:B------:R0:W-:Y:S01]  /*2bf0*/  STL [R1+0x318], R0 ;  /* 0x0003180001007387 */ /* 0x0001e20000100800 */
[----:B------:R-:W-:Y:S01]  /*2c00*/  UIADD3 UR10, UPT, UPT, UR8, UR5, URZ ;  /* 0x00000005080a7290 */ /* 0x000fe2000fffe0ff */
[----:B------:R-:W-:-:S02]  /*2c10*/  LOP3.LUT R9, R9, 0xf00, RZ, 0xe2, !PT ;  /* 0x00000f0009097812 */ /* 0x000fc400078ee2ff */
[----:B------:R-:W-:Y:S02]  /*2c20*/  LOP3.LUT R55, R55, 0xf, RZ, 0xc0, !PT ;  /* 0x0000000f37377812 */ /* 0x000fe400078ec0ff */
[----:B------:R-:W-:Y:S01]  /*2c30*/  IADD3 R30, PT, PT, R32, R35, R30 ;  /* 0x00000023201e7210 */ /* 0x000fe20007ffe01e */
[----:B------:R-:W-:Y:S01]  /*2c40*/  IMAD R42, R42, 0x1000, R9 ;  /* 0x000010002a2a7824 */ /* 0x000fe200078e0209 */
[----:B------:R-:W-:Y:S01]  /*2c50*/  LOP3.LUT R7, R18, 0xf, RZ, 0xc0, !PT ;  /* 0x0000000f12077812 */ /* 0x000fe200078ec0ff */
[----:B------:R-:W-:Y:S01]  /*2c60*/  IMAD.SHL.U32 R9, R26, 0x100, RZ ;  /* 0x000001001a097824 */ /* 0x000fe200078e00ff */
[----:B0-----:R-:W-:Y:S01]  /*2c70*/  LOP3.LUT R0, R60, 0x7f, RZ, 0xc0, !PT ;  /* 0x0000007f3c007812 */ /* 0x001fe200078ec0ff */
[----:B------:R-:W-:Y:S01]  /*2c80*/  STTM.x128 tmem[UR10], RZ ;  /* 0x000000ff000079ed */ /* 0x000fe200083c000a */
[----:B------:R-:W0:Y:S01]  /*2c90*/  FENCE.VIEW.ASYNC.T ;  /* 0x00000000000073c6 */ /* 0x000e220000000200 */
[----:B------:R-:W-:Y:S01]  /*2ca0*/  IMAD R14, R14, 0x10, R7 ;  /* 0x000000100e0e7824 */ /* 0x000fe200078e0207 */
[----:B------:R-:W-:Y:S01]  /*2cb0*/  ISETP.NE.U32.AND P0, PT, R0, RZ, PT ;  /* 0x000000ff0000720c */ /* 0x000fe20003f05070 */
[----:B------:R-:W-:Y:S01]  /*2cc0*/  IMAD.SHL.U32 R7, R10, 0x100, RZ ;  /* 0x000001000a077824 */ /* 0x000fe200078e00ff */
[----:B------:R-:W-:Y:S01]  /*2cd0*/  LOP3.LUT R11, R38, 0xf, RZ, 0xc0, !PT ;  /* 0x0000000f260b7812 */ /* 0x000fe200078ec0ff */
[----:B------:R-:W-:Y:S01]  /*2ce0*/  IMAD R48, R48, 0x10, R55 ;  /* 0x0000001030307824 */ /* 0x000fe200078e0237 */
[----:B------:R-:W-:-:S02]  /*2cf0*/  LOP3.LUT R9, R9, 0xf00, RZ, 0xe2, !PT ;  /* 0x00000f0009097812 */ /* 0x000fc400078ee2ff */
[----:B------:R-:W-:Y:S01]  /*2d00*/  PRMT R134, RZ, 0x7610, R134 ;  /* 0x00007610ff867816 */ /* 0x000fe20000000086 */
[----:B------:R-:W-:Y:S01]  /*2d10*/  IMAD R30, R30, 0x10, R11 ;  /* 0x000000101e1e7824 */ /* 0x000fe200078e020b */
[----:B------:R-:W-:Y:S01]  /*2d20*/  PRMT R133, RZ, 0x7610, R133 ;  /* 0x00007610ff857816 */ /* 0x000fe20000000085 */
[----:B------:R-:W-:Y:S01]  /*2d30*/  IMAD R22, R22, 0x1000, R9 ;  /* 0x0000100016167824 */ /* 0x000fe200078e0209 */
[----:B------:R-:W-:Y:S01]  /*2d40*/  LOP3.LUT R7, R7, 0xf00, RZ, 0xe2, !PT ;  /* 0x00000f0007077812 */ /* 0x000fe200078ee2ff */
[----:B------:R-:W-:Y:S01]  /*2d50*/  @!P4 IMAD.MOV.U32 R9, RZ, RZ, R4 ;  /* 0x000000ffff09c224 */ /* 0x000fe200078e0004 */
[----:B0-----:R-:W-:Y:S01]  /*2d60*/  BAR.SYNC.DEFER_BLOCKING 0x0 ;  /* 0x0000000000007b1d */ /* 0x001fe20000010000 */
[----:B------:R-:W-:-:S05]  /*2d70*/  P2R R250, PR, RZ, 0x2 ;  /* 0x00000002fffa7803 */ /* 0x000fca0000000000 */
[----:B------:R-:W-:Y:S01]  /*2d80*/  VOTEU.ALL UP1, P0 ;  /* 0x0000000000ff7886 */ /* 0x000fe20000020000 */
[----:B------:R-:W-:Y:S01]  /*2d90*/  VOTEU.ALL UP2, P0 ;  /* 0x0000000000ff7886 */ /* 0x000fe20000040000 */
[----:B-1----:R-:W-:Y:S01]  /*2da0*/  USHF.L.U32 UR5, UR12, 0x3, URZ ;  /* 0x000000030c057899 */ /* 0x002fe200080006ff */
[----:B------:R-:W-:Y:S01]  /*2db0*/  @!P4 IMAD.MOV.U32 R10, RZ, RZ, R3 ;  /* 0x000000ffff0ac224 */ /* 0x000fe200078e0003 */
[----:B------:R-:W-:Y:S01]  /*2dc0*/  LOP3.LUT R13, R48, 0xff, RZ, 0xc0, !PT ;  /* 0x000000ff300d7812 */ /* 0x000fe200078ec0ff */
[----:B------:R-:W-:Y:S01]  /*2dd0*/  @!P4 IMAD.MOV.U32 R11, RZ, RZ, R5 ;  /* 0x000000ffff0bc224 */ /* 0x000fe200078e0005 */
[----:B------:R-:W-:-:S04]  /*2de0*/  @!UP1 UIADD3 UR16, UPT, UPT, -UR4, 0x100000, URZ ;  /* 0x0010000004109890 */ /* 0x000fc8000fffe1ff */
[----:B------:R-:W-:Y:S02]  /*2df0*/  @!UP1 USHF.L.U32 UR17, UR16, 0xb, URZ ;  /* 0x0000000b10119899 */ /* 0x000fe400080006ff */
[----:B------:R-:W-:Y:S02]  /*2e00*/  @!UP1 USHF.L.U32 UR16, UR16, 0x1, URZ ;  /* 0x0000000110109899 */ /* 0x000fe400080006ff */
[----:B------:R-:W-:Y:S01]  /*2e10*/  USHF.R.S32.HI UR6, URZ, 0x1f, UR5 ;  /* 0x0000001fff067899 */ /* 0x000fe20008011405 */
[----:B------:R-:W-:Y:S01]  /*2e20*/  LOP3.LUT R14, R14, 0xff, RZ, 0xc0, !PT ;  /* 0x000000ff0e0e7812 */ /* 0x000fe200078ec0ff */
[----:B------:R-:W-:Y:S01]  /*2e30*/  IMAD R7, R6, 0x1000, R7 ;  /* 0x0000100006077824 */ /* 0x000fe200078e0207 */
[----:B------:R-:W-:Y:S01]  /*2e40*/  PRMT R137, RZ, 0x7610, R137 ;  /* 0x00007610ff897816 */ /* 0x000fe20000000089 */
[----:B------:R-:W-:Y:S01]  /*2e50*/  IMAD.IADD R42, R42, 0x1, R13 ;  /* 0x000000012a2a7824 */ /* 0x000fe200078e020d */
[----:B------:R-:W-:Y:S01]  /*2e60*/  PRMT R136, RZ, 0x7610, R136 ;  /* 0x00007610ff887816 */ /* 0x000fe20000000088 */
[----:B------:R-:W-:Y:S01]  /*2e70*/  @!P2 IMAD.MOV R109, RZ, RZ, -R109 ;  /* 0x000000ffff6da224 */ /* 0x000fe200078e0a6d */
[----:B------:R-:W-:Y:S01]  /*2e80*/  PRMT R135, RZ, 0x7610, R135 ;  /* 0x00007610ff877816 */ /* 0x000fe20000000087 */
[----:B------:R-:W-:Y:S01]  /*2e90*/  STL [R1+0x324], R250 ;  /* 0x000324fa01007387 */ /* 0x000fe20000100800 */
[----:B------:R-:W-:-:S02]  /*2ea0*/  PRMT R140, RZ, 0x7610, R140 ;  /* 0x00007610ff8c7816 */ /* 0x000fc4000000008c */
[----:B------:R-:W-:Y:S01]  /*2eb0*/  PRMT R139, RZ, 0x7610, R139 ;  /* 0x00007610ff8b7816 */ /* 0x000fe2000000008b */
[----:B------:R-:W0:Y:S02]  /*2ec0*/  FENCE.VIEW.ASYNC.S ;  /* 0x00000000000073c6 */ /* 0x000e240000000000 */
[----:B0-----:R0:W1:Y:S02]  /*2ed0*/  @!UP2 SYNCS.EXCH.64 URZ, [UR11], UR16 ;  /* 0x000000100bffa5b2 */ /* 0x0010640008000100 */
[----:B-1----:R-:W-:Y:S01]  /*2ee0*/  BAR.SYNC.DEFER_BLOCKING 0x0 ;  /* 0x0000000000007b1d */ /* 0x002fe20000010000 */
[----:B------:R-:W-:Y:S01]  /*2ef0*/  IMAD.IADD R14, R7, 0x1, R14 ;  /* 0x00000001070e7824 */ /* 0x000fe200078e020e */
[----:B------:R-:W-:Y:S02]  /*2f00*/  LOP3.LUT R94, R42, 0xffff, RZ, 0xc0, !PT ;  /* 0x0000ffff2a5e7812 */ /* 0x000fe400078ec0ff */
[----:B------:R-:W-:Y:S02]  /*2f10*/  LOP3.LUT R13, R30, 0xff, RZ, 0xc0, !PT ;  /* 0x000000ff1e0d7812 */ /* 0x000fe400078ec0ff */
[----:B------:R-:W-:-:S02]  /*2f20*/  SHF.R.U32.HI R12, RZ, 0xf, R94 ;  /* 0x0000000fff0c7819 */ /* 0x000fc4000001165e */
[----:B------:R-:W-:Y:S02]  /*2f30*/  PRMT R138, RZ, 0x7610, R138 ;  /* 0x00007610ff8a7816 */ /* 0x000fe4000000008a */
[----:B------:R-:W-:Y:S02]  /*2f40*/  PRMT R150, RZ, 0x7610, R150 ;  /* 0x00007610ff967816 */ /* 0x000fe40000000096 */
[----:B------:R-:W-:Y:S02]  /*2f50*/  PRMT R142, RZ, 0x7610, R142 ;  /* 0x00007610ff8e7816 */ /* 0x000fe4000000008e */
[----:B------:R-:W-:Y:S01]  /*2f60*/  PRMT R141, RZ, 0x7610, R141 ;  /* 0x00007610ff8d7816 */ /* 0x000fe2000000008d */
[----:B------:R-:W-:Y:S01]  /*2f70*/  @!P3 IMAD.MOV R106, RZ, RZ, -R106 ;  /* 0x000000ffff6ab224 */ /* 0x000fe200078e0a6a */
[----:B------:R-:W-:Y:S02]  /*2f80*/  PRMT R154, RZ, 0x7610, R154 ;  /* 0x00007610ff9a7816 */ /* 0x000fe4000000009a */
[----:B------:R-:W-:-:S02]  /*2f90*/  PRMT R153, RZ, 0x7610, R153 ;  /* 0x00007610ff997816 */ /* 0x000fc40000000099 */
[----:B------:R-:W-:Y:S02]  /*2fa0*/  PRMT R158, RZ, 0x7610, R158 ;  /* 0x00007610ff9e7816 */ /* 0x000fe4000000009e */
[----:B------:R-:W-:Y:S02]  /*2fb0*/  PRMT R152, RZ, 0x7610, R152 ;  /* 0x00007610ff987816 */ /* 0x000fe40000000098 */
[----:B------:R-:W-:Y:S01]  /*2fc0*/  PRMT R157, RZ, 0x7610, R157 ;  /* 0x00007610ff9d7816 */ /* 0x000fe2000000009d */
[----:B------:R1:W2:Y:S01]  /*2fd0*/  @!P4 LDG.E.U8 R134, desc[UR24][R8.64] ;  /* 0x000000180886c981 */ /* 0x0002a2000c1e1100 */
[----:B------:R-:W-:Y:S02]  /*2fe0*/  PRMT R161, RZ, 0x7610, R161 ;  /* 0x00007610ffa17816 */ /* 0x000fe400000000a1 */
[----:B------:R-:W-:Y:S01]  /*2ff0*/  PRMT R160, RZ, 0x7610, R160 ;  /* 0x00007610ffa07816 */ /* 0x000fe200000000a0 */
[----:B------:R3:W4:Y:S01]  /*3000*/  @!P4 LDG.E.U8 R133, desc[UR24][R10.64] ;  /* 0x000000180a85c981 */ /* 0x000722000c1e1100 */
[----:B------:R-:W-:Y:S01]  /*3010*/  IADD3 R6, P4, PT, R2, UR5, RZ ;  /* 0x0000000502067c10 */ /* 0x000fe2000ff9e0ff */
[----:B------:R-:W-:-:S02]  /*3020*/  IMAD.IADD R13, R22, 0x1, R13 ;  /* 0x00000001160d7824 */ /* 0x000fc400078e020d */
[----:B------:R-:W-:Y:S01]  /*3030*/  IMAD.MOV.U32 R92, RZ, RZ, R23 ;  /* 0x000000ffff5c7224 */ /* 0x000fe200078e0017 */
[----:B------:R-:W-:Y:S02]  /*3040*/  IADD3.X R7, PT, PT, R4, UR6, RZ, P4, !PT ;  /* 0x0000000604077c10 */ /* 0x000fe4000a7fe4ff */
[----:B------:R-:W-:Y:S02]  /*3050*/  PRMT R177, RZ, 0x7610, R177 ;  /* 0x00007610ffb17816 */ /* 0x000fe400000000b1 */
[----:B------:R-:W-:Y:S01]  /*3060*/  PRMT R171, RZ, 0x7610, R171 ;  /* 0x00007610ffab7816 */ /* 0x000fe200000000ab */
[----:B------:R-:W2:Y:S01]  /*3070*/  @!P6 LDG.E.U8 R137, desc[UR24][R6.64] ;  /* 0x000000180689e981 */ /* 0x000ea2000c1e1100 */
[----:B-1----:R-:W-:Y:S01]  /*3080*/  IADD3 R8, P4, PT, R3, UR5, RZ ;  /* 0x0000000503087c10 */ /* 0x002fe2000ff9e0ff */
[----:B------:R-:W-:Y:S01]  /*3090*/  USHF.L.U32 UR5, UR12, 0x4, URZ ;  /* 0x000000040c057899 */ /* 0x000fe200080006ff */
[----:B------:R-:W-:Y:S02]  /*30a0*/  PRMT R110, R14, 0x5410, R13 ;  /* 0x000054100e6e7816 */ /* 0x000fe4000000000d */
[----:B------:R-:W-:-:S02]  /*30b0*/  PRMT R170, RZ, 0x7610, R170 ;  /* 0x00007610ffaa7816 */ /* 0x000fc400000000aa */
[----:B------:R-:W-:Y:S02]  /*30c0*/  PRMT R197, RZ, 0x7610, R197 ;  /* 0x00007610ffc57816 */ /* 0x000fe400000000c5 */
[----:B------:R-:W-:Y:S02]  /*30d0*/  PRMT R189, RZ, 0x7610, R189 ;  /* 0x00007610ffbd7816 */ /* 0x000fe400000000bd */
[----:B------:R-:W-:Y:S02]  /*30e0*/  PRMT R183, RZ, 0x7610, R183 ;  /* 0x00007610ffb77816 */ /* 0x000fe400000000b7 */
[----:B------:R-:W-:Y:S02]  /*30f0*/  PRMT R233, RZ, 0x7610, R233 ;  /* 0x00007610ffe97816 */ /* 0x000fe400000000e9 */
[----:B------:R-:W-:Y:S02]  /*3100*/  PRMT R232, RZ, 0x7610, R232 ;  /* 0x00007610ffe87816 */ /* 0x000fe400000000e8 */
        /* <DEDUP_REMOVED lines=37> */
[----:B------:R-:W-:Y:S01]  /*3360*/  PRMT R191, RZ, 0x7610, R191 ;  /* 0x00007610ffbf7816 */ /* 0x000fe200000000bf */
[----:B------:R-:W-:Y:S01]  /*3370*/  VIADD R71, R238, 0xfffffff3 ;  /* 0xfffffff3ee477836 */ /* 0x000fe20000000000 */
[----:B------:R-:W-:Y:S01]  /*3380*/  IADD3.X R9, PT, PT, R5, UR6, RZ, P4, !PT ;  /* 0x0000000605097c10 */ /* 0x000fe2000a7fe4ff */
[----:B------:R-:W-:Y:S01]  /*3390*/  USHF.R.S32.HI UR6, URZ, 0x1f, UR5 ;  /* 0x0000001fff067899 */ /* 0x000fe20008011405 */
[----:B------:R-:W-:Y:S02]  /*33a0*/  LOP3.LUT P4, RZ, R12, 0x1, RZ, 0xc0, !PT ;  /* 0x000000010cff7812 */ /* 0x000fe4000788c0ff */
[----:B------:R-:W-:Y:S01]  /*33b0*/  PRMT R185, RZ, 0x7610, R185 ;  /* 0x00007610ffb97816 */ /* 0x000fe200000000b9 */
[----:B------:R-:W2:Y:S01]  /*33c0*/  @!P6 LDG.E.U8 R136, desc[UR24][R8.64] ;  /* 0x000000180888e981 */ /* 0x000ea2000c1e1100 */
[----:B---3--:R-:W-:Y:S02]  /*33d0*/  IADD3 R10, P6, PT, R2, UR5, RZ ;  /* 0x00000005020a7c10 */ /* 0x008fe4000ffde0ff */
        /* <DEDUP_REMOVED lines=12> */
[----:B------:R-:W-:Y:S01]  /*34a0*/  PRMT R178, RZ, 0x7610, R178 ;  /* 0x00007610ffb27816 */ /* 0x000fe200000000b2 */
[----:B------:R-:W-:Y:S01]  /*34b0*/  IMAD.MOV.U32 R127, RZ, RZ, R78 ;  /* 0x000000ffff7f7224 */ /* 0x000fe200078e004e */
[----:B------:R-:W-:-:S02]  /*34c0*/  SHF.R.U32.HI R12, RZ, 0x7, R94 ;  /* 0x00000007ff0c7819 */ /* 0x000fc4000001165e */
[----:B------:R-:W-:Y:S02]  /*34d0*/  PRMT R168, RZ, 0x7610, R168 ;  /* 0x00007610ffa87816 */ /* 0x000fe400000000a8 */
[----:B------:R-:W-:Y:S02]  /*34e0*/  PRMT R167, RZ, 0x7610, R167 ;  /* 0x00007610ffa77816 */ /* 0x000fe400000000a7 */
[----:B------:R-:W-:Y:S02]  /*34f0*/  PRMT R166, RZ, 0x7610, R166 ;  /* 0x00007610ffa67816 */ /* 0x000fe400000000a6 */
[----:B------:R-:W-:Y:S01]  /*3500*/  PRMT R174, RZ, 0x7610, R174 ;  /* 0x00007610ffae7816 */ /* 0x000fe200000000ae */
[----:B------:R-:W-:Y:S01]  /*3510*/  IMAD.MOV.U32 R130, RZ, RZ, R86 ;  /* 0x000000ffff827224 */ /* 0x000fe200078e0056 */
[----:B------:R-:W-:Y:S01]  /*3520*/  IADD3.X R11, PT, PT, R4, UR6, RZ, P6, !PT ;  /* 0x00000006040b7c10 */ /* 0x000fe2000b7fe4ff */
[----:B------:R-:W1:Y:S01]  /*3530*/  LDCU UR27, c[0x0][0x3b0] ;  /* 0x00007600ff1b77ac */ /* 0x000e620008000800 */
[----:B------:R-:W-:-:S02]  /*3540*/  LOP3.LUT P2, RZ, R12, 0x1, RZ, 0xc0, !PT ;  /* 0x000000010cff7812 */ /* 0x000fc4000784c0ff */
[----:B------:R-:W-:Y:S01]  /*3550*/  IADD3 R12, P6, PT, R3, UR5, RZ ;  /* 0x00000005030c7c10 */ /* 0x000fe2000ffde0ff */
[----:B------:R-:W-:Y:S01]  /*3560*/  UIMAD UR5, UR12, 0x18, URZ ;  /* 0x000000180c0578a4 */ /* 0x000fe2000f8e02ff */
[----:B------:R-:W-:Y:S01]  /*3570*/  SHF.R.U64 R15, R110, 0x1f, RZ ;  /* 0x0000001f6e0f7819 */ /* 0x000fe200000012ff */
[----:B------:R-:W3:Y:S01]  /*3580*/  @P4 LDG.E.U8 R135, desc[UR24][R10.64] ;  /* 0x000000180a874981 */ /* 0x000ee2000c1e1100 */
[----:B------:R-:W-:Y:S01]  /*3590*/  IADD3.X R13, PT, PT, R5, UR6, RZ, P6, !PT ;  /* 0x00000006050d7c10 */ /* 0x000fe2000b7fe4ff */
[----:B------:R-:W-:Y:S02]  /*35a0*/  USHF.R.S32.HI UR6, URZ, 0x1f, UR5 ;  /* 0x0000001fff067899 */ /* 0x000fe40008011405 */
[----:B------:R-:W-:Y:S01]  /*35b0*/  IADD3 R14, P6, PT, R2, UR5, RZ ;  /* 0x00000005020e7c10 */ /* 0x000fe2000ffde0ff */
[----:B------:R-:W0:Y:S01]  /*35c0*/  LDCU UR21, c[0x0][0x3b0] ;  /* 0x00007600ff1577ac */ /* 0x000e220008000800 */
[----:B------:R-:W2:Y:S01]  /*35d0*/  @P4 LDG.E.U8 R140, desc[UR24][R12.64] ;  /* 0x000000180c8c4981 */ /* 0x000ea2000c1e1100 */
[----:B------:R-:W-:-:S02]  /*35e0*/  LOP3.LUT P4, RZ, R15, 0x1, RZ, 0xc0, !PT ;  /* 0x000000010fff7812 */ /* 0x000fc4000788c0ff */
[----:B------:R-:W-:Y:S01]  /*35f0*/  IADD3.X R15, PT, PT, R4, UR6, RZ, P6, !PT ;  /* 0x00000006040f7c10 */ /* 0x000fe2000b7fe4ff */
[----:B------:R-:W0:Y:S01]  /*3600*/  LDCU UR26, c[0x0][0x3b0] ;  /* 0x00007600ff1a77ac */ /* 0x000e220008000800 */
[----:B------:R-:W-:Y:S01]  /*3610*/  IADD3 R16, P6, PT, R3, UR5, RZ ;  /* 0x0000000503107c10 */ /* 0x000fe2000ffde0ff */
[----:B------:R-:W-:-:S03]  /*3620*/  USHF.L.U32 UR5, UR12, 0x5, URZ ;  /* 0x000000050c057899 */ /* 0x000fc600080006ff */
[----:B------:R-:W-:Y:S01]  /*3630*/  IADD3.X R17, PT, PT, R5, UR6, RZ, P6, !PT ;  /* 0x0000000605117c10 */ /* 0x000fe2000b7fe4ff */
[----:B------:R-:W2:Y:S01]  /*3640*/  @P2 LDG.E.U8 R139, desc[UR24][R14.64] ;  /* 0x000000180e8b2981 */ /* 0x000ea2000c1e1100 */
[----:B------:R-:W-:Y:S01]  /*3650*/  PRMT R164, RZ, 0x7610, R164 ;  /* 0x00007610ffa47816 */ /* 0x000fe200000000a4 */
[----:B------:R-:W-:Y:S02]  /*3660*/  USHF.R.S32.HI UR6, URZ, 0x1f, UR5 ;  /* 0x0000001fff067899 */ /* 0x000fe40008011405 */
[----:B------:R-:W-:Y:S01]  /*3670*/  IADD3 R19, P6, PT, R2, UR5, RZ ;  /* 0x0000000502137c10 */ /* 0x000fe2000ffde0ff */
[----:B------:R-:W2:Y:S01]  /*3680*/  @P2 LDG.E.U8 R138, desc[UR24][R16.64] ;  /* 0x00000018108a2981 */ /* 0x000ea2000c1e1100 */
[----:B------:R-:W-:Y:S01]  /*3690*/  IADD3 R20, P2, PT, R3, UR5, RZ ;  /* 0x0000000503147c10 */ /* 0x000fe2000ff5e0ff */
[----:B------:R-:W0:Y:S01]  /*36a0*/  LDCU UR29, c[0x0][0x3b0] ;  /* 0x00007600ff1d77ac */ /* 0x000e220008000800 */
[----:B------:R-:W-:Y:S01]  /*36b0*/  SHF.R.U64 R18, R110, 0x17, RZ ;  /* 0x000000176e127819 */ /* 0x000fe200000012ff */
[----:B------:R-:W-:Y:S01]  /*36c0*/  STL [R1+0x32c], R6 ;  /* 0x00032c0601007387 */ /* 0x000fe20000100800 */
[----:B------:R-:W-:Y:S01]  /*36d0*/  IADD3.X R24, PT, PT, R4, UR6, RZ, P6, !PT ;  /* 0x0000000604187c10 */ /* 0x000fe2000b7fe4ff */
[----:B------:R-:W0:Y:S01]  /*36e0*/  LDCU UR31, c[0x0][0x3b0] ;  /* 0x00007600ff1f77ac */ /* 0x000e220008000800 */
[----:B------:R-:W-:Y:S01]  /*36f0*/  IADD3.X R21, PT, PT, R5, UR6, RZ, P2, !PT ;  /* 0x0000000605157c10 */ /* 0x000fe200097fe4ff */
[----:B------:R-:W-:Y:S01]  /*3700*/  STL [R1+0x328], R7 ;  /* 0x0003280701007387 */ /* 0x000fe20000100800 */
[----:B------:R-:W-:Y:S01]  /*3710*/  LOP3.LUT P2, RZ, R18, 0x1, RZ, 0xc0, !PT ;  /* 0x0000000112ff7812 */ /* 0x000fe2000784c0ff */
[----:B------:R-:W-:Y:S01]  /*3720*/  @P4 IMAD.MOV.U32 R18, RZ, RZ, R19 ;  /* 0x000000ffff124224 */ /* 0x000fe200078e0013 */
[----:B------:R-:W-:Y:S01]  /*3730*/  PRMT R165, RZ, 0x7610, R165 ;  /* 0x00007610ffa57816 */ /* 0x000fe200000000a5 */
[----:B------:R-:W-:Y:S01]  /*3740*/  STL [R1+0x334], R8 ;  /* 0x0003340801007387 */ /* 0x000fe20000100800 */
[----:B------:R-:W-:Y:S01]  /*3750*/  PRMT R163, RZ, 0x7610, R163 ;  /* 0x00007610ffa37816 */ /* 0x000fe200000000a3 */
[----:B------:R-:W0:Y:S02]  /*3760*/  LDCU UR30, c[0x0][0x3b0] ;  /* 0x00007600ff1e77ac */ /* 0x000e240008000800 */
[----:B------:R-:W-:Y:S01]  /*3770*/  STL [R1+0x330], R9 ;  /* 0x0003300901007387 */ /* 0x000fe20000100800 */
[----:B------:R-:W-:Y:S01]  /*3780*/  PRMT R162, RZ, 0x7610, R162 ;  /* 0x00007610ffa27816 */ /* 0x000fe200000000a2 */
[----:B------:R-:W0:Y:S02]  /*3790*/  LDCU UR32, c[0x0][0x3b0] ;  /* 0x00007600ff2077ac */ /* 0x000e240008000800 */
[----:B------:R1:W-:Y:S01]  /*37a0*/  STL [R1+0x8], R19 ;  /* 0x0000081301007387 */ /* 0x0003e20000100800 */
[----:B------:R-:W-:Y:S01]  /*37b0*/  UIMAD UR5, UR12, 0x28, URZ ;  /* 0x000000280c0578a4 */ /* 0x000fe2000f8e02ff */
[----:B------:R-:W-:Y:S01]  /*37c0*/  PRMT R155, RZ, 0x7610, R155 ;  /* 0x00007610ff9b7816 */ /* 0x000fe2000000009b */
[----:B------:R-:W0:Y:S01]  /*37d0*/  LDCU UR22, c[0x0][0x3b0] ;  /* 0x00007600ff1677ac */ /* 0x000e220008000800 */
[----:B------:R-:W-:-:S02]  /*37e0*/  PRMT R159, RZ, 0x7610, R159 ;  /* 0x00007610ff9f7816 */ /* 0x000fc4000000009f */
[----:B------:R-:W-:Y:S01]  /*37f0*/  PRMT R156, RZ, 0x7610, R156 ;  /* 0x00007610ff9c7816 */ /* 0x000fe2000000009c */
[----:B------:R-:W0:Y:S01]  /*3800*/  LDCU UR23, c[0x0][0x3b0] ;  /* 0x00007600ff1777ac */ /* 0x000e220008000800 */
[----:B-1----:R-:W-:Y:S01]  /*3810*/  @P4 IMAD.MOV.U32 R19, RZ, RZ, R24 ;  /* 0x000000ffff134224 */ /* 0x002fe200078e0018 */
[----:B------:R-:W-:Y:S01]  /*3820*/  PRMT R151, RZ, 0x7610, R151 ;  /* 0x00007610ff977816 */ /* 0x000fe20000000097 */
[----:B------:R-:W1:Y:S03]  /*3830*/  LDCU UR28, c[0x0][0x3b0] ;  /* 0x00007600ff1c77ac */ /* 0x000e660008000800 */
[----:B------:R0:W2:Y:S01]  /*3840*/  @P4 LDG.E.U8 R150, desc[UR24][R18.64] ;  /* 0x0000001812964981 */ /* 0x0000a2000c1e1100 */
[----:B------:R-:W-:Y:S01]  /*3850*/  USHF.R.S32.HI UR6, URZ, 0x1f, UR5 ;  /* 0x0000001fff067899 */ /* 0x000fe20008011405 */
[----:B0-----:R-:W-:Y:S02]  /*3860*/  @P4 IMAD.MOV.U32 R18, RZ, RZ, R20 ;  /* 0x000000ffff124224 */ /* 0x001fe400078e0014 */
[----:B------:R-:W-:-:S05]  /*3870*/  @P4 IMAD.MOV.U32 R19, RZ, RZ, R21 ;  /* 0x000000ffff134224 */ /* 0x000fca00078e0015 */
[----:B------:R0:W2:Y:S01]  /*3880*/  @P4 LDG.E.U8 R142, desc[UR24][R18.64] ;  /* 0x00000018128e4981 */ /* 0x0000a2000c1e1100 */
[----:B------:R-:W-:-:S04]  /*3890*/  IADD3 R7, P4, PT, R2, UR5, RZ ;  /* 0x0000000502077c10 */ /* 0x000fc8000ff9e0ff */
[----:B------:R-:W-:Y:S01]  /*38a0*/  IADD3.X R8, PT, PT, R4, UR6, RZ, P4, !PT ;  /* 0x0000000604087c10 */ /* 0x000fe2000a7fe4ff */
[----:B------:R1:W-:Y:S01]  /*38b0*/  STL [R1+0x10], R20 ;  /* 0x0000101401007387 */ /* 0x0003e20000100800 */
[----:B------:R-:W-:Y:S01]  /*38c0*/  IADD3 R6, P4, PT, R3, UR5, RZ ;  /* 0x0000000503067c10 */ /* 0x000fe2000ff9e0ff */
[----:B------:R-:W-:Y:S02]  /*38d0*/  UIMAD UR5, UR12, 0x30, URZ ;  /* 0x000000300c0578a4 */ /* 0x000fe4000f8e02ff */
[----:B------:R-:W-:Y:S01]  /*38e0*/  STL [R1+0x4], R24 ;  /* 0x0000041801007387 */ /* 0x000fe20000100800 */
[----:B0-----:R-:W-:Y:S02]  /*38f0*/  @P2 IMAD.MOV.U32 R18, RZ, RZ, R7 ;  /* 0x000000ffff122224 */ /* 0x001fe400078e0007 */
[----:B------:R-:W-:Y:S01]  /*3900*/  @P2 IMAD.MOV.U32 R19, RZ, RZ, R8 ;  /* 0x000000ffff132224 */ /* 0x000fe200078e0008 */
[----:B------:R-:W-:Y:S01]  /*3910*/  STL [R1+0xc], R21 ;  /* 0x00000c1501007387 */ /* 0x000fe20000100800 */
[----:B-1----:R-:W-:-:S03]  /*3920*/  SHF.R.U64 R20, R110, 0xf, RZ ;  /* 0x0000000f6e147819 */ /* 0x002fc600000012ff */
[----:B------:R0:W-:Y:S01]  /*3930*/  STL [R1+0x88], R7 ;  /* 0x0000880701007387 */ /* 0x0001e20000100800 */
[----:B------:R-:W-:-:S03]  /*3940*/  LOP3.LUT P3, RZ, R20, 0x1, RZ, 0xc0, !PT ;  /* 0x0000000114ff7812 */ /* 0x000fc6000786c0ff */
[----:B------:R1:W-:Y:S04]  /*3950*/  STL [R1+0x84], R8 ;  /* 0x0000840801007387 */ /* 0x0003e80000100800 */
[----:B------:R1:W2:Y:S01]  /*3960*/  @P2 LDG.E.U8 R141, desc[UR24][R18.64] ;  /* 0x00000018128d2981 */ /* 0x0002a2000c1e1100 */
[----:B0-----:R-:W-:Y:S01]  /*3970*/  IADD3.X R7, PT, PT, R5, UR6, RZ, P4, !PT ;  /* 0x0000000605077c10 */ /* 0x001fe2000a7fe4ff */
[----:B------:R-:W-:Y:S02]  /*3980*/  USHF.R.S32.HI UR6, URZ, 0x1f, UR5 ;  /* 0x0000001fff067899 */ /* 0x000fe40008011405 */
[----:B-1----:R-:W-:Y:S01]  /*3990*/  IADD3 R8, P4, PT, R2, UR5, RZ ;  /* 0x0000000502087c10 */ /* 0x002fe2000ff9e0ff */
[----:B------:R0:W-:Y:S01]  /*39a0*/  STL [R1+0x90], R6 ;  /* 0x0000900601007387 */ /* 0x0001e20000100800 */
[----:B------:R-:W-:Y:S01]  /*39b0*/  SHF.R.U64 R20, R110, 0x7, RZ ;  /* 0x000000076e147819 */ /* 0x000fe200000012ff */
[----:B------:R-:W-:-:S02]  /*39c0*/  @P2 IMAD.MOV.U32 R18, RZ, RZ, R6 ;  /* 0x000000ffff122224 */ /* 0x000fc400078e0006 */
[----:B------:R-:W-:Y:S01]  /*39d0*/  @P2 IMAD.MOV.U32 R19, RZ, RZ, R7 ;  /* 0x000000ffff132224 */ /* 0x000fe200078e0007 */
[----:B------:R-:W-:Y:S01]  /*39e0*/  IADD3.X R9, PT, PT, R4, UR6, RZ, P4, !PT ;  /* 0x0000000604097c10 */ /* 0x000fe2000a7fe4ff */
[----:B------:R1:W-:Y:S01]  /*39f0*/  STL [R1+0x8c], R7 ;  /* 0x00008c0701007387 */ /* 0x0003e20000100800 */
[----:B0-----:R-:W-:Y:S01]  /*3a00*/  IADD3 R6, P4, PT, R3, UR5, RZ ;  /* 0x0000000503067c10 */ /* 0x001fe2000ff9e0ff */
[----:B------:R-:W-:Y:S02]  /*3a10*/  UIMAD UR5, UR12, 0x38, URZ ;  /* 0x000000380c0578a4 */ /* 0x000fe4000f8e02ff */
[----:B------:R0:W2:Y:S01]  /*3a20*/  @P2 LDG.E.U8 R154, desc[UR24][R18.64] ;  /* 0x00000018129a2981 */ /* 0x0000a2000c1e1100 */
[----:B------:R-:W-:Y:S02]  /*3a30*/  LOP3.LUT P2, RZ, R20, 0x1, RZ, 0xc0, !PT ;  /* 0x0000000114ff7812 */ /* 0x000fe4000784c0ff */
[----:B-1----:R-:W-:Y:S01]  /*3a40*/  IADD3.X R7, PT, PT, R5, UR6, RZ, P4, !PT ;  /* 0x0000000605077c10 */ /* 0x002fe2000a7fe4ff */
[----:B------:R-:W-:Y:S01]  /*3a50*/  USHF.R.S32.HI UR6, URZ, 0x1f, UR5 ;  /* 0x0000001fff067899 */ /* 0x000fe20008011405 */
[----:B------:R1:W-:Y:S01]  /*3a60*/  STL [R1+0x108], R8 ;  /* 0x0001080801007387 */ /* 0x0003e20000100800 */
[----:B0-----:R-:W-:-:S02]  /*3a70*/  @P3 IMAD.MOV.U32 R18, RZ, RZ, R8 ;  /* 0x000000ffff123224 */ /* 0x001fc400078e0008 */
[----:B------:R-:W-:Y:S01]  /*3a80*/  @P3 IMAD.MOV.U32 R19, RZ, RZ, R9 ;  /* 0x000000ffff133224 */ /* 0x000fe200078e0009 */
[----:B------:R0:W-:Y:S01]  /*3a90*/  STL [R1+0x104], R9 ;  /* 0x0001040901007387 */ /* 0x0001e20000100800 */
[----:B-1----:R-:W-:-:S03]  /*3aa0*/  IADD3 R8, P4, PT, R2, UR5, RZ ;  /* 0x0000000502087c10 */ /* 0x002fc6000ff9e0ff */
[----:B------:R1:W2:Y:S04]  /*3ab0*/  @P3 LDG.E.U8 R153, desc[UR24][R18.64] ;  /* 0x0000001812993981 */ /* 0x0002a8000c1e1100 */
[----:B------:R4:W-:Y:S01]  /*3ac0*/  STL [R1+0x110], R6 ;  /* 0x0001100601007387 */ /* 0x0009e20000100800 */
[----:B0-----:R-:W-:Y:S01]  /*3ad0*/  IADD3.X R9, PT, PT, R4, UR6, RZ, P4, !PT ;  /* 0x0000000604097c10 */ /* 0x001fe2000a7fe4ff */
[----:B------:R-:W-:Y:S02]  /*3ae0*/  @P2 IMAD.MOV.U32 R24, RZ, RZ, R8 ;  /* 0x000000ffff182224 */ /* 0x000fe400078e0008 */
[----:B-1----:R-:W-:Y:S01]  /*3af0*/  @P3 IMAD.MOV.U32 R18, RZ, RZ, R6 ;  /* 0x000000ffff123224 */ /* 0x002fe200078e0006 */
[----:B------:R0:W-:Y:S01]  /*3b00*/  STL [R1+0x10c], R7 ;  /* 0x00010c0701007387 */ /* 0x0001e20000100800 */
[----:B----4-:R-:W-:Y:S01]  /*3b10*/  IADD3 R6, P4, PT, R3, UR5, RZ ;  /* 0x0000000503067c10 */ /* 0x010fe2000ff9e0ff */
[----:B------:R-:W-:-:S02]  /*3b20*/  @P3 IMAD.MOV.U32 R19, RZ, RZ, R7 ;  /* 0x000000ffff133224 */ /* 0x000fc400078e0007 */
[----:B------:R-:W-:Y:S02]  /*3b30*/  @P2 IMAD.MOV.U32 R25, RZ, RZ, R9 ;  /* 0x000000ffff192224 */ /* 0x000fe400078e0009 */
[----:B------:R-:W-:Y:S01]  /*3b40*/  VIADD R20, R238, 0xfffffffe ;  /* 0xfffffffeee147836 */ /* 0x000fe20000000000 */
[----:B------:R-:W4:Y:S01]  /*3b50*/  @P3 LDG.E.U8 R152, desc[UR24][R18.64] ;  /* 0x0000001812983981 */ /* 0x000f22000c1e1100 */
[----:B0-----:R-:W-:-:S03]  /*3b60*/  IADD3.X R7, PT, PT, R5, UR6, RZ, P4, !PT ;  /* 0x0000000605077c10 */ /* 0x001fc6000a7fe4ff */
[----:B------:R0:W2:Y:S01]  /*3b70*/  @P2 LDG.E.U8 R158, desc[UR24][R24.64] ;  /* 0x00000018189e2981 */ /* 0x0000a2000c1e1100 */
[----:B------:R-:W-:Y:S01]  /*3b80*/  ISETP.GE.U32.AND P3, PT, R20, 0x7fffffbf, PT ;  /* 0x7fffffbf1400780c */ /* 0x000fe20003f66070 */
[----:B------:R-:W-:Y:S01]  /*3b90*/  USHF.R.S32.HI UR5, URZ, 0x1f, UR12 ;  /* 0x0000001fff057899 */ /* 0x000fe2000801140c */
[----:B------:R-:W-:Y:S01]  /*3ba0*/  ISETP.GE.AND P6, PT, R59, RZ, PT ;  /* 0x000000ff3b00720c */ /* 0x000fe20003fc6270 */
[----:B0-----:R-:W-:Y:S02]  /*3bb0*/  @P2 IMAD.MOV.U32 R24, RZ, RZ, R6 ;  /* 0x000000ffff182224 */ /* 0x001fe400078e0006 */
[----:B------:R-:W-:Y:S01]  /*3bc0*/  @P2 IMAD.MOV.U32 R25, RZ, RZ, R7 ;  /* 0x000000ffff192224 */ /* 0x000fe200078e0007 */
[----:B------:R-:W-:-:S04]  /*3bd0*/  IADD3 R18, P4, PT, R2, UR12, RZ ;  /* 0x0000000c02127c10 */ /* 0x000fc8000ff9e0ff */
[----:B------:R0:W2:Y:S01]  /*3be0*/  @P2 LDG.E.U8 R157, desc[UR24][R24.64] ;  /* 0x00000018189d2981 */ /* 0x0000a2000c1e1100 */
[----:B------:R-:W-:Y:S02]  /*3bf0*/  IADD3 R19, P2, PT, R3, UR12, RZ ;  /* 0x0000000c03137c10 */ /* 0x000fe4000ff5e0ff */
[----:B------:R-:W-:Y:S02]  /*3c00*/  IADD3.X R20, PT, PT, R4, UR5, RZ, P4, !PT ;  /* 0x0000000504147c10 */ /* 0x000fe4000a7fe4ff */
[----:B------:R-:W-:Y:S01]  /*3c10*/  IADD3.X R21, PT, PT, R5, UR5, RZ, P2, !PT ;  /* 0x0000000505157c10 */ /* 0x000fe200097fe4ff */
[----:B------:R-:W-:Y:S01]  /*3c20*/  VIADD R22, R238, 0xfffffff6 ;  /* 0xfffffff6ee167836 */ /* 0x000fe20000000000 */
[----:B------:R-:W-:Y:S01]  /*3c30*/  UIMAD UR5, UR12, 0x9, URZ ;  /* 0x000000090c0578a4 */ /* 0x000fe2000f8e02ff */
[----:B------:R-:W-:Y:S02]  /*3c40*/  @!P3 IMAD.MOV.U32 R26, RZ, RZ, R19 ;  /* 0x000000ffff1ab224 */ /* 0x000fe400078e0013 */
[----:B0-----:R-:W-:-:S02]  /*3c50*/  @!P3 IMAD.MOV.U32 R24, RZ, RZ, R18 ;  /* 0x000000ffff18b224 */ /* 0x001fc400078e0012 */
[----:B------:R-:W-:Y:S02]  /*3c60*/  @!P3 IMAD.MOV.U32 R25, RZ, RZ, R20 ;  /* 0x000000ffff19b224 */ /* 0x000fe400078e0014 */
[----:B------:R-:W-:Y:S01]  /*3c70*/  @!P3 IMAD.MOV.U32 R27, RZ, RZ, R21 ;  /* 0x000000ffff1bb224 */ /* 0x000fe200078e0015 */
[----:B------:R-:W-:Y:S01]  /*3c80*/  ISETP.GE.U32.AND P2, PT, R22, 0x7fffffb7, PT ;  /* 0x7fffffb71600780c */ /* 0x000fe20003f46070 */
[----:B------:R-:W-:Y:S01]  /*3c90*/  USHF.R.S32.HI UR6, URZ, 0x1f, UR5 ;  /* 0x0000001fff067899 */ /* 0x000fe20008011405 */
[----:B------:R0:W2:Y:S01]  /*3ca0*/  @!P3 LDG.E.U8 R161, desc[UR24][R24.64] ;  /* 0x0000001818a1b981 */ /* 0x0000a2000c1e1100 */
[----:B------:R-:W-:-:S03]  /*3cb0*/  @!P6 IMAD.MOV R92, RZ, RZ, -R92 ;  /* 0x000000ffff5ce224 */ /* 0x000fc600078e0a5c */
[----:B------:R1:W2:Y:S01]  /*3cc0*/  @!P3 LDG.E.U8 R160, desc[UR24][R26.64] ;  /* 0x000000181aa0b981 */ /* 0x0002a2000c1e1100 */
[----:B------:R-:W-:Y:S02]  /*3cd0*/  IADD3 R22, P3, PT, R2, UR5, RZ ;  /* 0x0000000502167c10 */ /* 0x000fe4000ff7e0ff */
[----:B0-----:R-:W-:Y:S01]  /*3ce0*/  IADD3 R24, P6, PT, R3, UR5, RZ ;  /* 0x0000000503187c10 */ /* 0x001fe2000ffde0ff */
[----:B------:R-:W-:Y:S01]  /*3cf0*/  UIMAD UR5, UR12, 0x11, URZ ;  /* 0x000000110c0578a4 */ /* 0x000fe2000f8e02ff */
[--C-:B------:R-:W-:Y:S02]  /*3d00*/  SHF.R.U32.HI R28, RZ, 0xe, R94.reuse ;  /* 0x0000000eff1c7819 */ /* 0x100fe4000001165e */
[----:B------:R-:W-:Y:S02]  /*3d10*/  IADD3.X R23, PT, PT, R4, UR6, RZ, P3, !PT ;  /* 0x0000000604177c10 */ /* 0x000fe40009ffe4ff */
[----:B------:R-:W-:Y:S01]  /*3d20*/  IADD3.X R25, PT, PT, R5, UR6, RZ, P6, !PT ;  /* 0x0000000605197c10 */ /* 0x000fe2000b7fe4ff */
[----:B------:R-:W-:Y:S01]  /*3d30*/  USHF.R.S32.HI UR6, URZ, 0x1f, UR5 ;  /* 0x0000001fff067899 */ /* 0x000fe20008011405 */
[----:B-1----:R-:W-:Y:S01]  /*3d40*/  SHF.R.U32.HI R27, RZ, 0x6, R94 ;  /* 0x00000006ff1b7819 */ /* 0x002fe2000001165e */
[----:B------:R-:W2:Y:S01]  /*3d50*/  @!P2 LDG.E.U8 R177, desc[UR24][R22.64] ;  /* 0x0000001816b1a981 */ /* 0x000ea2000c1e1100 */
[----:B------:R-:W-:-:S02]  /*3d60*/  IADD3 R26, P6, PT, R2, UR5, RZ ;  /* 0x00000005021a7c10 */ /* 0x000fc4000ffde0ff */
[----:B------:R-:W-:Y:S01]  /*3d70*/  LOP3.LUT P3, RZ, R28, 0x1, RZ, 0xc0, !PT ;  /* 0x000000011cff7812 */ /* 0x000fe2000786c0ff */
[----:B------:R-:W2:Y:S01]  /*3d80*/  @!P2 LDG.E.U8 R171, desc[UR24][R24.64] ;  /* 0x0000001818aba981 */ /* 0x000ea2000c1e1100 */
[----:B------:R-:W-:Y:S02]  /*3d90*/  LOP3.LUT P2, RZ, R27, 0x1, RZ, 0xc0, !PT ;  /* 0x000000011bff7812 */ /* 0x000fe4000784c0ff */
[----:B------:R-:W-:Y:S02]  /*3da0*/  IADD3.X R27, PT, PT, R4, UR6, RZ, P6, !PT ;  /* 0x00000006041b7c10 */ /* 0x000fe4000b7fe4ff */
[----:B------:R-:W-:Y:S01]  /*3db0*/  IADD3 R28, P6, PT, R3, UR5, RZ ;  /* 0x00000005031c7c10 */ /* 0x000fe2000ffde0ff */
[----:B------:R-:W-:-:S03]  /*3dc0*/  UIMAD UR5, UR12, 0x19, URZ ;  /* 0x000000190c0578a4 */ /* 0x000fc6000f8e02ff */
[----:B------:R-:W-:Y:S01]  /*3dd0*/  IADD3.X R29, PT, PT, R5, UR6, RZ, P6, !PT ;  /* 0x00000006051d7c10 */ /* 0x000fe2000b7fe4ff */
[----:B------:R-:W-:Y:S02]  /*3de0*/  USHF.R.S32.HI UR6, URZ, 0x1f, UR5 ;  /* 0x0000001fff067899 */ /* 0x000fe40008011405 */
[----:B------:R-:W-:Y:S01]  /*3df0*/  IADD3 R30, P6, PT, R2, UR5, RZ ;  /* 0x00000005021e7c10 */ /* 0x000fe2000ffde0ff */
[----:B------:R-:W2:Y:S01]  /*3e00*/  @P3 LDG.E.U8 R170, desc[UR24][R26.64] ;  /* 0x000000181aaa3981 */ /* 0x000ea2000c1e1100 */
[----:B------:R-:W-:-:S03]  /*3e10*/  ISETP.GE.AND P4, PT, R34, RZ, PT ;  /* 0x000000ff2200720c */ /* 0x000fc60003f86270 */
[----:B------:R-:W2:Y:S01]  /*3e20*/  @P3 LDG.E.U8 R197, desc[UR24][R28.64] ;  /* 0x000000181cc53981 */ /* 0x000ea2000c1e1100 */
[----:B------:R-:W-:Y:S02]  /*3e30*/  IADD3 R31, P3, PT, R3, UR5, RZ ;  /* 0x00000005031f7c10 */ /* 0x000fe4000ff7e0ff */
[----:B------:R-:W-:Y:S02]  /*3e40*/  SHF.R.U64 R34, R110, 0x1e, RZ ;  /* 0x0000001e6e227819 */ /* 0x000fe400000012ff */
[----:B------:R-:W-:Y:S02]  /*3e50*/  IADD3.X R32, PT, PT, R4, UR6, RZ, P6, !PT ;  /* 0x0000000604207c10 */ /* 0x000fe4000b7fe4ff */
[----:B------:R-:W-:Y:S02]  /*3e60*/  ISETP.GE.AND P6, PT, R33, RZ, PT ;  /* 0x000000ff2100720c */ /* 0x000fe40003fc6270 */
[----:B------:R-:W-:Y:S01]  /*3e70*/  IADD3.X R33, PT, PT, R5, UR6, RZ, P3, !PT ;  /* 0x0000000605217c10 */ /* 0x000fe20009ffe4ff */
[----:B------:R-:W-:Y:S01]  /*3e80*/  @P2 IMAD.MOV.U32 R35, RZ, RZ, R32 ;  /* 0x000000ffff232224 */ /* 0x000fe200078e0020 */
[----:B------:R-:W-:Y:S01]  /*3e90*/  LOP3.LUT P3, RZ, R34, 0x1, RZ, 0xc0, !PT ;  /* 0x0000000122ff7812 */ /* 0x000fe2000786c0ff */
[----:B------:R-:W-:Y:S01]  /*3ea0*/  @P2 IMAD.MOV.U32 R34, RZ, RZ, R30 ;  /* 0x000000ffff222224 */ /* 0x000fe200078e001e */
[----:B------:R-:W-:Y:S01]  /*3eb0*/  UIMAD UR5, UR12, 0x21, URZ ;  /* 0x000000210c0578a4 */ /* 0x000fe2000f8e02ff */
[----:B------:R-:W-:Y:S04]  /*3ec0*/  STL [R1+0x188], R8 ;  /* 0x0001880801007387 */ /* 0x000fe80000100800 */
[----:B------:R0:W2:Y:S01]  /*3ed0*/  @P2 LDG.E.U8 R189, desc[UR24][R34.64] ;  /* 0x0000001822bd2981 */ /* 0x0000a2000c1e1100 */
[----:B------:R-:W-:-:S03]  /*3ee0*/  USHF.R.S32.HI UR6, URZ, 0x1f, UR5 ;  /* 0x0000001fff067899 */ /* 0x000fc60008011405 */
[----:B------:R-:W-:Y:S01]  /*3ef0*/  STL [R1+0x184], R9 ;  /* 0x0001840901007387 */ /* 0x000fe20000100800 */
[----:B0-----:R-:W-:Y:S02]  /*3f00*/  @P2 IMAD.MOV.U32 R34, RZ, RZ, R31 ;  /* 0x000000ffff222224 */ /* 0x001fe400078e001f */
[----:B------:R-:W-:Y:S01]  /*3f10*/  @P2 IMAD.MOV.U32 R35, RZ, RZ, R33 ;  /* 0x000000ffff232224 */ /* 0x000fe200078e0021 */
[----:B------:R-:W-:Y:S04]  /*3f20*/  STL [R1+0x190], R6 ;  /* 0x0001900601007387 */ /* 0x000fe80000100800 */
[----:B------:R0:W-:Y:S04]  /*3f30*/  STL [R1+0x18c], R7 ;  /* 0x00018c0701007387 */ /* 0x0001e80000100800 */
[----:B------:R1:W2:Y:S01]  /*3f40*/  @P2 LDG.E.U8 R183, desc[UR24][R34.64] ;  /* 0x0000001822b72981 */ /* 0x0002a2000c1e1100 */
[----:B------:R-:W-:Y:S01]  /*3f50*/  SHF.R.U64 R37, R110, 0x16, RZ ;  /* 0x000000166e257819 */ /* 0x000fe200000012ff */
[----:B------:R-:W-:Y:S01]  /*3f60*/  @!P4 IMAD.MOV R114, RZ, RZ, -R114 ;  /* 0x000000ffff72c224 */ /* 0x000fe200078e0a72 */
[----:B0-----:R-:W-:-:S02]  /*3f70*/  IADD3 R7, P2, PT, R2, UR5, RZ ;  /* 0x0000000502077c10 */ /* 0x001fc4000ff5e0ff */
[----:B------:R-:W-:Y:S02]  /*3f80*/  IADD3 R6, P4, PT, R3, UR5, RZ ;  /* 0x0000000503067c10 */ /* 0x000fe4000ff9e0ff */
[----:B------:R-:W-:Y:S01]  /*3f90*/  IADD3.X R8, PT, PT, R4, UR6, RZ, P2, !PT ;  /* 0x0000000604087c10 */ /* 0x000fe200097fe4ff */
[----:B------:R-:W-:Y:S01]  /*3fa0*/  UIMAD UR5, UR12, 0x29, URZ ;  /* 0x000000290c0578a4 */ /* 0x000fe2000f8e02ff */
[----:B------:R0:W-:Y:S01]  /*3fb0*/  STL [R1+0x18], R7 ;  /* 0x0000180701007387 */ /* 0x0001e20000100800 */
[----:B------:R-:W-:Y:S01]  /*3fc0*/  LOP3.LUT P2, RZ, R37, 0x1, RZ, 0xc0, !PT ;  /* 0x0000000125ff7812 */ /* 0x000fe2000784c0ff */
[----:B-1----:R-:W-:Y:S02]  /*3fd0*/  @P3 IMAD.MOV.U32 R34, RZ, RZ, R7 ;  /* 0x000000ffff223224 */ /* 0x002fe400078e0007 */
[----:B------:R-:W-:Y:S01]  /*3fe0*/  @P3 IMAD.MOV.U32 R35, RZ, RZ, R8 ;  /* 0x000000ffff233224 */ /* 0x000fe200078e0008 */
[----:B------:R1:W-:Y:S04]  /*3ff0*/  STL [R1+0x14], R8 ;  /* 0x0000140801007387 */ /* 0x0003e80000100800 */
[----:B------:R3:W2:Y:S01]  /*4000*/  @P3 LDG.E.U8 R233, desc[UR24][R34.64] ;  /* 0x0000001822e93981 */ /* 0x0006a2000c1e1100 */
[----:B0-----:R-:W-:Y:S01]  /*4010*/  IADD3.X R7, PT, PT, R5, UR6, RZ, P4, !PT ;  /* 0x0000000605077c10 */ /* 0x001fe2000a7fe4ff */
[----:B------:R-:W-:-:S02]  /*4020*/  USHF.R.S32.HI UR6, URZ, 0x1f, UR5 ;  /* 0x0000001fff067899 */ /* 0x000fc40008011405 */
[----:B-1----:R-:W-:Y:S01]  /*4030*/  IADD3 R8, P4, PT, R2, UR5, RZ ;  /* 0x0000000502087c10 */ /* 0x002fe2000ff9e0ff */
[----:B------:R0:W-:Y:S01]  /*4040*/  STL [R1+0x20], R6 ;  /* 0x0000200601007387 */ /* 0x0001e20000100800 */
[----:B---3--:R-:W-:Y:S02]  /*4050*/  @P3 IMAD.MOV.U32 R34, RZ, RZ, R6 ;  /* 0x000000ffff223224 */ /* 0x008fe400078e0006 */
[----:B------:R-:W-:Y:S01]  /*4060*/  IADD3.X R9, PT, PT, R4, UR6, RZ, P4, !PT ;  /* 0x0000000604097c10 */ /* 0x000fe2000a7fe4ff */
[----:B------:R-:W-:Y:S01]  /*4070*/  @P3 IMAD.MOV.U32 R35, RZ, RZ, R7 ;  /* 0x000000ffff233224 */ /* 0x000fe200078e0007 */
[----:B------:R-:W-:Y:S01]  /*4080*/  SHF.R.U64 R37, R110, 0xe, RZ ;  /* 0x0000000e6e257819 */ /* 0x000fe200000012ff */
[----:B------:R1:W-:Y:S01]  /*4090*/  STL [R1+0x1c], R7 ;  /* 0x00001c0701007387 */ /* 0x0003e20000100800 */
[----:B0-----:R-:W-:-:S03]  /*40a0*/  IADD3 R6, P4, PT, R3, UR5, RZ ;  /* 0x0000000503067c10 */ /* 0x001fc6000ff9e0ff */
[----:B------:R0:W3:Y:S01]  /*40b0*/  @P3 LDG.E.U8 R232, desc[UR24][R34.64] ;  /* 0x0000001822e83981 */ /* 0x0000e2000c1e1100 */
[----:B------:R-:W-:Y:S01]  /*40c0*/  UIMAD UR5, UR12, 0x31, URZ ;  /* 0x000000310c0578a4 */ /* 0x000fe2000f8e02ff */
[----:B------:R-:W-:Y:S02]  /*40d0*/  LOP3.LUT P3, RZ, R37, 0x1, RZ, 0xc0, !PT ;  /* 0x0000000125ff7812 */ /* 0x000fe4000786c0ff */
[----:B-1----:R-:W-:Y:S01]  /*40e0*/  IADD3.X R7, PT, PT, R5, UR6, RZ, P4, !PT ;  /* 0x0000000605077c10 */ /* 0x002fe2000a7fe4ff */
[----:B0-----:R-:W-:Y:S02]  /*40f0*/  @P2 IMAD.MOV.U32 R34, RZ, RZ, R8 ;  /* 0x000000ffff222224 */ /* 0x001fe400078e0008 */
[----:B------:R-:W-:Y:S01]  /*4100*/  @P2 IMAD.MOV.U32 R35, RZ, RZ, R9 ;  /* 0x000000ffff232224 */ /* 0x000fe200078e0009 */
[----:B------:R-:W-:Y:S01]  /*4110*/  USHF.R.S32.HI UR6, URZ, 0x1f, UR5 ;  /* 0x0000001fff067899 */ /* 0x000fe20008011405 */
[----:B------:R0:W-:Y:S04]  /*4120*/  STL [R1+0x98], R8 ;  /* 0x0000980801007387 */ /* 0x0001e80000100800 */
[----:B------:R1:W2:Y:S01]  /*4130*/  @P2 LDG.E.U8 R221, desc[UR24][R34.64] ;  /* 0x0000001822dd2981 */ /* 0x0002a2000c1e1100 */
[----:B0-----:R-:W-:-:S03]  /*4140*/  IADD3 R8, P4, PT, R2, UR5, RZ ;  /* 0x0000000502087c10 */ /* 0x001fc6000ff9e0ff */
[----:B------:R0:W-:Y:S01]  /*4150*/  STL [R1+0x94], R9 ;  /* 0x0000940901007387 */ /* 0x0001e20000100800 */
[----:B-1----:R-:W-:Y:S02]  /*4160*/  @P2 IMAD.MOV.U32 R34, RZ, RZ, R6 ;  /* 0x000000ffff222224 */ /* 0x002fe400078e0006 */
[----:B------:R-:W-:Y:S01]  /*4170*/  @P2 IMAD.MOV.U32 R35, RZ, RZ, R7 ;  /* 0x000000ffff232224 */ /* 0x000fe200078e0007 */
[----:B------:R1:W-:Y:S01]  /*4180*/  STL [R1+0xa0], R6 ;  /* 0x0000a00601007387 */ /* 0x0003e20000100800 */
[----:B0-----:R-:W-:-:S03]  /*4190*/  IADD3.X R9, PT, PT, R4, UR6, RZ, P4, !PT ;  /* 0x0000000604097c10 */ /* 0x001fc6000a7fe4ff */
[----:B------:R0:W2:Y:S01]  /*41a0*/  @P2 LDG.E.U8 R237, desc[UR24][R34.64] ;  /* 0x0000001822ed2981 */ /* 0x0000a2000c1e1100 */
[----:B-1----:R-:W-:-:S03]  /*41b0*/  IADD3 R6, P2, PT, R3, UR5, RZ ;  /* 0x0000000503067c10 */ /* 0x002fc6000ff5e0ff */
[----:B------:R1:W-:Y:S01]  /*41c0*/  STL [R1+0x9c], R7 ;  /* 0x00009c0701007387 */ /* 0x0003e20000100800 */
[----:B------:R-:W-:Y:S01]  /*41d0*/  SHF.R.U64 R37, R110, 0x6, RZ ;  /* 0x000000066e257819 */ /* 0x000fe200000012ff */
[----:B0-----:R-:W-:Y:S02]  /*41e0*/  @P3 IMAD.MOV.U32 R34, RZ, RZ, R8 ;  /* 0x000000ffff223224 */ /* 0x001fe400078e0008 */
[----:B------:R-:W-:Y:S01]  /*41f0*/  @P3 IMAD.MOV.U32 R35, RZ, RZ, R9 ;  /* 0x000000ffff233224 */ /* 0x000fe200078e0009 */
[----:B-1----:R-:W-:-:S04]  /*4200*/  IADD3.X R7, PT, PT, R5, UR6, RZ, P2, !PT ;  /* 0x0000000605077c10 */ /* 0x002fc800097fe4ff */
[----:B------:R0:W2:Y:S01]  /*4210*/  @P3 LDG.E.U8 R229, desc[UR24][R34.64] ;  /* 0x0000001822e53981 */ /* 0x0000a2000c1e1100 */
[----:B------:R-:W-:Y:S01]  /*4220*/  UIMAD UR5, UR12, 0x39, URZ ;  /* 0x000000390c0578a4 */ /* 0x000fe2000f8e02ff */
[----:B------:R-:W-:Y:S02]  /*4230*/  LOP3.LUT P2, RZ, R37, 0x1, RZ, 0xc0, !PT ;  /* 0x0000000125ff7812 */ /* 0x000fe4000784c0ff */
[----:B------:R-:W-:Y:S01]  /*4240*/  STL [R1+0x118], R8 ;  /* 0x0001180801007387 */ /* 0x000fe20000100800 */
[----:B------:R-:W-:Y:S01]  /*4250*/  USHF.R.S32.HI UR6, URZ, 0x1f, UR5 ;  /* 0x0000001fff067899 */ /* 0x000fe20008011405 */
[----:B0-----:R-:W-:Y:S02]  /*4260*/  @P3 IMAD.MOV.U32 R34, RZ, RZ, R6 ;  /* 0x000000ffff223224 */ /* 0x001fe400078e0006 */
[----:B------:R-:W-:Y:S01]  /*4270*/  @P3 IMAD.MOV.U32 R35, RZ, RZ, R7 ;  /* 0x000000ffff233224 */ /* 0x000fe200078e0007 */
[----:B------:R-:W-:Y:S04]  /*4280*/  STL [R1+0x120], R6 ;  /* 0x0001200601007387 */ /* 0x000fe80000100800 */
[----:B------:R-:W-:Y:S04]  /*4290*/  STL [R1+0x114], R9 ;  /* 0x0001140901007387 */ /* 0x000fe80000100800 */
[----:B------:R0:W-:Y:S04]  /*42a0*/  STL [R1+0x11c], R7 ;  /* 0x00011c0701007387 */ /* 0x0001e80000100800 */
[----:B------:R1:W2:Y:S01]  /*42b0*/  @P3 LDG.E.U8 R228, desc[UR24][R34.64] ;  /* 0x0000001822e43981 */ /* 0x0002a2000c1e1100 */
[----:B------:R-:W-:Y:S01]  /*42c0*/  @!P6 IMAD.MOV R112, RZ, RZ, -R112 ;  /* 0x000000ffff70e224 */ /* 0x000fe200078e0a70 */
[----:B0-----:R-:W-:-:S02]  /*42d0*/  IADD3 R7, P3, PT, R2, UR5, RZ ;  /* 0x0000000502077c10 */ /* 0x001fc4000ff7e0ff */
[----:B------:R-:W-:Y:S02]  /*42e0*/  IADD3 R6, P6, PT, R3, UR5, RZ ;  /* 0x0000000503067c10 */ /* 0x000fe4000ffde0ff */
[----:B------:R-:W-:Y:S01]  /*42f0*/  IADD3.X R8, PT, PT, R4, UR6, RZ, P3, !PT ;  /* 0x0000000604087c10 */ /* 0x000fe20009ffe4ff */
[----:B------:R0:W-:Y:S01]  /*4300*/  STL [R1+0x198], R7 ;  /* 0x0001980701007387 */ /* 0x0001e20000100800 */
[----:B------:R-:W-:Y:S01]  /*4310*/  ISETP.GE.AND P4, PT, R36, RZ, PT ;  /* 0x000000ff2400720c */ /* 0x000fe20003f86270 */
[----:B------:R-:W-:Y:S01]  /*4320*/  VIADD R36, R238, 0xfffffffd ;  /* 0xfffffffdee247836 */ /* 0x000fe20000000000 */
[----:B------:R-:W-:Y:S01]  /*4330*/  USHF.L.U32 UR5, UR12, 0x1, URZ ;  /* 0x000000010c057899 */ /* 0x000fe200080006ff */
[----:B-1----:R-:W-:Y:S02]  /*4340*/  @P2 IMAD.MOV.U32 R34, RZ, RZ, R7 ;  /* 0x000000ffff222224 */ /* 0x002fe400078e0007 */
[----:B------:R-:W-:Y:S01]  /*4350*/  @P2 IMAD.MOV.U32 R35, RZ, RZ, R8 ;  /* 0x000000ffff232224 */ /* 0x000fe200078e0008 */
[----:B0-----:R-:W-:Y:S01]  /*4360*/  IADD3.X R7, PT, PT, R5, UR6, RZ, P6, !PT ;  /* 0x0000000605077c10 */ /* 0x001fe2000b7fe4ff */
[----:B------:R-:W-:Y:S01]  /*4370*/  USHF.R.S32.HI UR6, URZ, 0x1f, UR5 ;  /* 0x0000001fff067899 */ /* 0x000fe20008011405 */
[----:B------:R-:W-:-:S02]  /*4380*/  ISETP.GE.U32.AND P3, PT, R36, 0x7fffffbe, PT ;  /* 0x7fffffbe2400780c */ /* 0x000fc40003f66070 */
[----:B------:R0:W2:Y:S01]  /*4390*/  @P2 LDG.E.U8 R236, desc[UR24][R34.64] ;  /* 0x0000001822ec2981 */ /* 0x0000a2000c1e1100 */
[----:B------:R-:W-:Y:S02]  /*43a0*/  @P2 IMAD.MOV.U32 R36, RZ, RZ, R6 ;  /* 0x000000ffff242224 */ /* 0x000fe400078e0006 */
[----:B------:R-:W-:Y:S02]  /*43b0*/  @P2 IMAD.MOV.U32 R37, RZ, RZ, R7 ;  /* 0x000000ffff252224 */ /* 0x000fe400078e0007 */
[----:B------:R-:W-:-:S03]  /*43c0*/  VIADD R38, R238, 0xfffffff5 ;  /* 0xfffffff5ee267836 */ /* 0x000fc60000000000 */
[----:B------:R1:W2:Y:S01]  /*43d0*/  @P2 LDG.E.U8 R220, desc[UR24][R36.64] ;  /* 0x0000001824dc2981 */ /* 0x0002a2000c1e1100 */
[----:B0-----:R-:W-:-:S04]  /*43e0*/  IADD3 R34, P6, PT, R2, UR5, RZ ;  /* 0x0000000502227c10 */ /* 0x001fc8000ffde0ff */
[----:B------:R-:W-:Y:S02]  /*43f0*/  IADD3.X R35, PT, PT, R4, UR6, RZ, P6, !PT ;  /* 0x0000000604237c10 */ /* 0x000fe4000b7fe4ff */
[----:B-1----:R-:W-:Y:S01]  /*4400*/  IADD3 R36, P6, PT, R3, UR5, RZ ;  /* 0x0000000503247c10 */ /* 0x002fe2000ffde0ff */
[----:B------:R-:W-:Y:S01]  /*4410*/  UIMAD UR5, UR12, 0xa, URZ ;  /* 0x0000000a0c0578a4 */ /* 0x000fe2000f8e02ff */
[----:B------:R-:W-:Y:S01]  /*4420*/  ISETP.GE.U32.AND P2, PT, R38, 0x7fffffb6, PT ;  /* 0x7fffffb62600780c */ /* 0x000fe20003f46070 */
[----:B------:R-:W2:Y:S01]  /*4430*/  @!P3 LDG.E.U8 R227, desc[UR24][R34.64] ;  /* 0x0000001822e3b981 */ /* 0x000ea2000c1e1100 */
[----:B------:R-:W-:Y:S01]  /*4440*/  IADD3.X R37, PT, PT, R5, UR6, RZ, P6, !PT ;  /* 0x0000000605257c10 */ /* 0x000fe2000b7fe4ff */
[----:B------:R-:W-:Y:S02]  /*4450*/  USHF.R.S32.HI UR6, URZ, 0x1f, UR5 ;  /* 0x0000001fff067899 */ /* 0x000fe40008011405 */
[----:B------:R-:W-:Y:S02]  /*4460*/  IADD3 R38, P6, PT, R2, UR5, RZ ;  /* 0x0000000502267c10 */ /* 0x000fe4000ffde0ff */
[----:B------:R-:W2:Y:S01]  /*4470*/  @!P3 LDG.E.U8 R226, desc[UR24][R36.64] ;  /* 0x0000001824e2b981 */ /* 0x000ea2000c1e1100 */
[----:B------:R-:W-:-:S02]  /*4480*/  IADD3 R39, P3, PT, R3, UR5, RZ ;  /* 0x0000000503277c10 */ /* 0x000fc4000ff7e0ff */
[----:B------:R-:W-:Y:S02]  /*4490*/  SHF.R.U32.HI R42, RZ, 0xd, R94 ;  /* 0x0000000dff2a7819 */ /* 0x000fe4000001165e */
[----:B------:R-:W-:Y:S02]  /*44a0*/  IADD3.X R40, PT, PT, R4, UR6, RZ, P6, !PT ;  /* 0x0000000604287c10 */ /* 0x000fe4000b7fe4ff */
[----:B------:R-:W-:Y:S02]  /*44b0*/  ISETP.GE.AND P6, PT, R41, RZ, PT ;  /* 0x000000ff2900720c */ /* 0x000fe40003fc6270 */
[----:B------:R-:W-:Y:S01]  /*44c0*/  IADD3.X R41, PT, PT, R5, UR6, RZ, P3, !PT ;  /* 0x0000000605297c10 */ /* 0x000fe20009ffe4ff */
[----:B------:R-:W-:Y:S01]  /*44d0*/  @!P2 IMAD.MOV.U32 R43, RZ, RZ, R40 ;  /* 0x000000ffff2ba224 */ /* 0x000fe200078e0028 */
[----:B------:R-:W-:Y:S01]  /*44e0*/  LOP3.LUT P3, RZ, R42, 0x1, RZ, 0xc0, !PT ;  /* 0x000000012aff7812 */ /* 0x000fe2000786c0ff */
[----:B------:R-:W-:Y:S01]  /*44f0*/  @!P2 IMAD.MOV.U32 R42, RZ, RZ, R38 ;  /* 0x000000ffff2aa224 */ /* 0x000fe200078e0026 */
[----:B------:R-:W-:-:S04]  /*4500*/  UIMAD UR5, UR12, 0x12, URZ ;  /* 0x000000120c0578a4 */ /* 0x000fc8000f8e02ff */
[----:B------:R0:W2:Y:S01]  /*4510*/  @!P2 LDG.E.U8 R235, desc[UR24][R42.64] ;  /* 0x000000182aeba981 */ /* 0x0000a2000c1e1100 */
[----:B------:R-:W-:Y:S01]  /*4520*/  USHF.R.S32.HI UR6, URZ, 0x1f, UR5 ;  /* 0x0000001fff067899 */ /* 0x000fe20008011405 */
[----:B------:R-:W-:Y:S01]  /*4530*/  SHF.R.U32.HI R44, RZ, 0x5, R94 ;  /* 0x00000005ff2c7819 */ /* 0x000fe2000001165e */
[----:B0-----:R-:W-:Y:S02]  /*4540*/  @!P2 IMAD.MOV.U32 R42, RZ, RZ, R39 ;  /* 0x000000ffff2aa224 */ /* 0x001fe400078e0027 */
[----:B------:R-:W-:-:S05]  /*4550*/  @!P2 IMAD.MOV.U32 R43, RZ, RZ, R41 ;  /* 0x000000ffff2ba224 */ /* 0x000fca00078e0029 */
[----:B------:R0:W2:Y:S01]  /*4560*/  @!P2 LDG.E.U8 R234, desc[UR24][R42.64] ;  /* 0x000000182aeaa981 */ /* 0x0000a2000c1e1100 */
[----:B------:R-:W-:Y:S01]  /*4570*/  @!P4 IMAD.MOV R107, RZ, RZ, -R107 ;  /* 0x000000ffff6bc224 */ /* 0x000fe200078e0a6b */
[----:B0-----:R-:W-:-:S04]  /*4580*/  IADD3 R42, P2, PT, R2, UR5, RZ ;  /* 0x00000005022a7c10 */ /* 0x001fc8000ff5e0ff */
[----:B------:R-:W-:Y:S02]  /*4590*/  IADD3.X R43, PT, PT, R4, UR6, RZ, P2, !PT ;  /* 0x00000006042b7c10 */ /* 0x000fe400097fe4ff */
[----:B------:R-:W-:Y:S02]  /*45a0*/  LOP3.LUT P2, RZ, R44, 0x1, RZ, 0xc0, !PT ;  /* 0x000000012cff7812 */ /* 0x000fe4000784c0ff */
[----:B------:R-:W-:Y:S01]  /*45b0*/  IADD3 R44, P4, PT, R3, UR5, RZ ;  /* 0x00000005032c7c10 */ /* 0x000fe2000ff9e0ff */
[----:B------:R-:W-:Y:S01]  /*45c0*/  UIMAD UR5, UR12, 0x1a, URZ ;  /* 0x0000001a0c0578a4 */ /* 0x000fe2000f8e02ff */
[----:B------:R-:W-:Y:S01]  /*45d0*/  SHF.R.U64 R47, R110, 0x1d, RZ ;  /* 0x0000001d6e2f7819 */ /* 0x000fe200000012ff */
[----:B------:R-:W2:Y:S01]  /*45e0*/  @P3 LDG.E.U8 R208, desc[UR24][R42.64] ;  /* 0x000000182ad03981 */ /* 0x000ea2000c1e1100 */
[----:B------:R-:W-:Y:S01]  /*45f0*/  IADD3.X R45, PT, PT, R5, UR6, RZ, P4, !PT ;  /* 0x00000006052d7c10 */ /* 0x000fe2000a7fe4ff */
[----:B------:R-:W-:Y:S02]  /*4600*/  USHF.R.S32.HI UR6, URZ, 0x1f, UR5 ;  /* 0x0000001fff067899 */ /* 0x000fe40008011405 */
[----:B------:R-:W-:-:S02]  /*4610*/  IADD3 R46, P4, PT, R2, UR5, RZ ;  /* 0x00000005022e7c10 */ /* 0x000fc4000ff9e0ff */
[----:B------:R-:W2:Y:S01]  /*4620*/  @P3 LDG.E.U8 R225, desc[UR24][R44.64] ;  /* 0x000000182ce13981 */ /* 0x000ea2000c1e1100 */
[----:B------:R-:W-:Y:S02]  /*4630*/  LOP3.LUT P3, RZ, R47, 0x1, RZ, 0xc0, !PT ;  /* 0x000000012fff7812 */ /* 0x000fe4000786c0ff */
[----:B------:R-:W-:Y:S02]  /*4640*/  IADD3.X R47, PT, PT, R4, UR6, RZ, P4, !PT ;  /* 0x00000006042f7c10 */ /* 0x000fe4000a7fe4ff */
[----:B------:R-:W-:Y:S01]  /*4650*/  IADD3 R48, P4, PT, R3, UR5, RZ ;  /* 0x0000000503307c10 */ /* 0x000fe2000ff9e0ff */
[----:B------:R-:W-:Y:S01]  /*4660*/  UIMAD UR5, UR12, 0x22, URZ ;  /* 0x000000220c0578a4 */ /* 0x000fe2000f8e02ff */
[----:B------:R0:W-:Y:S02]  /*4670*/  STL [R1+0x194], R8 ;  /* 0x0001940801007387 */ /* 0x0001e40000100800 */
[----:B------:R-:W-:Y:S01]  /*4680*/  IADD3.X R49, PT, PT, R5, UR6, RZ, P4, !PT ;  /* 0x0000000605317c10 */ /* 0x000fe2000a7fe4ff */
[----:B------:R-:W-:Y:S01]  /*4690*/  USHF.R.S32.HI UR6, URZ, 0x1f, UR5 ;  /* 0x0000001fff067899 */ /* 0x000fe20008011405 */
[----:B------:R1:W-:Y:S01]  /*46a0*/  STL [R1+0x1a0], R6 ;  /* 0x0001a00601007387 */ /* 0x0003e20000100800 */
[----:B------:R-:W-:-:S03]  /*46b0*/  SHF.R.U64 R51, R110, 0x15, RZ ;  /* 0x000000156e337819 */ /* 0x000fc600000012ff */
[----:B------:R-:W2:Y:S01]  /*46c0*/  @P2 LDG.E.U8 R217, desc[UR24][R46.64] ;  /* 0x000000182ed92981 */ /* 0x000ea2000c1e1100 */
[----:B0-----:R-:W-:-:S03]  /*46d0*/  IADD3 R8, P4, PT, R2, UR5, RZ ;  /* 0x0000000502087c10 */ /* 0x001fc6000ff9e0ff */
[----:B------:R-:W2:Y:S01]  /*46e0*/  @P2 LDG.E.U8 R219, desc[UR24][R48.64] ;  /* 0x0000001830db2981 */ /* 0x000ea2000c1e1100 */
[----:B-1----:R-:W-:Y:S02]  /*46f0*/  IADD3 R6, P2, PT, R3, UR5, RZ ;  /* 0x0000000503067c10 */ /* 0x002fe4000ff5e0ff */
[----:B------:R-:W-:Y:S01]  /*4700*/  IADD3.X R9, PT, PT, R4, UR6, RZ, P4, !PT ;  /* 0x0000000604097c10 */ /* 0x000fe2000a7fe4ff */
[----:B------:R0:W-:Y:S01]  /*4710*/  STL [R1+0x19c], R7 ;  /* 0x00019c0701007387 */ /* 0x0001e20000100800 */
[----:B------:R-:W-:Y:S01]  /*4720*/  ISETP.GE.AND P4, PT, R50, RZ, PT ;  /* 0x000000ff3200720c */ /* 0x000fe20003f86270 */
[----:B------:R-:W-:Y:S01]  /*4730*/  @P3 IMAD.MOV.U32 R50, RZ, RZ, R8 ;  /* 0x000000ffff323224 */ /* 0x000fe200078e0008 */
[----:B0-----:R-:W-:Y:S02]  /*4740*/  IADD3.X R7, PT, PT, R5, UR6, RZ, P2, !PT ;  /* 0x0000000605077c10 */ /* 0x001fe400097fe4ff */
        /* <DEDUP_REMOVED lines=28> */
[----:B----4-:R-:W-:Y:S02]  /*4910*/  @P2 IMAD.MOV.U32 R50, RZ, RZ, R6 ;  /* 0x000000ffff322224 */ /* 0x010fe400078e0006 */
[----:B------:R-:W-:Y:S01]  /*4920*/  IADD3.X R9, PT, PT, R4, UR6, RZ, P6, !PT ;  /* 0x0000000604097c10 */ /* 0x000fe2000b7fe4ff */
[----:B------:R-:W-:Y:S01]  /*4930*/  @P2 IMAD.MOV.U32 R51, RZ, RZ, R7 ;  /* 0x000000ffff332224 */ /* 0x000fe200078e0007 */
[----:B------:R-:W-:Y:S01]  /*4940*/  SHF.R.U64 R53, R110, 0x5, RZ ;  /* 0x000000056e357819 */ /* 0x000fe200000012ff */
[----:B------:R1:W-:Y:S01]  /*4950*/  STL [R1+0xac], R7 ;  /* 0x0000ac0701007387 */ /* 0x0003e20000100800 */
[----:B0-----:R-:W-:-:S03]  /*4960*/  IADD3 R6, P6, PT, R3, UR5, RZ ;  /* 0x0000000503067c10 */ /* 0x001fc6000ffde0ff */
[----:B------:R0:W4:Y:S01]  /*4970*/  @P2 LDG.E.U8 R218, desc[UR24][R50.64] ;  /* 0x0000001832da2981 */ /* 0x000122000c1e1100 */
        /* <DEDUP_REMOVED lines=17> */
[----:B0-----:R-:W-:Y:S02]  /*4a90*/  @P2 IMAD.MOV.U32 R50, RZ, RZ, R8 ;  /* 0x000000ffff322224 */ /* 0x001fe400078e0008 */
[----:B------:R-:W-:Y:S01]  /*4aa0*/  @P2 IMAD.MOV.U32 R51, RZ, RZ, R9 ;  /* 0x000000ffff332224 */ /* 0x000fe200078e0009 */
[----:B-1----:R-:W-:-:S04]  /*4ab0*/  IADD3.X R7, PT, PT, R5, UR6, RZ, P3, !PT ;  /* 0x0000000605077c10 */ /* 0x002fc80009ffe4ff */
[----:B------:R0:W2:Y:S01]  /*4ac0*/  @P2 LDG.E.U8 R210, desc[UR24][R50.64] ;  /* 0x0000001832d22981 */ /* 0x0000a2000c1e1100 */
[----:B------:R-:W-:Y:S01]  /*4ad0*/  UIMAD UR5, UR12, 0x3, URZ ;  /* 0x000000030c0578a4 */ /* 0x000fe2000f8e02ff */
[----:B------:R-:W-:Y:S01]  /*4ae0*/  VIADD R53, R238, 0xfffffffc ;  /* 0xfffffffcee357836 */ /* 0x000fe20000000000 */
[----:B------:R-:W-:Y:S02]  /*4af0*/  ISETP.GE.AND P6, PT, R52, RZ, PT ;  /* 0x000000ff3400720c */ /* 0x000fe40003fc6270 */
[----:B------:R-:W-:Y:S01]  /*4b00*/  USHF.R.S32.HI UR6, URZ, 0x1f, UR5 ;  /* 0x0000001fff067899 */ /* 0x000fe20008011405 */
[----:B0-----:R-:W-:Y:S02]  /*4b10*/  @P2 IMAD.MOV.U32 R50, RZ, RZ, R6 ;  /* 0x000000ffff322224 */ /* 0x001fe400078e0006 */
[----:B------:R-:W-:Y:S02]  /*4b20*/  @P2 IMAD.MOV.U32 R51, RZ, RZ, R7 ;  /* 0x000000ffff332224 */ /* 0x000fe400078e0007 */
[----:B------:R-:W-:-:S03]  /*4b30*/  VIADD R52, R238, 0xfffffff4 ;  /* 0xfffffff4ee347836 */ /* 0x000fc60000000000 */
[----:B------:R0:W2:Y:S01]  /*4b40*/  @P2 LDG.E.U8 R209, desc[UR24][R50.64] ;  /* 0x0000001832d12981 */ /* 0x0000a2000c1e1100 */
[----:B------:R-:W-:Y:S01]  /*4b50*/  ISETP.GE.U32.AND P3, PT, R53, 0x7fffffbd, PT ;  /* 0x7fffffbd3500780c */ /* 0x000fe20003f66070 */
[----:B------:R-:W-:Y:S01]  /*4b60*/  @!P4 IMAD.MOV R115, RZ, RZ, -R115 ;  /* 0x000000ffff73c224 */ /* 0x000fe200078e0a73 */
[----:B0-----:R-:W-:-:S04]  /*4b70*/  IADD3 R50, P2, PT, R2, UR5, RZ ;  /* 0x0000000502327c10 */ /* 0x001fc8000ff5e0ff */
[----:B------:R-:W-:Y:S02]  /*4b80*/  IADD3.X R51, PT, PT, R4, UR6, RZ, P2, !PT ;  /* 0x0000000604337c10 */ /* 0x000fe400097fe4ff */
[----:B------:R-:W-:Y:S02]  /*4b90*/  ISETP.GE.U32.AND P2, PT, R52, 0x7fffffb5, PT ;  /* 0x7fffffb53400780c */ /* 0x000fe40003f46070 */
[----:B------:R-:W-:Y:S01]  /*4ba0*/  IADD3 R52, P4, PT, R3, UR5, RZ ;  /* 0x0000000503347c10 */ /* 0x000fe2000ff9e0ff */
[----:B------:R-:W-:Y:S01]  /*4bb0*/  UIMAD UR5, UR12, 0xb, URZ ;  /* 0x0000000b0c0578a4 */ /* 0x000fe2000f8e02ff */
[----:B------:R-:W-:Y:S01]  /*4bc0*/  SHF.R.U32.HI R55, RZ, 0xc, R94 ;  /* 0x0000000cff377819 */ /* 0x000fe2000001165e */
[----:B------:R-:W2:Y:S01]  /*4bd0*/  @!P3 LDG.E.U8 R201, desc[UR24][R50.64] ;  /* 0x0000001832c9b981 */ /* 0x000ea2000c1e1100 */
[----:B------:R-:W-:Y:S01]  /*4be0*/  IADD3.X R53, PT, PT, R5, UR6, RZ, P4, !PT ;  /* 0x0000000605357c10 */ /* 0x000fe2000a7fe4ff */
[----:B------:R-:W-:Y:S02]  /*4bf0*/  USHF.R.S32.HI UR6, URZ, 0x1f, UR5 ;  /* 0x0000001fff067899 */ /* 0x000fe40008011405 */
[----:B------:R-:W-:-:S02]  /*4c00*/  IADD3 R54, P4, PT, R2, UR5, RZ ;  /* 0x0000000502367c10 */ /* 0x000fc4000ff9e0ff */
[----:B------:R-:W2:Y:S01]  /*4c10*/  @!P3 LDG.E.U8 R194, desc[UR24][R52.64] ;  /* 0x0000001834c2b981 */ /* 0x000ea2000c1e1100 */
[----:B------:R-:W-:Y:S02]  /*4c20*/  LOP3.LUT P3, RZ, R55, 0x1, RZ, 0xc0, !PT ;  /* 0x0000000137ff7812 */ /* 0x000fe4000786c0ff */
[----:B------:R-:W-:Y:S02]  /*4c30*/  IADD3.X R55, PT, PT, R4, UR6, RZ, P4, !PT ;  /* 0x0000000604377c10 */ /* 0x000fe4000a7fe4ff */
[----:B------:R-:W-:Y:S01]  /*4c40*/  IADD3 R56, P4, PT, R3, UR5, RZ ;  /* 0x0000000503387c10 */ /* 0x000fe2000ff9e0ff */
[----:B------:R-:W-:Y:S02]  /*4c50*/  UIMAD UR5, UR12, 0x13, URZ ;  /* 0x000000130c0578a4 */ /* 0x000fe4000f8e02ff */
[----:B------:R-:W2:Y:S01]  /*4c60*/  @!P2 LDG.E.U8 R204, desc[UR24][R54.64] ;  /* 0x0000001836cca981 */ /* 0x000ea2000c1e1100 */
[----:B------:R-:W-:Y:S01]  /*4c70*/  IADD3.X R57, PT, PT, R5, UR6, RZ, P4, !PT ;  /* 0x0000000605397c10 */ /* 0x000fe2000a7fe4ff */
[----:B------:R-:W-:-:S02]  /*4c80*/  USHF.R.S32.HI UR6, URZ, 0x1f, UR5 ;  /* 0x0000001fff067899 */ /* 0x000fc40008011405 */
[----:B------:R-:W-:Y:S02]  /*4c90*/  IADD3 R58, P4, PT, R2, UR5, RZ ;  /* 0x00000005023a7c10 */ /* 0x000fe4000ff9e0ff */
[----:B------:R-:W2:Y:S01]  /*4ca0*/  @!P2 LDG.E.U8 R203, desc[UR24][R56.64] ;  /* 0x0000001838cba981 */ /* 0x000ea2000c1e1100 */
[----:B------:R-:W-:Y:S02]  /*4cb0*/  IADD3 R59, P2, PT, R3, UR5, RZ ;  /* 0x00000005033b7c10 */ /* 0x000fe4000ff5e0ff */
[----:B------:R-:W-:Y:S02]  /*4cc0*/  SHF.R.U32.HI R62, RZ, 0x4, R94 ;  /* 0x00000004ff3e7819 */ /* 0x000fe4000001165e */
[----:B------:R-:W-:Y:S02]  /*4cd0*/  IADD3.X R60, PT, PT, R4, UR6, RZ, P4, !PT ;  /* 0x00000006043c7c10 */ /* 0x000fe4000a7fe4ff */
[----:B------:R-:W-:Y:S02]  /*4ce0*/  ISETP.GE.AND P4, PT, R61, RZ, PT ;  /* 0x000000ff3d00720c */ /* 0x000fe40003f86270 */
[----:B------:R-:W-:Y:S01]  /*4cf0*/  IADD3.X R61, PT, PT, R5, UR6, RZ, P2, !PT ;  /* 0x00000006053d7c10 */ /* 0x000fe200097fe4ff */
[----:B------:R-:W-:Y:S01]  /*4d00*/  @P3 IMAD.MOV.U32 R63, RZ, RZ, R60 ;  /* 0x000000ffff3f3224 */ /* 0x000fe200078e003c */
[----:B------:R-:W-:Y:S01]  /*4d10*/  LOP3.LUT P2, RZ, R62, 0x1, RZ, 0xc0, !PT ;  /* 0x000000013eff7812 */ /* 0x000fe2000784c0ff */
[----:B------:R-:W-:Y:S01]  /*4d20*/  @P3 IMAD.MOV.U32 R62, RZ, RZ, R58 ;  /* 0x000000ffff3e3224 */ /* 0x000fe200078e003a */
[----:B------:R-:W-:-:S04]  /*4d30*/  UIMAD UR5, UR12, 0x1b, URZ ;  /* 0x0000001b0c0578a4 */ /* 0x000fc8000f8e02ff */
[----:B------:R0:W2:Y:S01]  /*4d40*/  @P3 LDG.E.U8 R190, desc[UR24][R62.64] ;  /* 0x000000183ebe3981 */ /* 0x0000a2000c1e1100 */
[----:B------:R-:W-:Y:S01]  /*4d50*/  USHF.R.S32.HI UR6, URZ, 0x1f, UR5 ;  /* 0x0000001fff067899 */ /* 0x000fe20008011405 */
[----:B------:R-:W-:Y:S01]  /*4d60*/  SHF.R.U64 R64, R110, 0x1c, RZ ;  /* 0x0000001c6e407819 */ /* 0x000fe200000012ff */
[----:B0-----:R-:W-:Y:S02]  /*4d70*/  @P3 IMAD.MOV.U32 R62, RZ, RZ, R59 ;  /* 0x000000ffff3e3224 */ /* 0x001fe400078e003b */
[----:B------:R-:W-:-:S05]  /*4d80*/  @P3 IMAD.MOV.U32 R63, RZ, RZ, R61 ;  /* 0x000000ffff3f3224 */ /* 0x000fca00078e003d */
[----:B------:R0:W2:Y:S01]  /*4d90*/  @P3 LDG.E.U8 R207, desc[UR24][R62.64] ;  /* 0x000000183ecf3981 */ /* 0x0000a2000c1e1100 */
[----:B------:R-:W-:Y:S01]  /*4da0*/  @!P6 IMAD.MOV R118, RZ, RZ, -R118 ;  /* 0x000000ffff76e224 */ /* 0x000fe200078e0a76 */
[----:B0-----:R-:W-:-:S04]  /*4db0*/  IADD3 R62, P3, PT, R2, UR5, RZ ;  /* 0x00000005023e7c10 */ /* 0x001fc8000ff7e0ff */
[----:B------:R-:W-:Y:S02]  /*4dc0*/  IADD3.X R63, PT, PT, R4, UR6, RZ, P3, !PT ;  /* 0x00000006043f7c10 */ /* 0x000fe40009ffe4ff */
[----:B------:R-:W-:Y:S02]  /*4dd0*/  LOP3.LUT P3, RZ, R64, 0x1, RZ, 0xc0, !PT ;  /* 0x0000000140ff7812 */ /* 0x000fe4000786c0ff */
[----:B------:R-:W-:Y:S01]  /*4de0*/  IADD3 R64, P6, PT, R3, UR5, RZ ;  /* 0x0000000503407c10 */ /* 0x000fe2000ffde0ff */
[----:B------:R-:W-:Y:S01]  /*4df0*/  UIMAD UR5, UR12, 0x23, URZ ;  /* 0x000000230c0578a4 */ /* 0x000fe2000f8e02ff */
[----:B------:R0:W-:Y:S02]  /*4e00*/  STL [R1+0x1a8], R8 ;  /* 0x0001a80801007387 */ /* 0x0001e40000100800 */
[----:B------:R-:W-:Y:S01]  /*4e10*/  IADD3.X R65, PT, PT, R5, UR6, RZ, P6, !PT ;  /* 0x0000000605417c10 */ /* 0x000fe2000b7fe4ff */
[----:B------:R-:W-:Y:S01]  /*4e20*/  USHF.R.S32.HI UR6, URZ, 0x1f, UR5 ;  /* 0x0000001fff067899 */ /* 0x000fe20008011405 */
[----:B------:R-:W-:Y:S01]  /*4e30*/  STL [R1+0x1b0], R6 ;  /* 0x0001b00601007387 */ /* 0x000fe20000100800 */
[----:B------:R-:W-:-:S03]  /*4e40*/  SHF.R.U64 R66, R110, 0x14, RZ ;  /* 0x000000146e427819 */ /* 0x000fc600000012ff */
[----:B------:R-:W2:Y:S01]  /*4e50*/  @P2 LDG.E.U8 R193, desc[UR24][R62.64] ;  /* 0x000000183ec12981 */ /* 0x000ea2000c1e1100 */
[----:B0-----:R-:W-:-:S03]  /*4e60*/  IADD3 R8, P6, PT, R2, UR5, RZ ;  /* 0x0000000502087c10 */ /* 0x001fc6000ffde0ff */
[----:B------:R0:W-:Y:S04]  /*4e70*/  STL [R1+0x1a4], R9 ;  /* 0x0001a40901007387 */ /* 0x0001e80000100800 */
[----:B------:R-:W2:Y:S01]  /*4e80*/  @P2 LDG.E.U8 R224, desc[UR24][R64.64] ;  /* 0x0000001840e02981 */ /* 0x000ea2000c1e1100 */
[----:B------:R-:W-:Y:S02]  /*4e90*/  LOP3.LUT P2, RZ, R66, 0x1, RZ, 0xc0, !PT ;  /* 0x0000000142ff7812 */ /* 0x000fe4000784c0ff */
[----:B0-----:R-:W-:Y:S02]  /*4ea0*/  IADD3.X R9, PT, PT, R4, UR6, RZ, P6, !PT ;  /* 0x0000000604097c10 */ /* 0x001fe4000b7fe4ff */
[----:B------:R-:W-:Y:S01]  /*4eb0*/  IADD3 R6, P6, PT, R3, UR5, RZ ;  /* 0x0000000503067c10 */ /* 0x000fe2000ffde0ff */
[----:B------:R0:W-:Y:S01]  /*4ec0*/  STL [R1+0x1ac], R7 ;  /* 0x0001ac0701007387 */ /* 0x0001e20000100800 */
[----:B------:R-:W-:Y:S01]  /*4ed0*/  UIMAD UR5, UR12, 0x2b, URZ ;  /* 0x0000002b0c0578a4 */ /* 0x000fe2000f8e02ff */
[----:B------:R-:W-:-:S02]  /*4ee0*/  @P3 IMAD.MOV.U32 R66, RZ, RZ, R8 ;  /* 0x000000ffff423224 */ /* 0x000fc400078e0008 */
[----:B------:R-:W-:Y:S01]  /*4ef0*/  @P3 IMAD.MOV.U32 R67, RZ, RZ, R9 ;  /* 0x000000ffff433224 */ /* 0x000fe200078e0009 */
[----:B------:R1:W-:Y:S04]  /*4f00*/  STL [R1+0x38], R8 ;  /* 0x0000380801007387 */ /* 0x0003e80000100800 */
[----:B------:R3:W2:Y:S01]  /*4f10*/  @P3 LDG.E.U8 R215, desc[UR24][R66.64] ;  /* 0x0000001842d73981 */ /* 0x0006a2000c1e1100 */
[----:B0-----:R-:W-:Y:S01]  /*4f20*/  IADD3.X R7, PT, PT, R5, UR6, RZ, P6, !PT ;  /* 0x0000000605077c10 */ /* 0x001fe2000b7fe4ff */
[----:B------:R-:W-:Y:S02]  /*4f30*/  USHF.R.S32.HI UR6, URZ, 0x1f, UR5 ;  /* 0x0000001fff067899 */ /* 0x000fe40008011405 */
[----:B-1----:R-:W-:Y:S01]  /*4f40*/  IADD3 R8, P6, PT, R2, UR5, RZ ;  /* 0x0000000502087c10 */ /* 0x002fe2000ffde0ff */
[----:B------:R0:W-:Y:S01]  /*4f50*/  STL [R1+0x34], R9 ;  /* 0x0000340901007387 */ /* 0x0001e20000100800 */
[----:B---3--:R-:W-:-:S02]  /*4f60*/  @P3 IMAD.MOV.U32 R66, RZ, RZ, R6 ;  /* 0x000000ffff423224 */ /* 0x008fc400078e0006 */
[----:B------:R-:W-:Y:S01]  /*4f70*/  @P3 IMAD.MOV.U32 R67, RZ, RZ, R7 ;  /* 0x000000ffff433224 */ /* 0x000fe200078e0007 */
[----:B------:R1:W-:Y:S01]  /*4f80*/  STL [R1+0x40], R6 ;  /* 0x0000400601007387 */ /* 0x0003e20000100800 */
[----:B0-----:R-:W-:-:S03]  /*4f90*/  IADD3.X R9, PT, PT, R4, UR6, RZ, P6, !PT ;  /* 0x0000000604097c10 */ /* 0x001fc6000b7fe4ff */
[----:B------:R0:W3:Y:S01]  /*4fa0*/  @P3 LDG.E.U8 R213, desc[UR24][R66.64] ;  /* 0x0000001842d53981 */ /* 0x0000e2000c1e1100 */
[----:B-1----:R-:W-:-:S03]  /*4fb0*/  IADD3 R6, P3, PT, R3, UR5, RZ ;  /* 0x0000000503067c10 */ /* 0x002fc6000ff7e0ff */
[----:B------:R1:W-:Y:S01]  /*4fc0*/  STL [R1+0x3c], R7 ;  /* 0x00003c0701007387 */ /* 0x0003e20000100800 */
[----:B------:R-:W-:Y:S01]  /*4fd0*/  SHF.R.U64 R69, R110, 0xc, RZ ;  /* 0x0000000c6e457819 */ /* 0x000fe200000012ff */
[----:B0-----:R-:W-:Y:S02]  /*4fe0*/  @P2 IMAD.MOV.U32 R66, RZ, RZ, R8 ;  /* 0x000000ffff422224 */ /* 0x001fe400078e0008 */
[----:B------:R-:W-:Y:S01]  /*4ff0*/  @P2 IMAD.MOV.U32 R67, RZ, RZ, R9 ;  /* 0x000000ffff432224 */ /* 0x000fe200078e0009 */
[----:B-1----:R-:W-:-:S04]  /*5000*/  IADD3.X R7, PT, PT, R5, UR6, RZ, P3, !PT ;  /* 0x0000000605077c10 */ /* 0x002fc80009ffe4ff */
[----:B------:R0:W2:Y:S01]  /*5010*/  @P2 LDG.E.U8 R212, desc[UR24][R66.64] ;  /* 0x0000001842d42981 */ /* 0x0000a2000c1e1100 */
[----:B------:R-:W-:Y:S01]  /*5020*/  LOP3.LUT P3, RZ, R69, 0x1, RZ, 0xc0, !PT ;  /* 0x0000000145ff7812 */ /* 0x000fe2000786c0ff */
[----:B------:R-:W-:Y:S02]  /*5030*/  UIMAD UR5, UR12, 0x33, URZ ;  /* 0x000000330c0578a4 */ /* 0x000fe4000f8e02ff */
[----:B------:R-:W-:Y:S02]  /*5040*/  STL [R1+0xb8], R8 ;  /* 0x0000b80801007387 */ /* 0x000fe40000100800 */
        /* <DEDUP_REMOVED lines=8> */
[----:B------:R-:W-:-:S02]  /*50d0*/  ISETP.GE.AND P6, PT, R68, RZ, PT ;  /* 0x000000ff4400720c */ /* 0x000fc40003fc6270 */
[----:B0-----:R-:W-:Y:S02]  /*50e0*/  IADD3 R7, P2, PT, R2, UR5, RZ ;  /* 0x0000000502077c10 */ /* 0x001fe4000ff5e0ff */
[----:B------:R-:W-:Y:S01]  /*50f0*/  IADD3 R6, P4, PT, R3, UR5, RZ ;  /* 0x0000000503067c10 */ /* 0x000fe2000ff9e0ff */
[----:B------:R-:W-:Y:S01]  /*5100*/  UIMAD UR5, UR12, 0x3b, URZ ;  /* 0x0000003b0c0578a4 */ /* 0x000fe2000f8e02ff */
[----:B------:R-:W-:Y:S02]  /*5110*/  IADD3.X R8, PT, PT, R4, UR6, RZ, P2, !PT ;  /* 0x0000000604087c10 */ /* 0x000fe400097fe4ff */
[----:B------:R-:W-:Y:S01]  /*5120*/  SHF.R.U64 R68, R110, 0x4, RZ ;  /* 0x000000046e447819 */ /* 0x000fe200000012ff */
[----:B------:R0:W-:Y:S01]  /*5130*/  STL [R1+0x138], R7 ;  /* 0x0001380701007387 */ /* 0x0001e20000100800 */
[----:B-1----:R-:W-:Y:S02]  /*5140*/  @P3 IMAD.MOV.U32 R66, RZ, RZ, R7 ;  /* 0x000000ffff423224 */ /* 0x002fe400078e0007 */
[----:B------:R-:W-:Y:S01]  /*5150*/  LOP3.LUT P2, RZ, R68, 0x1, RZ, 0xc0, !PT ;  /* 0x0000000144ff7812 */ /* 0x000fe2000784c0ff */
        /* <DEDUP_REMOVED lines=10> */
[----:B------:R1:W-:Y:S01]  /*5200*/  STL [R1+0x13c], R7 ;  /* 0x00013c0701007387 */ /* 0x0003e20000100800 */
[----:B------:R-:W-:Y:S01]  /*5210*/  VIADD R68, R238, 0xfffffffb ;  /* 0xfffffffbee447836 */ /* 0x000fe20000000000 */
[----:B0-----:R-:W-:Y:S02]  /*5220*/  IADD3 R6, P4, PT, R3, UR5, RZ ;  /* 0x0000000503067c10 */ /* 0x001fe4000ff9e0ff */
[----:B------:R0:W4:Y:S01]  /*5230*/  @P3 LDG.E.U8 R200, desc[UR24][R66.64] ;  /* 0x0000001842c83981 */ /* 0x000122000c1e1100 */
[----:B------:R-:W-:Y:S01]  /*5240*/  USHF.L.U32 UR5, UR12, 0x2, URZ ;  /* 0x000000020c057899 */ /* 0x000fe200080006ff */
[----:B-1----:R-:W-:-:S02]  /*5250*/  IADD3.X R7, PT, PT, R5, UR6, RZ, P4, !PT ;  /* 0x0000000605077c10 */ /* 0x002fc4000a7fe4ff */
[----:B------:R-:W-:Y:S01]  /*5260*/  ISETP.GE.U32.AND P3, PT, R68, 0x7fffffbc, PT ;  /* 0x7fffffbc4400780c */ /* 0x000fe20003f66070 */
[----:B0-----:R-:W-:Y:S02]  /*5270*/  @P2 IMAD.MOV.U32 R66, RZ, RZ, R8 ;  /* 0x000000ffff422224 */ /* 0x001fe400078e0008 */
[----:B------:R-:W-:Y:S01]  /*5280*/  @P2 IMAD.MOV.U32 R67, RZ, RZ, R9 ;  /* 0x000000ffff432224 */ /* 0x000fe200078e0009 */
[----:B------:R-:W-:Y:S01]  /*5290*/  USHF.R.S32.HI UR6, URZ, 0x1f, UR5 ;  /* 0x0000001fff067899 */ /* 0x000fe20008011405 */
[----:B------:R-:W-:Y:S02]  /*52a0*/  @P2 IMAD.MOV.U32 R68, RZ, RZ, R6 ;  /* 0x000000ffff442224 */ /* 0x000fe400078e0006 */
[----:B------:R-:W-:Y:S01]  /*52b0*/  @P2 IMAD.MOV.U32 R69, RZ, RZ, R7 ;  /* 0x000000ffff452224 */ /* 0x000fe200078e0007 */
[----:B------:R0:W2:Y:S04]  /*52c0*/  @P2 LDG.E.U8 R192, desc[UR24][R66.64] ;  /* 0x0000001842c02981 */ /* 0x0000a8000c1e1100 */
[----:B------:R1:W2:Y:S01]  /*52d0*/  @P2 LDG.E.U8 R191, desc[UR24][R68.64] ;  /* 0x0000001844bf2981 */ /* 0x0002a2000c1e1100 */
[----:B0-----:R-:W-:-:S02]  /*52e0*/  IADD3 R66, P4, PT, R2, UR5, RZ ;  /* 0x0000000502427c10 */ /* 0x001fc4000ff9e0ff */
[----:B------:R-:W-:Y:S02]  /*52f0*/  IADD3 R67, P2, PT, R3, UR5, RZ ;  /* 0x0000000503437c10 */ /* 0x000fe4000ff5e0ff */
[----:B-1----:R-:W-:Y:S02]  /*5300*/  IADD3.X R68, PT, PT, R4, UR6, RZ, P4, !PT ;  /* 0x0000000604447c10 */ /* 0x002fe4000a7fe4ff */
[----:B------:R-:W-:Y:S02]  /*5310*/  IADD3.X R69, PT, PT, R5, UR6, RZ, P2, !PT ;  /* 0x0000000605457c10 */ /* 0x000fe400097fe4ff */
[----:B------:R-:W-:Y:S01]  /*5320*/  ISETP.GE.AND P4, PT, R70, RZ, PT ;  /* 0x000000ff4600720c */ /* 0x000fe20003f86270 */
[----:B------:R-:W-:Y:S01]  /*5330*/  @!P3 IMAD.MOV.U32 R70, RZ, RZ, R66 ;  /* 0x000000ffff46b224 */ /* 0x000fe200078e0042 */
[----:B------:R-:W-:Y:S01]  /*5340*/  ISETP.GE.U32.AND P2, PT, R71, 0x7fffffb4, PT ;  /* 0x7fffffb44700780c */ /* 0x000fe20003f46070 */
        /* <DEDUP_REMOVED lines=24> */
[----:B------:R-:W2:Y:S01]  /*54d0*/  @P3 LDG.E.U8 R188, desc[UR24][R74.64] ;  /* 0x000000184abc3981 */ /* 0x000ea2000c1e1100 */
[----:B------:R-:W-:Y:S01]  /*54e0*/  IADD3.X R77, PT, PT, R5, UR6, RZ, P6, !PT ;  /* 0x00000006054d7c10 */ /* 0x000fe2000b7fe4ff */
[----:B------:R-:W-:-:S02]  /*54f0*/  USHF.R.S32.HI UR6, URZ, 0x1f, UR5 ;  /* 0x0000001fff067899 */ /* 0x000fc40008011405 */
[----:B------:R-:W-:Y:S02]  /*5500*/  IADD3 R199, P6, PT, R2, UR5, RZ ;  /* 0x0000000502c77c10 */ /* 0x000fe4000ffde0ff */
[----:B------:R-:W2:Y:S01]  /*5510*/  @P3 LDG.E.U8 R187, desc[UR24][R76.64] ;  /* 0x000000184cbb3981 */ /* 0x000ea2000c1e1100 */
[----:B------:R-:W-:Y:S02]  /*5520*/  IADD3 R216, P3, PT, R3, UR5, RZ ;  /* 0x0000000503d87c10 */ /* 0x000fe4000ff7e0ff */
[----:B------:R-:W-:Y:S02]  /*5530*/  SHF.R.U64 R81, R110, 0x1b, RZ ;  /* 0x0000001b6e517819 */ /* 0x000fe400000012ff */
[----:B------:R-:W-:Y:S02]  /*5540*/  IADD3.X R195, PT, PT, R4, UR6, RZ, P6, !PT ;  /* 0x0000000604c37c10 */ /* 0x000fe4000b7fe4ff */
[----:B------:R-:W-:Y:S02]  /*5550*/  IADD3.X R214, PT, PT, R5, UR6, RZ, P3, !PT ;  /* 0x0000000605d67c10 */ /* 0x000fe40009ffe4ff */
[----:B------:R-:W-:Y:S01]  /*5560*/  ISETP.GE.AND P6, PT, R80, RZ, PT ;  /* 0x000000ff5000720c */ /* 0x000fe20003fc6270 */
        /* <DEDUP_REMOVED lines=13> */
[----:B------:R-:W-:Y:S01]  /*5640*/  @!P4 IMAD.MOV R125, RZ, RZ, -R125 ;  /* 0x000000ffff7dc224 */ /* 0x000fe200078e0a7d */
[----:B0-----:R-:W-:-:S02]  /*5650*/  IADD3 R7, P2, PT, R2, UR5, RZ ;  /* 0x0000000502077c10 */ /* 0x001fc4000ff5e0ff */
[----:B------:R-:W-:Y:S02]  /*5660*/  IADD3 R6, P4, PT, R3, UR5, RZ ;  /* 0x0000000503067c10 */ /* 0x000fe4000ff9e0ff */
[----:B-1----:R-:W-:Y:S02]  /*5670*/  SHF.R.U64 R80, R110, 0x13, RZ ;  /* 0x000000136e507819 */ /* 0x002fe400000012ff */
[----:B------:R-:W-:Y:S01]  /*5680*/  IADD3.X R8, PT, PT, R4, UR6, RZ, P2, !PT ;  /* 0x0000000604087c10 */ /* 0x000fe200097fe4ff */
[----:B------:R-:W-:Y:S01]  /*5690*/  UIMAD UR5, UR12, 0x2c, URZ ;  /* 0x0000002c0c0578a4 */ /* 0x000fe2000f8e02ff */
[----:B------:R-:W-:Y:S01]  /*56a0*/  LOP3.LUT P2, RZ, R80, 0x1, RZ, 0xc0, !PT ;  /* 0x0000000150ff7812 */ /* 0x000fe2000784c0ff */
[----:B------:R0:W-:Y:S01]  /*56b0*/  STL [R1+0x48], R7 ;  /* 0x0000480701007387 */ /* 0x0001e20000100800 */
[----:B------:R-:W-:Y:S02]  /*56c0*/  @P3 IMAD.MOV.U32 R80, RZ, RZ, R7 ;  /* 0x000000ffff503224 */ /* 0x000fe400078e0007 */
[----:B------:R-:W-:Y:S01]  /*56d0*/  @P3 IMAD.MOV.U32 R81, RZ, RZ, R8 ;  /* 0x000000ffff513224 */ /* 0x000fe200078e0008 */
[----:B------:R1:W-:Y:S04]  /*56e0*/  STL [R1+0x44], R8 ;  /* 0x0000440801007387 */ /* 0x0003e80000100800 */
[----:B------:R1:W2:Y:S01]  /*56f0*/  @P3 LDG.E.U8 R175, desc[UR24][R80.64] ;  /* 0x0000001850af3981 */ /* 0x0002a2000c1e1100 */
[----:B0-----:R-:W-:Y:S01]  /*5700*/  IADD3.X R7, PT, PT, R5, UR6, RZ, P4, !PT ;  /* 0x0000000605077c10 */ /* 0x001fe2000a7fe4ff */
[----:B------:R-:W-:-:S02]  /*5710*/  USHF.R.S32.HI UR6, URZ, 0x1f, UR5 ;  /* 0x0000001fff067899 */ /* 0x000fc40008011405 */
[----:B-1----:R-:W-:Y:S01]  /*5720*/  IADD3 R8, P4, PT, R2, UR5, RZ ;  /* 0x0000000502087c10 */ /* 0x002fe2000ff9e0ff */
[----:B------:R0:W-:Y:S01]  /*5730*/  STL [R1+0x50], R6 ;  /* 0x0000500601007387 */ /* 0x0001e20000100800 */
[----:B------:R-:W-:Y:S02]  /*5740*/  @P3 IMAD.MOV.U32 R80, RZ, RZ, R6 ;  /* 0x000000ffff503224 */ /* 0x000fe400078e0006 */
[----:B------:R-:W-:Y:S01]  /*5750*/  IADD3.X R9, PT, PT, R4, UR6, RZ, P4, !PT ;  /* 0x0000000604097c10 */ /* 0x000fe2000a7fe4ff */
[----:B------:R-:W-:Y:S01]  /*5760*/  @P3 IMAD.MOV.U32 R81, RZ, RZ, R7 ;  /* 0x000000ffff513224 */ /* 0x000fe200078e0007 */
[----:B------:R1:W-:Y:S01]  /*5770*/  STL [R1+0x4c], R7 ;  /* 0x00004c0701007387 */ /* 0x0003e20000100800 */
[----:B0-----:R-:W-:-:S03]  /*5780*/  IADD3 R6, P4, PT, R3, UR5, RZ ;  /* 0x0000000503067c10 */ /* 0x001fc6000ff9e0ff */
[----:B------:R0:W2:Y:S01]  /*5790*/  @P3 LDG.E.U8 R173, desc[UR24][R80.64] ;  /* 0x0000001850ad3981 */ /* 0x0000a2000c1e1100 */
[----:B------:R-:W-:Y:S01]  /*57a0*/  SHF.R.U64 R82, R110, 0xb, RZ ;  /* 0x0000000b6e527819 */ /* 0x000fe200000012ff */
[----:B------:R-:W-:Y:S01]  /*57b0*/  UIMAD UR5, UR12, 0x34, URZ ;  /* 0x000000340c0578a4 */ /* 0x000fe2000f8e02ff */
[----:B-1----:R-:W-:Y:S01]  /*57c0*/  IADD3.X R7, PT, PT, R5, UR6, RZ, P4, !PT ;  /* 0x0000000605077c10 */ /* 0x002fe2000a7fe4ff */
[----:B0-----:R-:W-:Y:S02]  /*57d0*/  @P2 IMAD.MOV.U32 R80, RZ, RZ, R8 ;  /* 0x000000ffff502224 */ /* 0x001fe400078e0008 */
[----:B------:R-:W-:Y:S01]  /*57e0*/  @P2 IMAD.MOV.U32 R81, RZ, RZ, R9 ;  /* 0x000000ffff512224 */ /* 0x000fe200078e0009 */
[----:B------:R-:W-:Y:S01]  /*57f0*/  LOP3.LUT P3, RZ, R82, 0x1, RZ, 0xc0, !PT ;  /* 0x0000000152ff7812 */ /* 0x000fe2000786c0ff */
[----:B------:R-:W-:-:S03]  /*5800*/  USHF.R.S32.HI UR6, URZ, 0x1f, UR5 ;  /* 0x0000001fff067899 */ /* 0x000fc60008011405 */
[----:B------:R0:W2:Y:S04]  /*5810*/  @P2 LDG.E.U8 R181, desc[UR24][R80.64] ;  /* 0x0000001850b52981 */ /* 0x0000a8000c1e1100 */
[----:B------:R1:W-:Y:S01]  /*5820*/  STL [R1+0xc8], R8 ;  /* 0x0000c80801007387 */ /* 0x0003e20000100800 */
[----:B0-----:R-:W-:Y:S02]  /*5830*/  @P2 IMAD.MOV.U32 R80, RZ, RZ, R6 ;  /* 0x000000ffff502224 */ /* 0x001fe400078e0006 */
[----:B------:R-:W-:Y:S01]  /*5840*/  @P2 IMAD.MOV.U32 R81, RZ, RZ, R7 ;  /* 0x000000ffff512224 */ /* 0x000fe200078e0007 */
[----:B------:R0:W-:Y:S01]  /*5850*/  STL [R1+0xc4], R9 ;  /* 0x0000c40901007387 */ /* 0x0001e20000100800 */
[----:B-1----:R-:W-:-:S03]  /*5860*/  IADD3 R8, P4, PT, R2, UR5, RZ ;  /* 0x0000000502087c10 */ /* 0x002fc6000ff9e0ff */
[----:B------:R1:W-:Y:S04]  /*5870*/  STL [R1+0xd0], R6 ;  /* 0x0000d00601007387 */ /* 0x0003e80000100800 */
[----:B------:R3:W2:Y:S01]  /*5880*/  @P2 LDG.E.U8 R180, desc[UR24][R80.64] ;  /* 0x0000001850b42981 */ /* 0x0006a2000c1e1100 */
[----:B0-----:R-:W-:Y:S02]  /*5890*/  IADD3.X R9, PT, PT, R4, UR6, RZ, P4, !PT ;  /* 0x0000000604097c10 */ /* 0x001fe4000a7fe4ff */
[----:B-1----:R-:W-:Y:S01]  /*58a0*/  IADD3 R6, P2, PT, R3, UR5, RZ ;  /* 0x0000000503067c10 */ /* 0x002fe2000ff5e0ff */
[----:B------:R0:W-:Y:S01]  /*58b0*/  STL [R1+0xcc], R7 ;  /* 0x0000cc0701007387 */ /* 0x0001e20000100800 */
[----:B---3--:R-:W-:Y:S01]  /*58c0*/  SHF.R.U64 R80, R110, 0x3, RZ ;  /* 0x000000036e507819 */ /* 0x008fe200000012ff */
[----:B------:R-:W-:Y:S01]  /*58d0*/  @P3 IMAD.MOV.U32 R81, RZ, RZ, R9 ;  /* 0x000000ffff513224 */ /* 0x000fe200078e0009 */
[----:B0-----:R-:W-:-:S02]  /*58e0*/  IADD3.X R7, PT, PT, R5, UR6, RZ, P2, !PT ;  /* 0x0000000605077c10 */ /* 0x001fc400097fe4ff */
[----:B------:R-:W-:Y:S01]  /*58f0*/  LOP3.LUT P2, RZ, R80, 0x1, RZ, 0xc0, !PT ;  /* 0x0000000150ff7812 */ /* 0x000fe2000784c0ff */
[----:B------:R-:W-:Y:S01]  /*5900*/  @P3 IMAD.MOV.U32 R80, RZ, RZ, R8 ;  /* 0x000000ffff503224 */ /* 0x000fe200078e0008 */
[----:B------:R-:W-:Y:S01]  /*5910*/  UIMAD UR5, UR12, 0x3c, URZ ;  /* 0x0000003c0c0578a4 */ /* 0x000fe2000f8e02ff */
[----:B------:R-:W-:Y:S04]  /*5920*/  STL [R1+0x148], R8 ;  /* 0x0001480801007387 */ /* 0x000fe80000100800 */
[----:B------:R0:W3:Y:S01]  /*5930*/  @P3 LDG.E.U8 R172, desc[UR24][R80.64] ;  /* 0x0000001850ac3981 */ /* 0x0000e2000c1e1100 */
[----:B------:R-:W-:-:S03]  /*5940*/  USHF.R.S32.HI UR6, URZ, 0x1f, UR5 ;  /* 0x0000001fff067899 */ /* 0x000fc60008011405 */
[----:B------:R-:W-:Y:S01]  /*5950*/  STL [R1+0x150], R6 ;  /* 0x0001500601007387 */ /* 0x000fe20000100800 */
[----:B0-----:R-:W-:Y:S02]  /*5960*/  @P3 IMAD.MOV.U32 R80, RZ, RZ, R6 ;  /* 0x000000ffff503224 */ /* 0x001fe400078e0006 */
[----:B------:R-:W-:Y:S01]  /*5970*/  @P3 IMAD.MOV.U32 R81, RZ, RZ, R7 ;  /* 0x000000ffff513224 */ /* 0x000fe200078e0007 */
[----:B------:R-:W-:Y:S01]  /*5980*/  STL [R1+0x144], R9 ;  /* 0x0001440901007387 */ /* 0x000fe20000100800 */
[----:B------:R-:W-:-:S03]  /*5990*/  VIADD R78, R238, 0xfffffffa ;  /* 0xfffffffaee4e7836 */ /* 0x000fc60000000000 */
[----:B------:R0:W-:Y:S04]  /*59a0*/  STL [R1+0x14c], R7 ;  /* 0x00014c0701007387 */ /* 0x0001e80000100800 */
[----:B------:R1:W2:Y:S01]  /*59b0*/  @P3 LDG.E.U8 R178, desc[UR24][R80.64] ;  /* 0x0000001850b23981 */ /* 0x0002a2000c1e1100 */
[----:B------:R-:W-:Y:S01]  /*59c0*/  @!P6 IMAD.MOV R127, RZ, RZ, -R127 ;  /* 0x000000ffff7fe224 */ /* 0x000fe200078e0a7f */
[----:B0-----:R-:W-:Y:S02]  /*59d0*/  IADD3 R7, P3, PT, R2, UR5, RZ ;  /* 0x0000000502077c10 */ /* 0x001fe4000ff7e0ff */
[----:B------:R-:W-:Y:S02]  /*59e0*/  IADD3 R6, P6, PT, R3, UR5, RZ ;  /* 0x0000000503067c10 */ /* 0x000fe4000ffde0ff */
[----:B------:R-:W-:Y:S01]  /*59f0*/  IADD3.X R8, PT, PT, R4, UR6, RZ, P3, !PT ;  /* 0x0000000604087c10 */ /* 0x000fe20009ffe4ff */
[----:B------:R0:W-:Y:S01]  /*5a00*/  STL [R1+0x1c8], R7 ;  /* 0x0001c80701007387 */ /* 0x0001e20000100800 */
[----:B------:R-:W-:Y:S01]  /*5a10*/  ISETP.GE.U32.AND P3, PT, R78, 0x7fffffbb, PT ;  /* 0x7fffffbb4e00780c */ /* 0x000fe20003f66070 */
[----:B------:R-:W-:Y:S01]  /*5a20*/  @P2 IMAD.MOV.U32 R78, RZ, RZ, R7 ;  /* 0x000000ffff4e2224 */ /* 0x000fe200078e0007 */
[----:B------:R-:W-:Y:S01]  /*5a30*/  ISETP.GE.AND P4, PT, R79, RZ, PT ;  /* 0x000000ff4f00720c */ /* 0x000fe20003f86270 */
[----:B------:R-:W-:Y:S01]  /*5a40*/  @P2 IMAD.MOV.U32 R79, RZ, RZ, R8 ;  /* 0x000000ffff4f2224 */ /* 0x000fe200078e0008 */
[----:B------:R-:W-:Y:S01]  /*5a50*/  UIMAD UR5, UR12, 0x5, URZ ;  /* 0x000000050c0578a4 */ /* 0x000fe2000f8e02ff */
[----:B-1----:R-:W-:-:S03]  /*5a60*/  @P2 IMAD.MOV.U32 R80, RZ, RZ, R6 ;  /* 0x000000ffff502224 */ /* 0x002fc600078e0006 */
[----:B------:R1:W2:Y:S01]  /*5a70*/  @P2 LDG.E.U8 R168, desc[UR24][R78.64] ;  /* 0x000000184ea82981 */ /* 0x0002a2000c1e1100 */
[----:B0-----:R-:W-:Y:S01]  /*5a80*/  IADD3.X R7, PT, PT, R5, UR6, RZ, P6, !PT ;  /* 0x0000000605077c10 */ /* 0x001fe2000b7fe4ff */
[----:B------:R-:W-:-:S04]  /*5a90*/  USHF.R.S32.HI UR6, URZ, 0x1f, UR5 ;  /* 0x0000001fff067899 */ /* 0x000fc80008011405 */
[----:B------:R-:W-:Y:S02]  /*5aa0*/  @P2 IMAD.MOV.U32 R81, RZ, RZ, R7 ;  /* 0x000000ffff512224 */ /* 0x000fe400078e0007 */
[----:B-1----:R-:W-:Y:S01]  /*5ab0*/  VIADD R79, R238, 0xfffffff2 ;  /* 0xfffffff2ee4f7836 */ /* 0x002fe20000000000 */
[----:B------:R-:W-:Y:S02]  /*5ac0*/  IADD3 R78, P6, PT, R2, UR5, RZ ;  /* 0x00000005024e7c10 */ /* 0x000fe4000ffde0ff */
[----:B------:R0:W2:Y:S02]  /*5ad0*/  @P2 LDG.E.U8 R167, desc[UR24][R80.64] ;  /* 0x0000001850a72981 */ /* 0x0000a4000c1e1100 */
[----:B------:R-:W-:Y:S02]  /*5ae0*/  ISETP.GE.U32.AND P2, PT, R79, 0x7fffffb3, PT ;  /* 0x7fffffb34f00780c */ /* 0x000fe40003f46070 */
[----:B------:R-:W-:Y:S02]  /*5af0*/  IADD3.X R79, PT, PT, R4, UR6, RZ, P6, !PT ;  /* 0x00000006044f7c10 */ /* 0x000fe4000b7fe4ff */
[----:B0-----:R-:W-:Y:S01]  /*5b00*/  IADD3 R80, P6, PT, R3, UR5, RZ ;  /* 0x0000000503507c10 */ /* 0x001fe2000ffde0ff */
[----:B------:R-:W-:-:S02]  /*5b10*/  UIMAD UR5, UR12, 0xd, URZ ;  /* 0x0000000d0c0578a4 */ /* 0x000fc4000f8e02ff */
[----:B------:R-:W2:Y:S01]  /*5b20*/  @!P3 LDG.E.U8 R166, desc[UR24][R78.64] ;  /* 0x000000184ea6b981 */ /* 0x000ea2000c1e1100 */
[----:B------:R-:W-:Y:S01]  /*5b30*/  IADD3.X R81, PT, PT, R5, UR6, RZ, P6, !PT ;  /* 0x0000000605517c10 */ /* 0x000fe2000b7fe4ff */
[----:B------:R-:W-:Y:S02]  /*5b40*/  USHF.R.S32.HI UR6, URZ, 0x1f, UR5 ;  /* 0x0000001fff067899 */ /* 0x000fe40008011405 */
[----:B------:R-:W-:Y:S02]  /*5b50*/  IADD3 R82, P6, PT, R2, UR5, RZ ;  /* 0x0000000502527c10 */ /* 0x000fe4000ffde0ff */
[----:B------:R-:W2:Y:S01]  /*5b60*/  @!P3 LDG.E.U8 R174, desc[UR24][R80.64] ;  /* 0x0000001850aeb981 */ /* 0x000ea2000c1e1100 */
[----:B------:R-:W-:Y:S02]  /*5b70*/  IADD3 R83, P3, PT, R3, UR5, RZ ;  /* 0x0000000503537c10 */ /* 0x000fe4000ff7e0ff */
[----:B------:R-:W-:Y:S02]  /*5b80*/  IADD3.X R84, PT, PT, R4, UR6, RZ, P6, !PT ;  /* 0x0000000604547c10 */ /* 0x000fe4000b7fe4ff */
[----:B------:R-:W-:-:S02]  /*5b90*/  ISETP.GE.AND P6, PT, R85, RZ, PT ;  /* 0x000000ff5500720c */ /* 0x000fc40003fc6270 */
[----:B------:R-:W-:Y:S02]  /*5ba0*/  SHF.R.U32.HI R87, RZ, 0xa, R94 ;  /* 0x0000000aff577819 */ /* 0x000fe4000001165e */
[----:B------:R-:W-:Y:S01]  /*5bb0*/  IADD3.X R85, PT, PT, R5, UR6, RZ, P3, !PT ;  /* 0x0000000605557c10 */ /* 0x000fe20009ffe4ff */
[----:B------:R-:W-:Y:S01]  /*5bc0*/  UIMAD UR5, UR12, 0x15, URZ ;  /* 0x000000150c0578a4 */ /* 0x000fe2000f8e02ff */
[----:B------:R-:W-:Y:S01]  /*5bd0*/  LOP3.LUT P3, RZ, R87, 0x1, RZ, 0xc0, !PT ;  /* 0x0000000157ff7812 */ /* 0x000fe2000786c0ff */
[----:B------:R-:W-:Y:S02]  /*5be0*/  @!P2 IMAD.MOV.U32 R86, RZ, RZ, R83 ;  /* 0x000000ffff56a224 */ /* 0x000fe400078e0053 */
[----:B------:R-:W-:Y:S02]  /*5bf0*/  @!P2 IMAD.MOV.U32 R87, RZ, RZ, R85 ;  /* 0x000000ffff57a224 */ /* 0x000fe400078e0055 */
[----:B------:R-:W-:Y:S02]  /*5c00*/  @!P2 IMAD.MOV.U32 R88, RZ, RZ, R82 ;  /* 0x000000ffff58a224 */ /* 0x000fe400078e0052 */
[----:B------:R-:W-:Y:S01]  /*5c10*/  @!P2 IMAD.MOV.U32 R89, RZ, RZ, R84 ;  /* 0x000000ffff59a224 */ /* 0x000fe200078e0054 */
[----:B------:R-:W-:Y:S01]  /*5c20*/  USHF.R.S32.HI UR6, URZ, 0x1f, UR5 ;  /* 0x0000001fff067899 */ /* 0x000fe20008011405 */
[----:B------:R0:W2:Y:S01]  /*5c30*/  @!P2 LDG.E.U8 R164, desc[UR24][R86.64] ;  /* 0x0000001856a4a981 */ /* 0x0000a2000c1e1100 */
[----:B------:R-:W-:-:S03]  /*5c40*/  @!P4 IMAD.MOV R130, RZ, RZ, -R130 ;  /* 0x000000ffff82c224 */ /* 0x000fc600078e0a82 */
[----:B------:R1:W2:Y:S01]  /*5c50*/  @!P2 LDG.E.U8 R165, desc[UR24][R88.64] ;  /* 0x0000001858a5a981 */ /* 0x0002a2000c1e1100 */
[----:B------:R-:W-:Y:S02]  /*5c60*/  SHF.R.U64 R128, R110, 0x1a, RZ ;  /* 0x0000001a6e807819 */ /* 0x000fe400000012ff */
[----:B0-----:R-:W-:Y:S02]  /*5c70*/  IADD3 R86, P4, PT, R2, UR5, RZ ;  /* 0x0000000502567c10 */ /* 0x001fe4000ff9e0ff */
[----:B------:R-:W-:Y:S02]  /*5c80*/  IADD3 R87, P2, PT, R3, UR5, RZ ;  /* 0x0000000503577c10 */ /* 0x000fe4000ff5e0ff */
[----:B-1----:R-:W-:Y:S02]  /*5c90*/  SHF.R.U32.HI R89, RZ, 0x2, R94 ;  /* 0x00000002ff597819 */ /* 0x002fe4000001165e */
[----:B------:R-:W-:Y:S02]  /*5ca0*/  IADD3.X R88, PT, PT, R4, UR6, RZ, P4, !PT ;  /* 0x0000000604587c10 */ /* 0x000fe4000a7fe4ff */
[----:B------:R-:W-:-:S02]  /*5cb0*/  LOP3.LUT P4, RZ, R89, 0x1, RZ, 0xc0, !PT ;  /* 0x0000000159ff7812 */ /* 0x000fc4000788c0ff */
[----:B------:R-:W-:Y:S01]  /*5cc0*/  IADD3.X R89, PT, PT, R5, UR6, RZ, P2, !PT ;  /* 0x0000000605597c10 */ /* 0x000fe200097fe4ff */
[----:B------:R-:W-:Y:S01]  /*5cd0*/  @P3 IMAD.MOV.U32 R129, RZ, RZ, R88 ;  /* 0x000000ffff813224 */ /* 0x000fe200078e0058 */
[----:B------:R-:W-:Y:S01]  /*5ce0*/  LOP3.LUT P2, RZ, R128, 0x1, RZ, 0xc0, !PT ;  /* 0x0000000180ff7812 */ /* 0x000fe2000784c0ff */
[----:B------:R-:W-:Y:S01]  /*5cf0*/  @P3 IMAD.MOV.U32 R128, RZ, RZ, R86 ;  /* 0x000000ffff803224 */ /* 0x000fe200078e0056 */
[----:B------:R-:W-:-:S04]  /*5d00*/  UIMAD UR5, UR12, 0x1d, URZ ;  /* 0x0000001d0c0578a4 */ /* 0x000fc8000f8e02ff */
[----:B------:R0:W2:Y:S01]  /*5d10*/  @P3 LDG.E.U8 R163, desc[UR24][R128.64] ;  /* 0x0000001880a33981 */ /* 0x0000a2000c1e1100 */
[----:B------:R-:W-:Y:S01]  /*5d20*/  USHF.R.S32.HI UR17, URZ, 0x1f, UR5 ;  /* 0x0000001fff117899 */ /* 0x000fe20008011405 */
[----:B------:R-:W-:Y:S01]  /*5d30*/  @!P6 IMAD.MOV R119, RZ, RZ, -R119 ;  /* 0x000000ffff77e224 */ /* 0x000fe200078e0a77 */
[----:B------:R-:W-:Y:S01]  /*5d40*/  UIMAD UR6, UR12, 0x25, URZ ;  /* 0x000000250c0678a4 */ /* 0x000fe2000f8e02ff */
[----:B------:R-:W-:Y:S01]  /*5d50*/  IADD3 R231, P6, PT, R2, UR5, RZ ;  /* 0x0000000502e77c10 */ /* 0x000fe2000ffde0ff */
[----:B0-----:R-:W-:Y:S02]  /*5d60*/  @P3 IMAD.MOV.U32 R128, RZ, RZ, R87 ;  /* 0x000000ffff803224 */ /* 0x001fe400078e0057 */
[----:B------:R-:W-:Y:S01]  /*5d70*/  @P3 IMAD.MOV.U32 R129, RZ, RZ, R89 ;  /* 0x000000ffff813224 */ /* 0x000fe200078e0059 */
[----:B------:R-:W-:Y:S04]  /*5d80*/  STL [R1+0x1c4], R8 ;  /* 0x0001c40801007387 */ /* 0x000fe80000100800 */
[----:B------:R0:W2:Y:S01]  /*5d90*/  @P3 LDG.E.U8 R162, desc[UR24][R128.64] ;  /* 0x0000001880a23981 */ /* 0x0000a2000c1e1100 */
[----:B------:R-:W-:Y:S01]  /*5da0*/  IADD3 R245, P3, PT, R3, UR5, RZ ;  /* 0x0000000503f57c10 */ /* 0x000fe2000ff7e0ff */
[----:B------:R-:W-:Y:S01]  /*5db0*/  USHF.R.S32.HI UR5, URZ, 0x1f, UR6 ;  /* 0x0000001fff057899 */ /* 0x000fe20008011406 */
[----:B------:R-:W-:Y:S01]  /*5dc0*/  IADD3.X R230, PT, PT, R4, UR17, RZ, P6, !PT ;  /* 0x0000001104e67c10 */ /* 0x000fe2000b7fe4ff */
[----:B------:R-:W-:Y:S01]  /*5dd0*/  STL [R1+0x1d0], R6 ;  /* 0x0001d00601007387 */ /* 0x000fe20000100800 */
[----:B------:R-:W-:Y:S01]  /*5de0*/  IADD3.X R244, PT, PT, R5, UR17, RZ, P3, !PT ;  /* 0x0000001105f47c10 */ /* 0x000fe20009ffe4ff */
[----:B------:R-:W-:-:S02]  /*5df0*/  UIMAD UR16, UR12, 0x2d, URZ ;  /* 0x0000002d0c1078a4 */ /* 0x000fc4000f8e02ff */
[----:B------:R1:W-:Y:S01]  /*5e00*/  STL [R1+0x1cc], R7 ;  /* 0x0001cc0701007387 */ /* 0x0003e20000100800 */
[----:B0-----:R-:W-:Y:S01]  /*5e10*/  SHF.R.U64 R128, R110, 0x12, RZ ;  /* 0x000000126e807819 */ /* 0x001fe200000012ff */
[----:B------:R-:W-:Y:S01]  /*5e20*/  @P4 IMAD.MOV.U32 R129, RZ, RZ, R230 ;  /* 0x000000ffff814224 */ /* 0x000fe200078e00e6 */
[----:B------:R-:W-:Y:S02]  /*5e30*/  USHF.R.S32.HI UR18, URZ, 0x1f, UR16 ;  /* 0x0000001fff127899 */ /* 0x000fe40008011410 */
[----:B------:R-:W-:Y:S01]  /*5e40*/  LOP3.LUT P6, RZ, R128, 0x1, RZ, 0xc0, !PT ;  /* 0x0000000180ff7812 */ /* 0x000fe200078cc0ff */
[----:B------:R-:W-:Y:S01]  /*5e50*/  @P4 IMAD.MOV.U32 R128, RZ, RZ, R231 ;  /* 0x000000ffff804224 */ /* 0x000fe200078e00e7 */
[----:B-1----:R-:W-:-:S04]  /*5e60*/  IADD3 R7, P3, PT, R2, UR6, RZ ;  /* 0x0000000602077c10 */ /* 0x002fc8000ff7e0ff */
[----:B------:R0:W2:Y:S01]  /*5e70*/  @P4 LDG.E.U8 R155, desc[UR24][R128.64] ;  /* 0x00000018809b4981 */ /* 0x0000a2000c1e1100 */
[----:B------:R-:W-:Y:S02]  /*5e80*/  IADD3.X R8, PT, PT, R4, UR5, RZ, P3, !PT ;  /* 0x0000000504087c10 */ /* 0x000fe40009ffe4ff */
[----:B------:R-:W-:Y:S01]  /*5e90*/  IADD3 R6, P3, PT, R2, UR16, RZ ;  /* 0x0000001002067c10 */ /* 0x000fe2000ff7e0ff */
[----:B------:R1:W-:Y:S01]  /*5ea0*/  STL [R1+0x58], R7 ;  /* 0x0000580701007387 */ /* 0x0003e20000100800 */
[----:B0-----:R-:W-:Y:S02]  /*5eb0*/  @P2 IMAD.MOV.U32 R128, RZ, RZ, R7 ;  /* 0x000000ffff802224 */ /* 0x001fe400078e0007 */
[----:B------:R-:W-:Y:S01]  /*5ec0*/  @P2 IMAD.MOV.U32 R129, RZ, RZ, R8 ;  /* 0x000000ffff812224 */ /* 0x000fe200078e0008 */
[----:B-1----:R-:W-:-:S04]  /*5ed0*/  IADD3.X R7, PT, PT, R4, UR18, RZ, P3, !PT ;  /* 0x0000001204077c10 */ /* 0x002fc80009ffe4ff */
[----:B------:R0:W2:Y:S01]  /*5ee0*/  @P2 LDG.E.U8 R159, desc[UR24][R128.64] ;  /* 0x00000018809f2981 */ /* 0x0000a2000c1e1100 */
[----:B------:R-:W-:Y:S01]  /*5ef0*/  ISETP.GE.AND P3, PT, R120, RZ, PT ;  /* 0x000000ff7800720c */ /* 0x000fe20003f66270 */
[----:B------:R-:W-:Y:S02]  /*5f00*/  IMAD.MOV.U32 R120, RZ, RZ, R117 ;  /* 0x000000ffff787224 */ /* 0x000fe400078e0075 */
[----:B0-----:R-:W-:Y:S02]  /*5f10*/  @P6 IMAD.MOV.U32 R128, RZ, RZ, R6 ;  /* 0x000000ffff806224 */ /* 0x001fe400078e0006 */
[----:B------:R-:W-:Y:S01]  /*5f20*/  @P6 IMAD.MOV.U32 R129, RZ, RZ, R7 ;  /* 0x000000ffff816224 */ /* 0x000fe200078e0007 */
[----:B------:R-:W-:-:S04]  /*5f30*/  SHF.R.U64 R117, R110, 0xa, RZ ;  /* 0x0000000a6e757819 */ /* 0x000fc800000012ff */
[----:B------:R0:W3:Y:S01]  /*5f40*/  @P6 LDG.E.U8 R156, desc[UR24][R128.64] ;  /* 0x00000018809c6981 */ /* 0x0000e2000c1e1100 */
[----:B------:R-:W-:Y:S02]  /*5f50*/  UIMAD UR17, UR12, 0x35, URZ ;  /* 0x000000350c1178a4 */ /* 0x000fe4000f8e02ff */
[----:B------:R-:W-:Y:S01]  /*5f60*/  @!P3 IMAD.MOV R120, RZ, RZ, -R120 ;  /* 0x000000ffff78b224 */ /* 0x000fe200078e0a78 */
[----:B------:R-:W-:Y:S01]  /*5f70*/  STL [R1+0x54], R8 ;  /* 0x0000540801007387 */ /* 0x000fe20000100800 */
[----:B0-----:R-:W-:Y:S02]  /*5f80*/  @P4 IMAD.MOV.U32 R128, RZ, RZ, R245 ;  /* 0x000000ffff804224 */ /* 0x001fe400078e00f5 */
[----:B------:R-:W-:Y:S01]  /*5f90*/  @P4 IMAD.MOV.U32 R129, RZ, RZ, R244 ;  /* 0x000000ffff814224 */ /* 0x000fe200078e00f4 */
[----:B------:R0:W-:Y:S01]  /*5fa0*/  STL [R1+0xd8], R6 ;  /* 0x0000d80601007387 */ /* 0x0001e20000100800 */
[----:B------:R-:W-:-:S03]  /*5fb0*/  LOP3.LUT P3, RZ, R117, 0x1, RZ, 0xc0, !PT ;  /* 0x0000000175ff7812 */ /* 0x000fc6000786c0ff */
[----:B------:R1:W3:Y:S01]  /*5fc0*/  @P4 LDG.E.U8 R151, desc[UR24][R128.64] ;  /* 0x0000001880974981 */ /* 0x0002e2000c1e1100 */
[----:B------:R-:W-:Y:S01]  /*5fd0*/  USHF.R.S32.HI UR19, URZ, 0x1f, UR17 ;  /* 0x0000001fff137899 */ /* 0x000fe20008011411 */
[----:B0-----:R-:W-:Y:S02]  /*5fe0*/  IADD3 R6, P4, PT, R3, UR6, RZ ;  /* 0x0000000603067c10 */ /* 0x001fe4000ff9e0ff */
[----:B------:R0:W-:Y:S01]  /*5ff0*/  STL [R1+0xd4], R7 ;  /* 0x0000d40701007387 */ /* 0x0001e20000100800 */
[----:B------:R-:W-:Y:S02]  /*6000*/  PRMT R149, RZ, 0x7610, R149 ;  /* 0x00007610ff957816 */ /* 0x000fe40000000095 */
[----:B0-----:R-:W-:Y:S02]  /*6010*/  IADD3.X R7, PT, PT, R5, UR5, RZ, P4, !PT ;  /* 0x0000000505077c10 */ /* 0x001fe4000a7fe4ff */
[----:B------:R-:W-:-:S04]  /*6020*/  IADD3 R8, P4, PT, R2, UR17, RZ ;  /* 0x0000001102087c10 */ /* 0x000fc8000ff9e0ff */
[----:B------:R-:W-:Y:S02]  /*6030*/  IADD3.X R9, PT, PT, R4, UR19, RZ, P4, !PT ;  /* 0x0000001304097c10 */ /* 0x000fe4000a7fe4ff */
[----:B------:R-:W-:Y:S01]  /*6040*/  ISETP.GE.AND P4, PT, R122, RZ, PT ;  /* 0x000000ff7a00720c */ /* 0x000fe20003f86270 */
[----:B-1----:R-:W-:Y:S02]  /*6050*/  @P3 IMAD.MOV.U32 R128, RZ, RZ, R8 ;  /* 0x000000ffff803224 */ /* 0x002fe400078e0008 */
[----:B------:R-:W-:Y:S01]  /*6060*/  @P3 IMAD.MOV.U32 R129, RZ, RZ, R9 ;  /* 0x000000ffff813224 */ /* 0x000fe200078e0009 */
[----:B------:R-:W-:Y:S01]  /*6070*/  PRMT R147, RZ, 0x7610, R147 ;  /* 0x00007610ff937816 */ /* 0x000fe20000000093 */
[----:B------:R-:W-:-:S03]  /*6080*/  IMAD.MOV.U32 R122, RZ, RZ, R91 ;  /* 0x000000ffff7a7224 */ /* 0x000fc600078e005b */
[----:B------:R0:W3:Y:S01]  /*6090*/  @P3 LDG.E.U8 R149, desc[UR24][R128.64] ;  /* 0x0000001880953981 */ /* 0x0000e2000c1e1100 */
[----:B------:R-:W-:Y:S01]  /*60a0*/  SHF.R.U64 R91, R110, 0x2, RZ ;  /* 0x000000026e5b7819 */ /* 0x000fe200000012ff */
[----:B------:R-:W-:Y:S02]  /*60b0*/  UIMAD UR6, UR12, 0x3d, URZ ;  /* 0x0000003d0c0678a4 */ /* 0x000fe4000f8e02ff */
[----:B------:R1:W-:Y:S01]  /*60c0*/  STL [R1+0x60], R6 ;  /* 0x0000600601007387 */ /* 0x0003e20000100800 */
[----:B------:R-:W-:Y:S02]  /*60d0*/  @!P4 IMAD.MOV R122, RZ, RZ, -R122 ;  /* 0x000000ffff7ac224 */ /* 0x000fe400078e0a7a */
[----:B0-----:R-:W-:Y:S02]  /*60e0*/  @P2 IMAD.MOV.U32 R128, RZ, RZ, R6 ;  /* 0x000000ffff802224 */ /* 0x001fe400078e0006 */
[----:B------:R-:W-:Y:S01]  /*60f0*/  @P2 IMAD.MOV.U32 R129, RZ, RZ, R7 ;  /* 0x000000ffff812224 */ /* 0x000fe200078e0007 */
[----:B-1----:R-:W-:-:S04]  /*6100*/  IADD3 R6, P4, PT, R3, UR16, RZ ;  /* 0x0000001003067c10 */ /* 0x002fc8000ff9e0ff */
[----:B------:R0:W3:Y:S01]  /*6110*/  @P2 LDG.E.U8 R147, desc[UR24][R128.64] ;  /* 0x0000001880932981 */ /* 0x0000e2000c1e1100 */
[----:B------:R-:W-:Y:S01]  /*6120*/  LOP3.LUT P2, RZ, R91, 0x1, RZ, 0xc0, !PT ;  /* 0x000000015bff7812 */ /* 0x000fe2000784c0ff */
[----:B------:R-:W-:Y:S02]  /*6130*/  USHF.R.S32.HI UR20, URZ, 0x1f, UR6 ;  /* 0x0000001fff147899 */ /* 0x000fe40008011406 */
[----:B------:R1:W-:Y:S04]  /*6140*/  STL [R1+0x5c], R7 ;  /* 0x00005c0701007387 */ /* 0x0003e80000100800 */
[----:B------:R0:W-:Y:S01]  /*6150*/  STL [R1+0x158], R8 ;  /* 0x0001580801007387 */ /* 0x0001e20000100800 */
[----:B-1----:R-:W-:-:S03]  /*6160*/  IADD3.X R7, PT, PT, R5, UR18, RZ, P4, !PT ;  /* 0x0000001205077c10 */ /* 0x002fc6000a7fe4ff */
[----:B------:R1:W-:Y:S01]  /*6170*/  STL [R1+0x154], R9 ;  /* 0x0001540901007387 */ /* 0x0003e20000100800 */
[----:B------:R-:W-:Y:S02]  /*6180*/  PRMT R148, RZ, 0x7610, R148 ;  /* 0x00007610ff947816 */ /* 0x000fe40000000094 */
[----:B------:R-:W-:Y:S01]  /*6190*/  PRMT R146, RZ, 0x7610, R146 ;  /* 0x00007610ff927816 */ /* 0x000fe20000000092 */
[----:B------:R-:W-:Y:S01]  /*61a0*/  UIMAD UR5, UR12, 0x6, URZ ;  /* 0x000000060c0578a4 */ /* 0x000fe2000f8e02ff */
[----:B0-----:R-:W-:Y:S01]  /*61b0*/  IADD3 R8, P4, PT, R2, UR6, RZ ;  /* 0x0000000602087c10 */ /* 0x001fe2000ff9e0ff */
[----:B------:R-:W0:Y:S03]  /*61c0*/  LDCU UR18, c[0x0][0x3b0] ;  /* 0x00007600ff1277ac */ /* 0x000e260008000800 */
[----:B-1----:R-:W-:Y:S01]  /*61d0*/  IADD3.X R9, PT, PT, R4, UR20, RZ, P4, !PT ;  /* 0x0000001404097c10 */ /* 0x002fe2000a7fe4ff */
[----:B------:R-:W-:Y:S01]  /*61e0*/  @P2 IMAD.MOV.U32 R128, RZ, RZ, R8 ;  /* 0x000000ffff802224 */ /* 0x000fe200078e0008 */
[----:B------:R-:W-:-:S03]  /*61f0*/  ISETP.GE.AND P4, PT, R124, RZ, PT ;  /* 0x000000ff7c00720c */ /* 0x000fc60003f86270 */
[----:B------:R-:W-:-:S05]  /*6200*/  @P2 IMAD.MOV.U32 R129, RZ, RZ, R9 ;  /* 0x000000ffff812224 */ /* 0x000fca00078e0009 */
[----:B------:R1:W3:Y:S01]  /*6210*/  @P2 LDG.E.U8 R148, desc[UR24][R128.64] ;  /* 0x0000001880942981 */ /* 0x0002e2000c1e1100 */
[----:B------:R-:W-:Y:S02]  /*6220*/  IMAD.MOV.U32 R124, RZ, RZ, R90 ;  /* 0x000000ffff7c7224 */ /* 0x000fe400078e005a */
[----:B------:R-:W-:Y:S01]  /*6230*/  VIADD R90, R238, 0xfffffff9 ;  /* 0xfffffff9ee5a7836 */ /* 0x000fe20000000000 */
[----:B------:R0:W-:Y:S01]  /*6240*/  STL [R1+0xe0], R6 ;  /* 0x0000e00601007387 */ /* 0x0001e20000100800 */
[----:B-1----:R-:W-:Y:S02]  /*6250*/  @P6 IMAD.MOV.U32 R128, RZ, RZ, R6 ;  /* 0x000000ffff806224 */ /* 0x002fe400078e0006 */
[----:B------:R-:W-:Y:S01]  /*6260*/  @P6 IMAD.MOV.U32 R129, RZ, RZ, R7 ;  /* 0x000000ffff816224 */ /* 0x000fe200078e0007 */
[----:B------:R1:W-:Y:S04]  /*6270*/  STL [R1+0xdc], R7 ;  /* 0x0000dc0701007387 */ /* 0x0003e80000100800 */
[----:B------:R4:W3:Y:S01]  /*6280*/  @P6 LDG.E.U8 R146, desc[UR24][R128.64] ;  /* 0x0000001880926981 */ /* 0x0008e2000c1e1100 */
[----:B0-----:R-:W-:Y:S01]  /*6290*/  IADD3 R6, P6, PT, R3, UR17, RZ ;  /* 0x0000001103067c10 */ /* 0x001fe2000ffde0ff */
[----:B------:R-:W-:Y:S01]  /*62a0*/  @!P4 IMAD.MOV R124, RZ, RZ, -R124 ;  /* 0x000000ffff7cc224 */ /* 0x000fe200078e0a7c */
[----:B------:R-:W-:Y:S01]  /*62b0*/  USHF.R.S32.HI UR16, URZ, 0x1f, UR5 ;  /* 0x0000001fff107899 */ /* 0x000fe20008011405 */
[----:B------:R-:W-:-:S02]  /*62c0*/  ISETP.GE.U32.AND P4, PT, R90, 0x7fffffba, PT ;  /* 0x7fffffba5a00780c */ /* 0x000fc40003f86070 */
[----:B------:R-:W-:Y:S01]  /*62d0*/  PRMT R144, RZ, 0x7610, R144 ;  /* 0x00007610ff907816 */ /* 0x000fe20000000090 */
[----:B------:R-:W-:Y:S01]  /*62e0*/  STL [R1+0x1d8], R8 ;  /* 0x0001d80801007387 */ /* 0x000fe20000100800 */
[----:B-1----:R-:W-:Y:S01]  /*62f0*/  IADD3.X R7, PT, PT, R5, UR19, RZ, P6, !PT ;  /* 0x0000001305077c10 */ /* 0x002fe2000b7fe4ff */
[----:B------:R-:W0:Y:S01]  /*6300*/  LDCU UR17, c[0x0][0x3b0] ;  /* 0x00007600ff1177ac */ /* 0x000e220008000800 */
[----:B------:R-:W-:Y:S01]  /*6310*/  IADD3 R90, P6, PT, R2, UR5, RZ ;  /* 0x00000005025a7c10 */ /* 0x000fe2000ffde0ff */
[----:B----4-:R-:W-:Y:S02]  /*6320*/  @P3 IMAD.MOV.U32 R128, RZ, RZ, R6 ;  /* 0x000000ffff803224 */ /* 0x010fe400078e0006 */
[----:B------:R-:W-:Y:S01]  /*6330*/  @P3 IMAD.MOV.U32 R129, RZ, RZ, R7 ;  /* 0x000000ffff813224 */ /* 0x000fe200078e0007 */
[----:B------:R-:W-:Y:S01]  /*6340*/  IADD3.X R91, PT, PT, R4, UR16, RZ, P6, !PT ;  /* 0x00000010045b7c10 */ /* 0x000fe2000b7fe4ff */
[----:B------:R-:W-:Y:S01]  /*6350*/  STL [R1+0x1d4], R9 ;  /* 0x0001d40901007387 */ /* 0x000fe20000100800 */
[----:B------:R-:W-:Y:S01]  /*6360*/  ISETP.GE.AND P6, PT, R126, RZ, PT ;  /* 0x000000ff7e00720c */ /* 0x000fe20003fc6270 */
[----:B------:R-:W1:Y:S02]  /*6370*/  LDCU UR19, c[0x0][0x3b0] ;  /* 0x00007600ff1377ac */ /* 0x000e640008000800 */
[----:B------:R4:W-:Y:S04]  /*6380*/  STL [R1+0x160], R6 ;  /* 0x0001600601007387 */ /* 0x0009e80000100800 */
[----:B------:R-:W3:Y:S01]  /*6390*/  @P3 LDG.E.U8 R144, desc[UR24][R128.64] ;  /* 0x0000001880903981 */ /* 0x000ee2000c1e1100 */
[----:B------:R-:W-:Y:S01]  /*63a0*/  IMAD.MOV.U32 R126, RZ, RZ, R116 ;  /* 0x000000ffff7e7224 */ /* 0x000fe200078e0074 */
[----:B----4-:R-:W-:-:S02]  /*63b0*/  IADD3 R6, P3, PT, R3, UR6, RZ ;  /* 0x0000000603067c10 */ /* 0x010fc4000ff7e0ff */
[----:B------:R4:W-:Y:S01]  /*63c0*/  STL [R1+0x15c], R7 ;  /* 0x00015c0701007387 */ /* 0x0009e20000100800 */
[----:B------:R-:W-:Y:S01]  /*63d0*/  PRMT R143, RZ, 0x7610, R143 ;  /* 0x00007610ff8f7816 */ /* 0x000fe2000000008f */
[----:B------:R-:W-:Y:S01]  /*63e0*/  @!P6 IMAD.MOV R126, RZ, RZ, -R126 ;  /* 0x000000ffff7ee224 */ /* 0x000fe200078e0a7e */
[----:B------:R-:W-:Y:S01]  /*63f0*/  ISETP.GE.AND P6, PT, R131, RZ, PT ;  /* 0x000000ff8300720c */ /* 0x000fe20003fc6270 */
[----:B------:R-:W-:Y:S01]  /*6400*/  @P2 IMAD.MOV.U32 R116, RZ, RZ, R6 ;  /* 0x000000ffff742224 */ /* 0x000fe200078e0006 */
[----:B----4-:R-:W-:Y:S01]  /*6410*/  IADD3.X R7, PT, PT, R5, UR20, RZ, P3, !PT ;  /* 0x0000001405077c10 */ /* 0x010fe20009ffe4ff */
[----:B------:R-:W-:Y:S01]  /*6420*/  STL [R1+0x1fc], R6 ;  /* 0x0001fc0601007387 */ /* 0x000fe20000100800 */
[----:B------:R-:W-:Y:S01]  /*6430*/  ISETP.GE.AND P3, PT, R132, RZ, PT ;  /* 0x000000ff8400720c */ /* 0x000fe20003f66270 */
[----:B------:R-:W-:Y:S02]  /*6440*/  UIMAD UR6, UR12, 0xe, URZ ;  /* 0x0000000e0c0678a4 */ /* 0x000fe4000f8e02ff */
[----:B------:R-:W-:Y:S01]  /*6450*/  @P2 IMAD.MOV.U32 R117, RZ, RZ, R7 ;  /* 0x000000ffff752224 */ /* 0x000fe200078e0007 */
[----:B------:R-:W-:-:S05]  /*6460*/  PRMT R145, RZ, 0x7610, R145 ;  /* 0x00007610ff917816 */ /* 0x000fca0000000091 */
[----:B------:R-:W-:Y:S01]  /*6470*/  @!P6 IMAD.MOV R96, RZ, RZ, -R96 ;  /* 0x000000ffff60e224 */ /* 0x000fe200078e0a60 */
[----:B------:R-:W-:Y:S01]  /*6480*/  PRMT R131, RZ, 0x7610, R131 ;  /* 0x00007610ff837816 */ /* 0x000fe20000000083 */
[----:B------:R-:W4:Y:S01]  /*6490*/  LDCU UR20, c[0x0][0x3b0] ;  /* 0x00007600ff1477ac */ /* 0x000f220008000800 */
[----:B------:R-:W3:Y:S01]  /*64a0*/  @P2 LDG.E.U8 R143, desc[UR24][R116.64] ;  /* 0x00000018748f2981 */ /* 0x000ee2000c1e1100 */
[----:B------:R-:W-:Y:S02]  /*64b0*/  ISETP.NE.AND P2, PT, R93, RZ, PT ;  /* 0x000000ff5d00720c */ /* 0x000fe40003f45270 */
[----:B------:R-:W-:Y:S01]  /*64c0*/  LOP3.LUT R93, RZ, R93, RZ, 0x33, !PT ;  /* 0x0000005dff5d7212 */ /* 0x000fe200078e33ff */
[----:B------:R0:W-:Y:S03]  /*64d0*/  STL [R1+0x1dc], R7 ;  /* 0x0001dc0701007387 */ /* 0x0001e60000100800 */
[C---:B------:R-:W-:Y:S01]  /*64e0*/  SEL R250, R93.reuse, R97, !P2 ;  /* 0x000000615dfa7207 */ /* 0x040fe20005000000 */
[----:B------:R-:W-:Y:S01]  /*64f0*/  @!P3 IMAD.MOV R103, RZ, RZ, -R103 ;  /* 0x000000ffff67b224 */ /* 0x000fe200078e0a67 */
[----:B------:R-:W1:Y:S01]  /*6500*/  LDC R97, c[0x0][0x3a0] ;  /* 0x0000e800ff617b82 */ /* 0x000e620000000800 */
[C---:B------:R-:W-:Y:S01]  /*6510*/  SEL R246, R93.reuse, R95, !P2 ;  /* 0x0000005f5df67207 */ /* 0x040fe20005000000 */
[----:B------:R-:W3:Y:S01]  /*6520*/  @!P4 LDG.E.U8 R145, desc[UR24][R90.64] ;  /* 0x000000185a91c981 */ /* 0x000ee2000c1e1100 */
[----:B------:R-:W-:-:S02]  /*6530*/  SEL R95, R93, R92, !P2 ;  /* 0x0000005c5d5f7207 */ /* 0x000fc40005000000 */
[----:B------:R-:W-:Y:S02]  /*6540*/  SHF.R.U32.HI R92, RZ, 0x1, R94 ;  /* 0x00000001ff5c7819 */ /* 0x000fe4000001165e */
[C---:B------:R-:W-:Y:S02]  /*6550*/  SEL R8, R93.reuse, R101, !P2 ;  /* 0x000000655d087207 */ /* 0x040fe40005000000 */
[C---:B0-----:R-:W-:Y:S02]  /*6560*/  SEL R7, R93.reuse, R100, !P2 ;  /* 0x000000645d077207 */ /* 0x041fe40005000000 */
[C---:B------:R-:W-:Y:S02]  /*6570*/  SEL R6, R93.reuse, R102, !P2 ;  /* 0x000000665d067207 */ /* 0x040fe40005000000 */
[C---:B------:R-:W-:Y:S02]  /*6580*/  SEL R101, R93.reuse, R105, !P2 ;  /* 0x000000695d657207 */ /* 0x040fe40005000000 */
[----:B------:R-:W-:-:S02]  /*6590*/  SEL R169, R93, R99, !P2 ;  /* 0x000000635da97207 */ /* 0x000fc40005000000 */
[C---:B------:R-:W-:Y:S02]  /*65a0*/  SEL R179, R93.reuse, R98, !P2 ;  /* 0x000000625db37207 */ /* 0x040fe40005000000 */
[C---:B------:R-:W-:Y:S02]  /*65b0*/  SEL R113, R93.reuse, R113, !P2 ;  /* 0x000000715d717207 */ /* 0x040fe40005000000 */
[C---:B------:R-:W-:Y:S02]  /*65c0*/  SEL R104, R93.reuse, R104, !P2 ;  /* 0x000000685d687207 */ /* 0x040fe40005000000 */
        /* <DEDUP_REMOVED lines=21> */
[----:B------:R-:W-:Y:S02]  /*6720*/  LOP3.LUT P2, RZ, R92, 0x1, RZ, 0xc0, !PT ;  /* 0x000000015cff7812 */ /* 0x000fe4000784c0ff */
[----:B------:R-:W-:-:S04]  /*6730*/  SHF.R.U32.HI R92, RZ, 0x8, R94 ;  /* 0x00000008ff5c7819 */ /* 0x000fc8000001165e */
[----:B------:R-:W-:Y:S02]  /*6740*/  LOP3.LUT P6, RZ, R92, 0x1, RZ, 0xc0, !PT ;  /* 0x000000015cff7812 */ /* 0x000fe400078cc0ff */
[----:B------:R-:W-:Y:S02]  /*6750*/  IADD3 R92, P3, PT, R3, UR5, RZ ;  /* 0x00000005035c7c10 */ /* 0x000fe4000ff7e0ff */
[----:B------:R-:W-:Y:S02]  /*6760*/  SHF.R.U32.HI R94, RZ, 0x9, R94 ;  /* 0x00000009ff5e7819 */ /* 0x000fe4000001165e */
[----:B------:R-:W-:Y:S01]  /*6770*/  IADD3.X R93, PT, PT, R5, UR16, RZ, P3, !PT ;  /* 0x00000010055d7c10 */ /* 0x000fe20009ffe4ff */
[----:B------:R-:W-:Y:S01]  /*6780*/  USHF.R.S32.HI UR16, URZ, 0x1f, UR6 ;  /* 0x0000001fff107899 */ /* 0x000fe20008011406 */
[----:B------:R-:W-:Y:S01]  /*6790*/  LOP3.LUT P3, RZ, R94, 0x1, RZ, 0xc0, !PT ;  /* 0x000000015eff7812 */ /* 0x000fe2000786c0ff */
[----:B-1----:R-:W-:Y:S01]  /*67a0*/  VIADD R96, R97, 0xfffffff1 ;  /* 0xfffffff161607836 */ /* 0x002fe20000000000 */
[----:B------:R-:W-:-:S04]  /*67b0*/  @!UP1 UIADD3 UR4, UPT, UPT, -UR4, 0x100000, URZ ;  /* 0x0010000004049890 */ /* 0x000fc8000fffe1ff */
[----:B------:R-:W-:Y:S02]  /*67c0*/  @!UP1 USHF.L.U32 UR5, UR4, 0xb, URZ ;  /* 0x0000000b04059899 */ /* 0x000fe400080006ff */
[----:B------:R-:W-:Y:S01]  /*67d0*/  @!UP1 USHF.L.U32 UR4, UR4, 0x1, URZ ;  /* 0x0000000104049899 */ /* 0x000fe200080006ff */
[----:B------:R-:W3:Y:S01]  /*67e0*/  @!P4 LDG.E.U8 R131, desc[UR24][R92.64] ;  /* 0x000000185c83c981 */ /* 0x000ee2000c1e1100 */
[----:B------:R-:W-:Y:S01]  /*67f0*/  IADD3 R94, P4, PT, R2, UR6, RZ ;  /* 0x00000006025e7c10 */ /* 0x000fe2000ff9e0ff */
[----:B------:R-:W-:-:S03]  /*6800*/  IMAD.MOV.U32 R103, RZ, RZ, R95 ;  /* 0x000000ffff677224 */ /* 0x000fc600078e005f */
[----:B------:R-:W-:Y:S02]  /*6810*/  IADD3.X R95, PT, PT, R4, UR16, RZ, P4, !PT ;  /* 0x00000010045f7c10 */ /* 0x000fe4000a7fe4ff */
[----:B------:R-:W-:Y:S01]  /*6820*/  ISETP.GE.U32.AND P4, PT, R96, 0x7fffffb2, PT ;  /* 0x7fffffb26000780c */ /* 0x000fe20003f86070 */
[----:B------:R-:W-:Y:S01]  /*6830*/  VOTEU.ALL UP1, P0 ;  /* 0x0000000000ff7886 */ /* 0x000fe20000020000 */
[----:B------:R-:W-:Y:S01]  /*6840*/  IADD3 R96, P1, PT, R3, UR6, RZ ;  /* 0x0000000603607c10 */ /* 0x000fe2000ff3e0ff */
[----:B------:R-:W0:Y:S01]  /*6850*/  LDCU UR6, c[0x0][0x3b0] ;  /* 0x00007600ff0677ac */ /* 0x000e220008000800 */
[----:B------:R-:W-:Y:S02]  /*6860*/  PRMT R127, RZ, 0x7610, R127 ;  /* 0x00007610ff7f7816 */ /* 0x000fe4000000007f */
[----:B------:R1:W0:Y:S01]  /*6870*/  @!UP1 SYNCS.EXCH.64 URZ, [UR9+0xa008], UR4 ;  /* 0x00a0080409ff95b2 */ /* 0x0002220008000100 */
[----:B------:R-:W-:Y:S02]  /*6880*/  PRMT R126, RZ, 0x7610, R126 ;  /* 0x00007610ff7e7816 */ /* 0x000fe4000000007e */
[----:B------:R-:W-:Y:S01]  /*6890*/  IADD3.X R97, PT, PT, R5, UR16, RZ, P1, !PT ;  /* 0x0000001005617c10 */ /* 0x000fe20008ffe4ff */
[----:B--2---:R2:W-:Y:S01]  /*68a0*/  STS.U8 [R0+UR9], R134 ;  /* 0x0000008600007988 */ /* 0x0045e20008000009 */
[----:B------:R-:W-:Y:S01]  /*68b0*/  PRMT R125, RZ, 0x7610, R125 ;  /* 0x00007610ff7d7816 */ /* 0x000fe2000000007d */
[----:B------:R-:W0:Y:S02]  /*68c0*/  LDCU UR16, c[0x0][0x3b0] ;  /* 0x00007600ff1077ac */ /* 0x000e240008000800 */
[----:B------:R-:W3:Y:S01]  /*68d0*/  @!P4 LDG.E.U8 R127, desc[UR24][R94.64] ;  /* 0x000000185e7fc981 */ /* 0x000ee2000c1e1100 */
[----:B-1----:R-:W-:-:S03]  /*68e0*/  UIMAD UR4, UR12, 0x16, URZ ;  /* 0x000000160c0478a4 */ /* 0x002fc6000f8e02ff */
[----:B------:R-:W3:Y:S01]  /*68f0*/  @!P4 LDG.E.U8 R126, desc[UR24][R96.64] ;  /* 0x00000018607ec981 */ /* 0x000ee2000c1e1100 */
[----:B------:R-:W-:-:S03]  /*6900*/  USHF.R.S32.HI UR5, URZ, 0x1f, UR4 ;  /* 0x0000001fff057899 */ /* 0x000fc60008011404 */
[----:B------:R-:W-:Y:S01]  /*6910*/  STS.U8 [R0+UR9+0x2000], R133 ;  /* 0x0020008500007988 */ /* 0x000fe20008000009 */
[----:B------:R-:W-:-:S03]  /*6920*/  IADD3 R98, P4, PT, R2, UR4, RZ ;  /* 0x0000000402627c10 */ /* 0x000fc6000ff9e0ff */
[----:B------:R-:W-:Y:S01]  /*6930*/  STS.U8 [R0+UR9+0x400], R137 ;  /* 0x0004008900007988 */ /* 0x000fe20008000009 */
[----:B--2---:R-:W-:Y:S01]  /*6940*/  IMAD.MOV.U32 R134, RZ, RZ, R100 ;  /* 0x000000ffff867224 */ /* 0x004fe200078e0064 */
[----:B------:R-:W-:Y:S02]  /*6950*/  IADD3.X R99, PT, PT, R4, UR5, RZ, P4, !PT ;  /* 0x0000000504637c10 */ /* 0x000fe4000a7fe4ff */
[----:B------:R-:W-:Y:S01]  /*6960*/  STS.U8 [R0+UR9+0x2400], R136 ;  /* 0x0024008800007988 */ /* 0x000fe20008000009 */
[----:B------:R-:W-:-:S03]  /*6970*/  IADD3 R100, P4, PT, R3, UR4, RZ ;  /* 0x0000000403647c10 */ /* 0x000fc6000ff9e0ff */
[----:B------:R-:W-:Y:S04]  /*6980*/  STS.U8 [R0+UR9+0x800], R135 ;  /* 0x0008008700007988 */ /* 0x000fe80008000009 */
[----:B------:R-:W-:Y:S01]  /*6990*/  STS.U8 [R0+UR9+0x2800], R140 ;  /* 0x0028008c00007988 */ /* 0x000fe20008000009 */
[----:B------:R-:W-:-:S03]  /*69a0*/  PRMT R124, RZ, 0x7610, R124 ;  /* 0x00007610ff7c7816 */ /* 0x000fc6000000007c */
[----:B------:R-:W-:Y:S01]  /*69b0*/  STS.U8 [R0+UR9+0xc00], R139 ;  /* 0x000c008b00007988 */ /* 0x000fe20008000009 */
[----:B------:R-:W-:-:S03]  /*69c0*/  UIMAD UR4, UR12, 0x1e, URZ ;  /* 0x0000001e0c0478a4 */ /* 0x000fc6000f8e02ff */
[----:B------:R-:W-:Y:S04]  /*69d0*/  STS.U8 [R0+UR9+0x2c00], R138 ;  /* 0x002c008a00007988 */ /* 0x000fe80008000009 */
[----:B------:R1:W-:Y:S04]  /*69e0*/  STS.U8 [R0+UR9+0x1000], R150 ;  /* 0x0010009600007988 */ /* 0x0003e80008000009 */
[----:B------:R-:W-:Y:S04]  /*69f0*/  STS.U8 [R0+UR9+0x3000], R142 ;  /* 0x0030008e00007988 */ /* 0x000fe80008000009 */
[----:B------:R-:W-:Y:S01]  /*6a00*/  STS.U8 [R0+UR9+0x1400], R141 ;  /* 0x0014008d00007988 */ /* 0x000fe20008000009 */
[----:B-1----:R-:W-:Y:S01]  /*6a10*/  IMAD.MOV.U32 R150, RZ, RZ, R101 ;  /* 0x000000ffff967224 */ /* 0x002fe200078e0065 */
[----:B------:R-:W-:-:S02]  /*6a20*/  IADD3.X R101, PT, PT, R5, UR5, RZ, P4, !PT ;  /* 0x0000000505657c10 */ /* 0x000fc4000a7fe4ff */
[----:B------:R-:W-:Y:S01]  /*6a30*/  STS.U8 [R0+UR9+0x3400], R154 ;  /* 0x0034009a00007988 */ /* 0x000fe20008000009 */
[----:B------:R-:W-:-:S03]  /*6a40*/  USHF.R.S32.HI UR5, URZ, 0x1f, UR4 ;  /* 0x0000001fff057899 */ /* 0x000fc60008011404 */
[----:B------:R-:W-:Y:S04]  /*6a50*/  STS.U8 [R0+UR9+0x1800], R153 ;  /* 0x0018009900007988 */ /* 0x000fe80008000009 */
[----:B------:R1:W-:Y:S04]  /*6a60*/  STS.U8 [R0+UR9+0x3800], R152 ;  /* 0x0038009800007988 */ /* 0x0003e80008000009 */
[----:B------:R-:W2:Y:S04]  /*6a70*/  @P3 LDG.E.U8 R125, desc[UR24][R98.64] ;  /* 0x00000018627d3981 */ /* 0x000ea8000c1e1100 */
[----:B------:R-:W2:Y:S01]  /*6a80*/  @P3 LDG.E.U8 R124, desc[UR24][R100.64] ;  /* 0x00000018647c3981 */ /* 0x000ea2000c1e1100 */
[----:B-1----:R-:W-:-:S02]  /*6a90*/  IMAD.MOV.U32 R152, RZ, RZ, R134 ;  /* 0x000000ffff987224 */ /* 0x002fc400078e0086 */
[----:B------:R-:W-:Y:S01]  /*6aa0*/  IMAD.MOV.U32 R134, RZ, RZ, R247 ;  /* 0x000000ffff867224 */ /* 0x000fe200078e00f7 */
[----:B------:R-:W-:Y:S01]  /*6ab0*/  IADD3 R247, P3, PT, R2, UR4, RZ ;  /* 0x0000000402f77c10 */ /* 0x000fe2000ff7e0ff */
[----:B------:R-:W-:-:S03]  /*6ac0*/  IMAD.MOV.U32 R153, RZ, RZ, R246 ;  /* 0x000000ffff997224 */ /* 0x000fc600078e00f6 */
[----:B------:R-:W-:Y:S01]  /*6ad0*/  IADD3.X R246, PT, PT, R4, UR5, RZ, P3, !PT ;  /* 0x0000000504f67c10 */ /* 0x000fe20009ffe4ff */
[----:B------:R-:W-:Y:S01]  /*6ae0*/  IMAD.MOV.U32 R154, RZ, RZ, R103 ;  /* 0x000000ffff9a7224 */ /* 0x000fe200078e0067 */
[----:B------:R-:W-:Y:S01]  /*6af0*/  PRMT R123, RZ, 0x7610, R123 ;  /* 0x00007610ff7b7816 */ /* 0x000fe2000000007b */
[----:B------:R-:W-:Y:S01]  /*6b00*/  IMAD.MOV.U32 R135, RZ, RZ, R102 ;  /* 0x000000ffff877224 */ /* 0x000fe200078e0066 */
[----:B------:R1:W-:Y:S01]  /*6b10*/  STS.U8 [R0+UR9+0x1c00], R158 ;  /* 0x001c009e00007988 */ /* 0x0003e20008000009 */
[----:B------:R-:W-:Y:S02]  /*6b20*/  @P2 IMAD.MOV.U32 R102, RZ, RZ, R247 ;  /* 0x000000ffff662224 */ /* 0x000fe400078e00f7 */
[----:B------:R-:W-:Y:S01]  /*6b30*/  @P2 IMAD.MOV.U32 R103, RZ, RZ, R246 ;  /* 0x000000ffff672224 */ /* 0x000fe200078e00f6 */
[----:B------:R0:W-:Y:S04]  /*6b40*/  STS.U8 [R0+UR9+0x3c00], R157 ;  /* 0x003c009d00007988 */ /* 0x0001e80008000009 */
[----:B------:R4:W2:Y:S01]  /*6b50*/  @P2 LDG.E.U8 R123, desc[UR24][R102.64] ;  /* 0x00000018667b2981 */ /* 0x0008a2000c1e1100 */
[----:B-1----:R-:W-:-:S02]  /*6b60*/  IMAD.MOV.U32 R158, RZ, RZ, R248 ;  /* 0x000000ffff9e7224 */ /* 0x002fc400078e00f8 */
[----:B0-----:R-:W-:Y:S01]  /*6b70*/  IMAD.MOV.U32 R157, RZ, RZ, R249 ;  /* 0x000000ffff9d7224 */ /* 0x001fe200078e00f9 */
[----:B------:R-:W-:Y:S02]  /*6b80*/  IADD3 R249, P3, PT, R3, UR4, RZ ;  /* 0x0000000403f97c10 */ /* 0x000fe4000ff7e0ff */
[----:B------:R-:W-:Y:S01]  /*6b90*/  LOP3.LUT R0, R0, 0x10, RZ, 0x3c, !PT ;  /* 0x0000001000007812 */ /* 0x000fe200078e3cff */
[----:B----4-:R-:W-:Y:S01]  /*6ba0*/  IMAD.MOV.U32 R102, RZ, RZ, R8 ;  /* 0x000000ffff667224 */ /* 0x010fe200078e0008 */
[----:B------:R-:W-:Y:S01]  /*6bb0*/  IADD3.X R248, PT, PT, R5, UR5, RZ, P3, !PT ;  /* 0x0000000505f87c10 */ /* 0x000fe20009ffe4ff */
[----:B------:R-:W-:Y:S01]  /*6bc0*/  IMAD.MOV.U32 R103, RZ, RZ, R9 ;  /* 0x000000ffff677224 */ /* 0x000fe200078e0009 */
[----:B------:R-:W-:Y:S01]  /*6bd0*/  PRMT R122, RZ, 0x7610, R122 ;  /* 0x00007610ff7a7816 */ /* 0x000fe2000000007a */
[----:B------:R0:W-:Y:S04]  /*6be0*/  STS.U8 [R0+UR9+0x80], R161 ;  /* 0x000080a100007988 */ /* 0x0001e80008000009 */
[----:B------:R1:W-:Y:S04]  /*6bf0*/  STS.U8 [R0+UR9+0x2080], R160 ;  /* 0x002080a000007988 */ /* 0x0003e80008000009 */
[----:B------:R-:W5:Y:S01]  /*6c00*/  LDL.LU R8, [R1+0x334] ;  /* 0x0003340001087983 */ /* 0x000f620000300800 */
[----:B0-----:R-:W-:-:S02]  /*6c10*/  IMAD.MOV.U32 R161, RZ, RZ, R103 ;  /* 0x000000ffffa17224 */ /* 0x001fc400078e0067 */
[----:B------:R-:W-:Y:S01]  /*6c20*/  @P2 IMAD.MOV.U32 R103, RZ, RZ, R248 ;  /* 0x000000ffff672224 */ /* 0x000fe200078e00f8 */
[----:B------:R-:W5:Y:S01]  /*6c30*/  LDL.LU R9, [R1+0x330] ;  /* 0x0003300001097983 */ /* 0x000f620000300800 */
[----:B-1----:R-:W-:Y:S02]  /*6c40*/  IMAD.MOV.U32 R160, RZ, RZ, R102 ;  /* 0x000000ffffa07224 */ /* 0x002fe400078e0066 */
[----:B------:R-:W-:Y:S01]  /*6c50*/  @P2 IMAD.MOV.U32 R102, RZ, RZ, R249 ;  /* 0x000000ffff662224 */ /* 0x000fe200078e00f9 */
[----:B------:R0:W-:Y:S04]  /*6c60*/  STS.U8 [R0+UR9+0x480], R177 ;  /* 0x000480b100007988 */ /* 0x0001e80008000009 */
[----:B------:R1:W4:Y:S01]  /*6c70*/  @P2 LDG.E.U8 R122, desc[UR24][R102.64] ;  /* 0x00000018667a2981 */ /* 0x000322000c1e1100 */
[----:B0-----:R-:W-:-:S02]  /*6c80*/  IMAD.MOV.U32 R177, RZ, RZ, R250 ;  /* 0x000000ffffb17224 */ /* 0x001fc400078e00fa */
[----:B-1----:R-:W-:Y:S02]  /*6c90*/  IMAD.MOV.U32 R102, RZ, RZ, R6 ;  /* 0x000000ffff667224 */ /* 0x002fe400078e0006 */
[----:B------:R-:W5:Y:S01]  /*6ca0*/  LDL.LU R6, [R1+0x32c] ;  /* 0x00032c0001067983 */ /* 0x000f620000300800 */
[----:B------:R-:W-:-:S03]  /*6cb0*/  IMAD.MOV.U32 R103, RZ, RZ, R7 ;  /* 0x000000ffff677224 */ /* 0x000fc600078e0007 */
[----:B------:R-:W5:Y:S04]  /*6cc0*/  LDL.LU R7, [R1+0x328] ;  /* 0x0003280001077983 */ /* 0x000f680000300800 */
[----:B------:R-:W2:Y:S04]  /*6cd0*/  LDL.LU R250, [R1+0x324] ;  /* 0x0003240001fa7983 */ /* 0x000ea80000300800 */
[----:B------:R-:W-:Y:S04]  /*6ce0*/  STS.U8 [R0+UR9+0x2480], R171 ;  /* 0x002480ab00007988 */ /* 0x000fe80008000009 */
[----:B------:R-:W-:Y:S04]  /*6cf0*/  STS.U8 [R0+UR9+0x880], R170 ;  /* 0x000880aa00007988 */ /* 0x000fe80008000009 */
[----:B------:R0:W-:Y:S02]  /*6d00*/  STS.U8 [R0+UR9+0x2880], R197 ;  /* 0x002880c500007988 */ /* 0x0001e40008000009 */
[----:B0-----:R-:W0:Y:S01]  /*6d10*/  S2R R197, SR_TID.X ;  /* 0x0000000000c57919 */ /* 0x001e220000002100 */
[----:B------:R-:W-:Y:S01]  /*6d20*/  IMAD.MOV.U32 R171, RZ, RZ, R102 ;  /* 0x000000ffffab7224 */ /* 0x000fe200078e0066 */
[----:B------:R-:W-:Y:S01]  /*6d30*/  SHF.R.U64 R102, R110, 0x19, RZ ;  /* 0x000000196e667819 */ /* 0x000fe200000012ff */
[----:B------:R-:W-:-:S03]  /*6d40*/  UIMAD UR4, UR12, 0x26, URZ ;  /* 0x000000260c0478a4 */ /* 0x000fc6000f8e02ff */
[----:B------:R-:W-:Y:S01]  /*6d50*/  LOP3.LUT P2, RZ, R102, 0x1, RZ, 0xc0, !PT ;  /* 0x0000000166ff7812 */ /* 0x000fe2000784c0ff */
[----:B------:R-:W-:Y:S02]  /*6d60*/  USHF.R.S32.HI UR5, URZ, 0x1f, UR4 ;  /* 0x0000001fff057899 */ /* 0x000fe40008011404 */
[----:B------:R-:W-:Y:S01]  /*6d70*/  IADD3 R102, P3, PT, R2, UR4, RZ ;  /* 0x0000000402667c10 */ /* 0x000fe2000ff7e0ff */
[----:B------:R-:W-:Y:S01]  /*6d80*/  IMAD.MOV.U32 R170, RZ, RZ, R103 ;  /* 0x000000ffffaa7224 */ /* 0x000fe200078e0067 */
[----:B------:R-:W-:Y:S02]  /*6d90*/  PRMT R121, RZ, 0x7610, R121 ;  /* 0x00007610ff797816 */ /* 0x000fe40000000079 */
[----:B------:R-:W-:Y:S01]  /*6da0*/  IADD3.X R103, PT, PT, R4, UR5, RZ, P3, !PT ;  /* 0x0000000504677c10 */ /* 0x000fe20009ffe4ff */
[----:B------:R1:W-:Y:S05]  /*6db0*/  STL [R1+0x68], R102 ;  /* 0x0000686601007387 */ /* 0x0003ea0000100800 */
[----:B------:R1:W2:Y:S04]  /*6dc0*/  @P2 LDG.E.U8 R121, desc[UR24][R102.64] ;  /* 0x0000001866792981 */ /* 0x0002a8000c1e1100 */
[----:B------:R1:W-:Y:S01]  /*6dd0*/  STL [R1+0x64], R103 ;  /* 0x0000646701007387 */ /* 0x0003e20000100800 */
[----:B0-----:R-:W-:Y:S01]  /*6de0*/  LOP3.LUT R197, R197, 0x7f, RZ, 0xc0, !PT ;  /* 0x0000007fc5c57812 */ /* 0x001fe200078ec0ff */
[----:B-1----:R-:W-:-:S02]  /*6df0*/  IMAD.MOV.U32 R102, RZ, RZ, R179 ;  /* 0x000000ffff667224 */ /* 0x002fc400078e00b3 */
[----:B------:R-:W-:Y:S01]  /*6e00*/  IMAD.MOV.U32 R103, RZ, RZ, R169 ;  /* 0x000000ffff677224 */ /* 0x000fe200078e00a9 */
[----:B------:R-:W-:Y:S01]  /*6e10*/  LOP3.LUT R197, R197, 0x10, RZ, 0x3c, !PT ;  /* 0x00000010c5c57812 */ /* 0x000fe200078e3cff */
[----:B------:R-:W5:Y:S04]  /*6e20*/  LDL.LU R179, [R1+0x320] ;  /* 0x0003200001b37983 */ /* 0x000f680000300800 */
[----:B------:R0:W-:Y:S01]  /*6e30*/  STS.U8 [R197+UR9+0xc80], R189 ;  /* 0x000c80bdc5007988 */ /* 0x0001e20008000009 */
[----:B------:R-:W-:-:S03]  /*6e40*/  PRMT R120, RZ, 0x7610, R120 ;  /* 0x00007610ff787816 */ /* 0x000fc60000000078 */
[----:B------:R1:W-:Y:S04]  /*6e50*/  STS.U8 [R197+UR9+0x2c80], R183 ;  /* 0x002c80b7c5007988 */ /* 0x0003e80008000009 */
[----:B------:R-:W5:Y:S01]  /*6e60*/  LDL.LU R169, [R1+0x31c] ;  /* 0x00031c0001a97983 */ /* 0x000f620000300800 */
[----:B0-----:R-:W-:Y:S01]  /*6e70*/  IMAD.MOV.U32 R189, RZ, RZ, R102 ;  /* 0x000000ffffbd7224 */ /* 0x001fe200078e0066 */
[----:B------:R-:W-:Y:S02]  /*6e80*/  IADD3 R102, P3, PT, R3, UR4, RZ ;  /* 0x0000000403667c10 */ /* 0x000fe4000ff7e0ff */
[----:B------:R-:W5:Y:S01]  /*6e90*/  LDL.LU R0, [R1+0x318] ;  /* 0x0003180001007983 */ /* 0x000f620000300800 */
[----:B-1----:R-:W-:Y:S01]  /*6ea0*/  IMAD.MOV.U32 R183, RZ, RZ, R103 ;  /* 0x000000ffffb77224 */ /* 0x002fe200078e0067 */
[----:B------:R-:W-:-:S02]  /*6eb0*/  IADD3.X R103, PT, PT, R5, UR5, RZ, P3, !PT ;  /* 0x0000000505677c10 */ /* 0x000fc40009ffe4ff */
[----:B------:R0:W-:Y:S04]  /*6ec0*/  STL [R1+0x70], R102 ;  /* 0x0000706601007387 */ /* 0x0001e80000100800 */
[----:B------:R0:W2:Y:S01]  /*6ed0*/  @P2 LDG.E.U8 R120, desc[UR24][R102.64] ;  /* 0x0000001866782981 */ /* 0x0000a2000c1e1100 */
[----:B------:R-:W-:Y:S01]  /*6ee0*/  UIMAD UR4, UR12, 0x2e, URZ ;  /* 0x0000002e0c0478a4 */ /* 0x000fe2000f8e02ff */
[----:B0-----:R-:W-:-:S03]  /*6ef0*/  SHF.R.U64 R102, R110, 0x11, RZ ;  /* 0x000000116e667819 */ /* 0x001fc600000012ff */
[----:B------:R-:W-:Y:S01]  /*6f00*/  USHF.R.S32.HI UR5, URZ, 0x1f, UR4 ;  /* 0x0000001fff057899 */ /* 0x000fe20008011404 */
[----:B------:R-:W-:Y:S01]  /*6f10*/  LOP3.LUT P2, RZ, R102, 0x1, RZ, 0xc0, !PT ;  /* 0x0000000166ff7812 */ /* 0x000fe2000784c0ff */
[----:B------:R0:W-:Y:S04]  /*6f20*/  STL [R1+0x6c], R103 ;  /* 0x00006c6701007387 */ /* 0x0001e80000100800 */
[----:B------:R1:W-:Y:S01]  /*6f30*/  STS.U8 [R197+UR9+0x1080], R233 ;  /* 0x001080e9c5007988 */ /* 0x0003e20008000009 */
[----:B0-----:R-:W-:-:S03]  /*6f40*/  IADD3 R103, P3, PT, R2, UR4, RZ ;  /* 0x0000000402677c10 */ /* 0x001fc6000ff7e0ff */
[----:B------:R-:W-:Y:S01]  /*6f50*/  STS.U8 [R197+UR9+0x3080], R232 ;  /* 0x003080e8c5007988 */ /* 0x000fe20008000009 */
[----:B-1----:R-:W-:-:S03]  /*6f60*/  IADD3.X R233, PT, PT, R4, UR5, RZ, P3, !PT ;  /* 0x0000000504e97c10 */ /* 0x002fc60009ffe4ff */
[----:B------:R0:W-:Y:S01]  /*6f70*/  STS.U8 [R197+UR9+0x1480], R221 ;  /* 0x001480ddc5007988 */ /* 0x0001e20008000009 */
[----:B------:R-:W-:Y:S01]  /*6f80*/  PRMT R119, RZ, 0x7610, R119 ;  /* 0x00007610ff777816 */ /* 0x000fe20000000077 */
[----:B------:R-:W-:Y:S02]  /*6f90*/  @P2 IMAD.MOV.U32 R102, RZ, RZ, R103 ;  /* 0x000000ffff662224 */ /* 0x000fe400078e0067 */
[----:B------:R1:W-:Y:S01]  /*6fa0*/  STL [R1+0xe8], R103 ;  /* 0x0000e86701007387 */ /* 0x0003e20000100800 */
[----:B0-----:R-:W-:-:S03]  /*6fb0*/  IADD3 R221, P3, PT, R3, UR4, RZ ;  /* 0x0000000403dd7c10 */ /* 0x001fc6000ff7e0ff */
[----:B------:R0:W-:Y:S01]  /*6fc0*/  STL [R1+0xe4], R233 ;  /* 0x0000e4e901007387 */ /* 0x0001e20000100800 */
[----:B-1----:R-:W-:Y:S01]  /*6fd0*/  @P2 IMAD.MOV.U32 R103, RZ, RZ, R233 ;  /* 0x000000ffff672224 */ /* 0x002fe200078e00e9 */
[----:B------:R-:W-:Y:S02]  /*6fe0*/  IADD3.X R232, PT, PT, R5, UR5, RZ, P3, !PT ;  /* 0x0000000505e87c10 */ /* 0x000fe40009ffe4ff */
[----:B------:R-:W-:Y:S02]  /*6ff0*/  PRMT R118, RZ, 0x7610, R118 ;  /* 0x00007610ff767816 */ /* 0x000fe40000000076 */
[----:B------:R1:W3:Y:S01]  /*7000*/  @P2 LDG.E.U8 R119, desc[UR24][R102.64] ;  /* 0x0000001866772981 */ /* 0x0002e2000c1e1100 */
[----:B0-----:R-:W0:Y:S01]  /*7010*/  S2R R233, SR_TID.X ;  /* 0x0000000000e97919 */ /* 0x001e220000002100 */
[----:B-1----:R-:W-:Y:S02]  /*7020*/  @P2 IMAD.MOV.U32 R102, RZ, RZ, R221 ;  /* 0x000000ffff662224 */ /* 0x002fe400078e00dd */
[----:B------:R-:W-:Y:S01]  /*7030*/  @P2 IMAD.MOV.U32 R103, RZ, RZ, R232 ;  /* 0x000000ffff672224 */ /* 0x000fe200078e00e8 */
[----:B------:R-:W-:-:S04]  /*7040*/  UIMAD UR4, UR12, 0x36, URZ ;  /* 0x000000360c0478a4 */ /* 0x000fc8000f8e02ff */
[----:B------:R1:W3:Y:S01]  /*7050*/  @P2 LDG.E.U8 R118, desc[UR24][R102.64] ;  /* 0x0000001866762981 */ /* 0x0002e2000c1e1100 */
[----:B------:R-:W-:Y:S01]  /*7060*/  USHF.R.S32.HI UR5, URZ, 0x1f, UR4 ;  /* 0x0000001fff057899 */ /* 0x000fe20008011404 */
[----:B-1----:R-:W-:-:S04]  /*7070*/  SHF.R.U64 R102, R110, 0x9, RZ ;  /* 0x000000096e667819 */ /* 0x002fc800000012ff */
[----:B------:R-:W-:Y:S01]  /*7080*/  LOP3.LUT P2, RZ, R102, 0x1, RZ, 0xc0, !PT ;  /* 0x0000000166ff7812 */ /* 0x000fe2000784c0ff */
[----:B------:R-:W-:Y:S01]  /*7090*/  STS.U8 [R197+UR9+0x3480], R237 ;  /* 0x003480edc5007988 */ /* 0x000fe20008000009 */
[----:B------:R-:W-:-:S03]  /*70a0*/  IADD3 R103, P3, PT, R2, UR4, RZ ;  /* 0x0000000402677c10 */ /* 0x000fc6000ff7e0ff */
[----:B------:R-:W-:Y:S04]  /*70b0*/  STS.U8 [R197+UR9+0x1880], R229 ;  /* 0x001880e5c5007988 */ /* 0x000fe80008000009 */
[----:B------:R-:W-:Y:S04]  /*70c0*/  STS.U8 [R197+UR9+0x3880], R228 ;  /* 0x003880e4c5007988 */ /* 0x000fe80008000009 */
[----:B------:R1:W-:Y:S04]  /*70d0*/  STL [R1+0xf0], R221 ;  /* 0x0000f0dd01007387 */ /* 0x0003e80000100800 */
[----:B------:R-:W-:Y:S01]  /*70e0*/  STS.U8 [R197+UR9+0x1c80], R236 ;  /* 0x001c80ecc5007988 */ /* 0x000fe20008000009 */
[----:B------:R-:W-:-:S03]  /*70f0*/  PRMT R117, RZ, 0x7610, R117 ;  /* 0x00007610ff757816 */ /* 0x000fc60000000075 */
[----:B------:R0:W-:Y:S01]  /*7100*/  STS.U8 [R197+UR9+0x3c80], R220 ;  /* 0x003c80dcc5007988 */ /* 0x0001e20008000009 */
[----:B-1----:R-:W-:Y:S01]  /*7110*/  IADD3.X R221, PT, PT, R4, UR5, RZ, P3, !PT ;  /* 0x0000000504dd7c10 */ /* 0x002fe20009ffe4ff */
[----:B------:R-:W-:Y:S02]  /*7120*/  @P2 IMAD.MOV.U32 R102, RZ, RZ, R103 ;  /* 0x000000ffff662224 */ /* 0x000fe400078e0067 */
[----:B------:R-:W-:Y:S04]  /*7130*/  STL [R1+0xec], R232 ;  /* 0x0000ece801007387 */ /* 0x000fe80000100800 */
[----:B------:R1:W-:Y:S01]  /*7140*/  STL [R1+0x168], R103 ;  /* 0x0001686701007387 */ /* 0x0003e20000100800 */
[----:B0-----:R-:W-:-:S03]  /*7150*/  IADD3 R220, P3, PT, R3, UR4, RZ ;  /* 0x0000000403dc7c10 */ /* 0x001fc6000ff7e0ff */
[----:B------:R0:W-:Y:S01]  /*7160*/  STL [R1+0x164], R221 ;  /* 0x000164dd01007387 */ /* 0x0001e20000100800 */
[----:B------:R-:W-:Y:S01]  /*7170*/  LOP3.LUT R233, R233, 0x7f, RZ, 0xc0, !PT ;  /* 0x0000007fe9e97812 */ /* 0x000fe200078ec0ff */
[----:B-1----:R-:W-:Y:S01]  /*7180*/  @P2 IMAD.MOV.U32 R103, RZ, RZ, R221 ;  /* 0x000000ffff672224 */ /* 0x002fe200078e00dd */
[----:B0-----:R-:W-:-:S04]  /*7190*/  IADD3.X R221, PT, PT, R5, UR5, RZ, P3, !PT ;  /* 0x0000000505dd7c10 */ /* 0x001fc80009ffe4ff */
[----:B------:R0:W3:Y:S01]  /*71a0*/  @P2 LDG.E.U8 R117, desc[UR24][R102.64] ;  /* 0x0000001866752981 */ /* 0x0000e2000c1e1100 */
[----:B------:R-:W-:Y:S01]  /*71b0*/  PRMT R116, RZ, 0x7610, R116 ;  /* 0x00007610ff747816 */ /* 0x000fe20000000074 */
[----:B------:R-:W-:Y:S02]  /*71c0*/  IMAD.MOV.U32 R232, RZ, RZ, R183 ;  /* 0x000000ffffe87224 */ /* 0x000fe400078e00b7 */
[----:B------:R-:W-:Y:S02]  /*71d0*/  IMAD.MOV.U32 R183, RZ, RZ, R189 ;  /* 0x000000ffffb77224 */ /* 0x000fe400078e00bd */
[----:B------:R-:W-:Y:S01]  /*71e0*/  IMAD.MOV.U32 R189, RZ, RZ, R170 ;  /* 0x000000ffffbd7224 */ /* 0x000fe200078e00aa */
[----:B------:R-:W-:Y:S01]  /*71f0*/  LOP3.LUT R170, R233, 0x20, RZ, 0x3c, !PT ;  /* 0x00000020e9aa7812 */ /* 0x000fe200078e3cff */
[----:B0-----:R-:W-:Y:S02]  /*7200*/  @P2 IMAD.MOV.U32 R102, RZ, RZ, R220 ;  /* 0x000000ffff662224 */ /* 0x001fe400078e00dc */
[----:B------:R-:W-:-:S02]  /*7210*/  @P2 IMAD.MOV.U32 R103, RZ, RZ, R221 ;  /* 0x000000ffff672224 */ /* 0x000fc400078e00dd */
[----:B------:R-:W-:Y:S04]  /*7220*/  STS.U8 [R170+UR9+0x100], R227 ;  /* 0x000100e3aa007988 */ /* 0x000fe80008000009 */
[----:B------:R0:W3:Y:S01]  /*7230*/  @P2 LDG.E.U8 R116, desc[UR24][R102.64] ;  /* 0x0000001866742981 */ /* 0x0000e2000c1e1100 */
[----:B------:R-:W-:-:S03]  /*7240*/  UIMAD UR4, UR12, 0x3e, URZ ;  /* 0x0000003e0c0478a4 */ /* 0x000fc6000f8e02ff */
[----:B------:R-:W-:Y:S01]  /*7250*/  STS.U8 [R170+UR9+0x2100], R226 ;  /* 0x002100e2aa007988 */ /* 0x000fe20008000009 */
[----:B0-----:R-:W-:-:S03]  /*7260*/  SHF.R.U64 R102, R110, 0x1, RZ ;  /* 0x000000016e667819 */ /* 0x001fc600000012ff */
[----:B------:R-:W-:Y:S01]  /*7270*/  STS.U8 [R170+UR9+0x500], R235 ;  /* 0x000500ebaa007988 */ /* 0x000fe20008000009 */
[----:B------:R-:W-:-:S03]  /*7280*/  LOP3.LUT P2, RZ, R102, 0x1, RZ, 0xc0, !PT ;  /* 0x0000000166ff7812 */ /* 0x000fc6000784c0ff */
[----:B------:R-:W-:Y:S04]  /*7290*/  STS.U8 [R170+UR9+0x2500], R234 ;  /* 0x002500eaaa007988 */ /* 0x000fe80008000009 */
[----:B------:R0:W-:Y:S01]  /*72a0*/  STS.U8 [R170+UR9+0x900], R208 ;  /* 0x000900d0aa007988 */ /* 0x0001e20008000009 */
[----:B------:R-:W-:-:S03]  /*72b0*/  USHF.R.S32.HI UR5, URZ, 0x1f, UR4 ;  /* 0x0000001fff057899 */ /* 0x000fc60008011404 */
[----:B------:R1:W-:Y:S01]  /*72c0*/  STS.U8 [R170+UR9+0x2900], R225 ;  /* 0x002900e1aa007988 */ /* 0x0003e20008000009 */
[----:B0-----:R-:W-:Y:S01]  /*72d0*/  IADD3 R208, P3, PT, R2, UR4, RZ ;  /* 0x0000000402d07c10 */ /* 0x001fe2000ff7e0ff */
[----:B-1----:R-:W-:Y:S02]  /*72e0*/  IMAD.MOV.U32 R225, RZ, RZ, R232 ;  /* 0x000000ffffe17224 */ /* 0x002fe400078e00e8 */
[----:B------:R-:W0:Y:S01]  /*72f0*/  LDC R232, c[0x0][0x3a0] ;  /* 0x0000e800ffe87b82 */ /* 0x000e220000000800 */
[----:B------:R1:W-:Y:S01]  /*7300*/  STL [R1+0x170], R220 ;  /* 0x000170dc01007387 */ /* 0x0003e20000100800 */
[----:B------:R-:W-:-:S03]  /*7310*/  @P2 IMAD.MOV.U32 R102, RZ, RZ, R208 ;  /* 0x000000ffff662224 */ /* 0x000fc600078e00d0 */
[----:B------:R-:W-:Y:S01]  /*7320*/  STL [R1+0x16c], R221 ;  /* 0x00016cdd01007387 */ /* 0x000fe20000100800 */
[----:B------:R-:W-:-:S03]  /*7330*/  PRMT R115, RZ, 0x7610, R115 ;  /* 0x00007610ff737816 */ /* 0x000fc60000000073 */
[----:B------:R4:W-:Y:S01]  /*7340*/  STL [R1+0x204], R208 ;  /* 0x000204d001007387 */ /* 0x0009e20000100800 */
[----:B-1----:R-:W-:-:S03]  /*7350*/  IADD3.X R220, PT, PT, R4, UR5, RZ, P3, !PT ;  /* 0x0000000504dc7c10 */ /* 0x002fc60009ffe4ff */
[----:B------:R1:W-:Y:S02]  /*7360*/  STS.U8 [R170+UR9+0xd00], R217 ;  /* 0x000d00d9aa007988 */ /* 0x0003e40008000009 */
[----:B------:R-:W-:Y:S01]  /*7370*/  @P2 IMAD.MOV.U32 R103, RZ, RZ, R220 ;  /* 0x000000ffff672224 */ /* 0x000fe200078e00dc */
[----:B----4-:R-:W-:-:S04]  /*7380*/  IADD3 R208, P3, PT, R3, UR4, RZ ;  /* 0x0000000403d07c10 */ /* 0x010fc8000ff7e0ff */
[----:B------:R4:W3:Y:S01]  /*7390*/  @P2 LDG.E.U8 R115, desc[UR24][R102.64] ;  /* 0x0000001866732981 */ /* 0x0008e2000c1e1100 */
[----:B-1----:R-:W-:Y:S02]  /*73a0*/  IADD3.X R217, PT, PT, R5, UR5, RZ, P3, !PT ;  /* 0x0000000505d97c10 */ /* 0x002fe40009ffe4ff */
[----:B------:R-:W-:Y:S01]  /*73b0*/  PRMT R114, RZ, 0x7610, R114 ;  /* 0x00007610ff727816 */ /* 0x000fe20000000072 */
[----:B----4-:R-:W-:Y:S02]  /*73c0*/  @P2 IMAD.MOV.U32 R102, RZ, RZ, R208 ;  /* 0x000000ffff662224 */ /* 0x010fe400078e00d0 */
[----:B------:R-:W-:Y:S01]  /*73d0*/  @P2 IMAD.MOV.U32 R103, RZ, RZ, R217 ;  /* 0x000000ffff672224 */ /* 0x000fe200078e00d9 */
[----:B------:R-:W-:-:S04]  /*73e0*/  UIMAD UR4, UR12, 0x7, URZ ;  /* 0x000000070c0478a4 */ /* 0x000fc8000f8e02ff */
[----:B------:R0:W4:Y:S01]  /*73f0*/  @P2 LDG.E.U8 R114, desc[UR24][R102.64] ;  /* 0x0000001866722981 */ /* 0x000122000c1e1100 */
[----:B------:R-:W-:Y:S01]  /*7400*/  USHF.R.S32.HI UR5, URZ, 0x1f, UR4 ;  /* 0x0000001fff057899 */ /* 0x000fe20008011404 */
[----:B0-----:R-:W-:-:S05]  /*7410*/  VIADD R102, R232, 0xfffffff8 ;  /* 0xfffffff8e8667836 */ /* 0x001fca0000000000 */
[----:B------:R-:W-:Y:S02]  /*7420*/  ISETP.GE.U32.AND P2, PT, R102, 0x7fffffb9, PT ;  /* 0x7fffffb96600780c */ /* 0x000fe40003f46070 */
[----:B------:R-:W-:Y:S01]  /*7430*/  IADD3 R102, P3, PT, R2, UR4, RZ ;  /* 0x0000000402667c10 */ /* 0x000fe2000ff7e0ff */
[----:B------:R-:W-:Y:S01]  /*7440*/  IMAD.MOV.U32 R235, RZ, RZ, R104 ;  /* 0x000000ffffeb7224 */ /* 0x000fe200078e0068 */
[----:B------:R0:W-:Y:S02]  /*7450*/  STS.U8 [R170+UR9+0x2d00], R219 ;  /* 0x002d00dbaa007988 */ /* 0x0001e40008000009 */
[----:B------:R-:W-:Y:S02]  /*7460*/  IADD3.X R103, PT, PT, R4, UR5, RZ, P3, !PT ;  /* 0x0000000504677c10 */ /* 0x000fe40009ffe4ff */
[----:B------:R-:W-:Y:S01]  /*7470*/  IADD3 R104, P3, PT, R3, UR4, RZ ;  /* 0x0000000403687c10 */ /* 0x000fe2000ff7e0ff */
[----:B------:R1:W-:Y:S01]  /*7480*/  STL [R1+0x200], R220 ;  /* 0x000200dc01007387 */ /* 0x0003e20000100800 */
[----:B------:R-:W-:-:S02]  /*7490*/  PRMT R130, RZ, 0x7610, R130 ;  /* 0x00007610ff827816 */ /* 0x000fc40000000082 */
[----:B------:R-:W-:Y:S01]  /*74a0*/  PRMT R129, RZ, 0x7610, R129 ;  /* 0x00007610ff817816 */ /* 0x000fe20000000081 */
[----:B0-----:R-:W-:Y:S02]  /*74b0*/  IMAD.MOV.U32 R219, RZ, RZ, R171 ;  /* 0x000000ffffdb7224 */ /* 0x001fe400078e00ab */
[----:B------:R-:W-:Y:S01]  /*74c0*/  IMAD.MOV.U32 R171, RZ, RZ, R105 ;  /* 0x000000ffffab7224 */ /* 0x000fe200078e0069 */
[----:B------:R-:W-:Y:S01]  /*74d0*/  IADD3.X R105, PT, PT, R5, UR5, RZ, P3, !PT ;  /* 0x0000000505697c10 */ /* 0x000fe20009ffe4ff */
[----:B------:R-:W-:Y:S01]  /*74e0*/  UIMAD UR4, UR12, 0xf, URZ ;  /* 0x0000000f0c0478a4 */ /* 0x000fe2000f8e02ff */
[----:B-1----:R-:W-:Y:S01]  /*74f0*/  IMAD.MOV.U32 R220, RZ, RZ, R106 ;  /* 0x000000ffffdc7224 */ /* 0x002fe200078e006a */
[----:B------:R-:W4:Y:S01]  /*7500*/  @!P2 LDG.E.U8 R130, desc[UR24][R102.64] ;  /* 0x000000186682a981 */ /* 0x000f22000c1e1100 */
[----:B------:R-:W-:Y:S01]  /*7510*/  VIADD R106, R232, 0xfffffff0 ;  /* 0xfffffff0e86a7836 */ /* 0x000fe20000000000 */
[----:B------:R-:W-:Y:S01]  /*7520*/  USHF.R.S32.HI UR5, URZ, 0x1f, UR4 ;  /* 0x0000001fff057899 */ /* 0x000fe20008011404 */
[----:B------:R-:W-:Y:S01]  /*7530*/  IMAD.MOV.U32 R226, RZ, RZ, R108 ;  /* 0x000000ffffe27224 */ /* 0x000fe200078e006c */
[----:B------:R-:W4:Y:S01]  /*7540*/  @!P2 LDG.E.U8 R129, desc[UR24][R104.64] ;  /* 0x000000186881a981 */ /* 0x000f22000c1e1100 */
[----:B------:R-:W-:-:S02]  /*7550*/  SHF.R.U64 R108, R110, 0x18, RZ ;  /* 0x000000186e6c7819 */ /* 0x000fc400000012ff */
[----:B------:R-:W-:Y:S02]  /*7560*/  ISETP.GE.U32.AND P2, PT, R106, 0x7fffffb1, PT ;  /* 0x7fffffb16a00780c */ /* 0x000fe40003f46070 */
[----:B------:R-:W-:Y:S01]  /*7570*/  IADD3 R106, P3, PT, R2, UR4, RZ ;  /* 0x00000004026a7c10 */ /* 0x000fe2000ff7e0ff */
[----:B------:R-:W-:Y:S01]  /*7580*/  IMAD.MOV.U32 R237, RZ, RZ, R107 ;  /* 0x000000ffffed7224 */ /* 0x000fe200078e006b */
[----:B------:R-:W-:Y:S02]  /*7590*/  LOP3.LUT P4, RZ, R108, 0x1, RZ, 0xc0, !PT ;  /* 0x000000016cff7812 */ /* 0x000fe4000788c0ff */
[----:B------:R-:W-:Y:S02]  /*75a0*/  IADD3.X R107, PT, PT, R4, UR5, RZ, P3, !PT ;  /* 0x00000005046b7c10 */ /* 0x000fe40009ffe4ff */
[----:B------:R-:W-:Y:S01]  /*75b0*/  IADD3 R108, P3, PT, R3, UR4, RZ ;  /* 0x00000004036c7c10 */ /* 0x000fe2000ff7e0ff */
[----:B------:R-:W-:Y:S01]  /*75c0*/  IMAD.MOV.U32 R227, RZ, RZ, R109 ;  /* 0x000000ffffe37224 */ /* 0x000fe200078e006d */
[----:B------:R-:W-:Y:S01]  /*75d0*/  PRMT R128, RZ, 0x7610, R128 ;  /* 0x00007610ff807816 */ /* 0x000fe20000000080 */
[----:B------:R-:W-:Y:S01]  /*75e0*/  IMAD.MOV.U32 R221, RZ, RZ, R111 ;  /* 0x000000ffffdd7224 */ /* 0x000fe200078e006f */
[----:B------:R-:W-:Y:S01]  /*75f0*/  PRMT R133, RZ, 0x7610, R133 ;  /* 0x00007610ff857816 */ /* 0x000fe20000000085 */
[----:B------:R-:W-:Y:S01]  /*7600*/  UIMAD UR4, UR12, 0x17, URZ ;  /* 0x000000170c0478a4 */ /* 0x000fe2000f8e02ff */
[----:B------:R-:W-:-:S02]  /*7610*/  IADD3.X R109, PT, PT, R5, UR5, RZ, P3, !PT ;  /* 0x00000005056d7c10 */ /* 0x000fc40009ffe4ff */
[C---:B------:R-:W-:Y:S01]  /*7620*/  SHF.R.U64 R111, R110.reuse, 0x10, RZ ;  /* 0x000000106e6f7819 */ /* 0x040fe200000012ff */
[----:B------:R-:W4:Y:S01]  /*7630*/  @!P2 LDG.E.U8 R128, desc[UR24][R106.64] ;  /* 0x000000186a80a981 */ /* 0x000f22000c1e1100 */
[----:B------:R-:W-:Y:S01]  /*7640*/  SHF.R.U64 R110, R110, 0x8, RZ ;  /* 0x000000086e6e7819 */ /* 0x000fe200000012ff */
[----:B------:R-:W-:Y:S02]  /*7650*/  USHF.R.S32.HI UR5, URZ, 0x1f, UR4 ;  /* 0x0000001fff057899 */ /* 0x000fe40008011404 */
[----:B------:R-:W4:Y:S01]  /*7660*/  @!P2 LDG.E.U8 R133, desc[UR24][R108.64] ;  /* 0x000000186c85a981 */ /* 0x000f22000c1e1100 */
[----:B------:R-:W-:Y:S02]  /*7670*/  LOP3.LUT P2, RZ, R110, 0x1, RZ, 0xc0, !PT ;  /* 0x000000016eff7812 */ /* 0x000fe4000784c0ff */
[----:B------:R-:W-:Y:S01]  /*7680*/  IADD3 R110, P1, PT, R2, UR4, RZ ;  /* 0x00000004026e7c10 */ /* 0x000fe2000ff3e0ff */
[----:B------:R-:W-:Y:S01]  /*7690*/  IMAD.MOV.U32 R229, RZ, RZ, R112 ;  /* 0x000000ffffe57224 */ /* 0x000fe200078e0070 */
[----:B------:R-:W-:-:S02]  /*76a0*/  LOP3.LUT P3, RZ, R111, 0x1, RZ, 0xc0, !PT ;  /* 0x000000016fff7812 */ /* 0x000fc4000786c0ff */
[----:B------:R-:W-:Y:S02]  /*76b0*/  IADD3.X R111, PT, PT, R4, UR5, RZ, P1, !PT ;  /* 0x00000005046f7c10 */ /* 0x000fe40008ffe4ff */
[----:B------:R-:W-:Y:S01]  /*76c0*/  IADD3 R112, P1, PT, R3, UR4, RZ ;  /* 0x0000000403707c10 */ /* 0x000fe2000ff3e0ff */
[----:B------:R-:W-:Y:S01]  /*76d0*/  STS.U8 [R170+UR9+0x1100], R223 ;  /* 0x001100dfaa007988 */ /* 0x000fe20008000009 */
[----:B------:R-:W-:Y:S01]  /*76e0*/  IMAD.MOV.U32 R234, RZ, RZ, R113 ;  /* 0x000000ffffea7224 */ /* 0x000fe200078e0071 */
[----:B------:R-:W-:Y:S01]  /*76f0*/  PRMT R132, RZ, 0x7610, R132 ;  /* 0x00007610ff847816 */ /* 0x000fe20000000084 */
[----:B------:R-:W-:Y:S01]  /*7700*/  UIMAD UR4, UR12, 0x1f, URZ ;  /* 0x0000001f0c0478a4 */ /* 0x000fe2000f8e02ff */
[----:B------:R0:W-:Y:S01]  /*7710*/  STL [R1+0x20c], R208 ;  /* 0x00020cd001007387 */ /* 0x0001e20000100800 */
[----:B------:R-:W-:Y:S02]  /*7720*/  PRMT R142, RZ, 0x7610, R142 ;  /* 0x00007610ff8e7816 */ /* 0x000fe4000000008e */
[----:B------:R-:W-:Y:S01]  /*7730*/  IADD3.X R113, PT, PT, R5, UR5, RZ, P1, !PT ;  /* 0x0000000505717c10 */ /* 0x000fe20008ffe4ff */
[----:B------:R1:W-:Y:S01]  /*7740*/  STS.U8 [R170+UR9+0x3100], R222 ;  /* 0x003100deaa007988 */ /* 0x0003e20008000009 */
[----:B------:R-:W-:-:S03]  /*7750*/  IMAD.MOV.U32 R228, RZ, RZ, R152 ;  /* 0x000000ffffe47224 */ /* 0x000fc600078e0098 */
[----:B------:R-:W-:Y:S01]  /*7760*/  STS.U8 [R170+UR9+0x1500], R202 ;  /* 0x001500caaa007988 */ /* 0x000fe20008000009 */
[----:B0-----:R-:W-:Y:S02]  /*7770*/  IMAD.MOV.U32 R208, RZ, RZ, R183 ;  /* 0x000000ffffd07224 */ /* 0x001fe400078e00b7 */
[----:B------:R-:W-:Y:S01]  /*7780*/  IMAD.MOV.U32 R183, RZ, RZ, R154 ;  /* 0x000000ffffb77224 */ /* 0x000fe200078e009a */
[----:B------:R-:W-:Y:S01]  /*7790*/  STS.U8 [R170+UR9+0x3500], R218 ;  /* 0x003500daaa007988 */ /* 0x000fe20008000009 */
[----:B------:R-:W-:Y:S01]  /*77a0*/  LOP3.LUT R154, R233, 0x30, RZ, 0x3c, !PT ;  /* 0x00000030e99a7812 */ /* 0x000fe200078e3cff */
[----:B------:R-:W-:Y:S02]  /*77b0*/  USHF.R.S32.HI UR5, URZ, 0x1f, UR4 ;  /* 0x0000001fff057899 */ /* 0x000fe40008011404 */
[----:B------:R-:W-:Y:S01]  /*77c0*/  STS.U8 [R170+UR9+0x1900], R206 ;  /* 0x001900ceaa007988 */ /* 0x000fe20008000009 */
[----:B------:R-:W-:-:S03]  /*77d0*/  IMAD.MOV.U32 R152, RZ, RZ, R251 ;  /* 0x000000ffff987224 */ /* 0x000fc600078e00fb */
[----:B------:R-:W-:Y:S04]  /*77e0*/  STS.U8 [R170+UR9+0x3900], R205 ;  /* 0x003900cdaa007988 */ /* 0x000fe80008000009 */
[----:B------:R-:W-:Y:S04]  /*77f0*/  STS.U8 [R170+UR9+0x1d00], R210 ;  /* 0x001d00d2aa007988 */ /* 0x000fe80008000009 */
[----:B------:R-:W4:Y:S04]  /*7800*/  @P6 LDG.E.U8 R132, desc[UR24][R110.64] ;  /* 0x000000186e846981 */ /* 0x000f28000c1e1100 */
[----:B------:R-:W4:Y:S01]  /*7810*/  @P6 LDG.E.U8 R142, desc[UR24][R112.64] ;  /* 0x00000018708e6981 */ /* 0x000f22000c1e1100 */
[----:B------:R-:W-:-:S03]  /*7820*/  IADD3 R251, P6, PT, R2, UR4, RZ ;  /* 0x0000000402fb7c10 */ /* 0x000fc6000ffde0ff */
[----:B------:R-:W-:Y:S01]  /*7830*/  STS.U8 [R170+UR9+0x3d00], R209 ;  /* 0x003d00d1aa007988 */ /* 0x000fe20008000009 */
[----:B--2---:R-:W-:-:S03]  /*7840*/  ISETP.NE.AND P1, PT, R250, RZ, PT ;  /* 0x000000fffa00720c */ /* 0x004fc60003f25270 */
[----:B------:R-:W-:Y:S01]  /*7850*/  STS.U8 [R154+UR9+0x180], R201 ;  /* 0x000180c99a007988 */ /* 0x000fe20008000009 */
[----:B------:R-:W-:-:S03]  /*7860*/  IADD3.X R250, PT, PT, R4, UR5, RZ, P6, !PT ;  /* 0x0000000504fa7c10 */ /* 0x000fc6000b7fe4ff */
[----:B------:R-:W-:Y:S01]  /*7870*/  STS.U8 [R154+UR9+0x2180], R194 ;  /* 0x002180c29a007988 */ /* 0x000fe20008000009 */
[----:B-1----:R-:W-:-:S03]  /*7880*/  IADD3 R222, P6, PT, R3, UR4, RZ ;  /* 0x0000000403de7c10 */ /* 0x002fc6000ffde0ff */
[----:B------:R-:W-:Y:S01]  /*7890*/  STS.U8 [R154+UR9+0x580], R204 ;  /* 0x000580cc9a007988 */ /* 0x000fe20008000009 */
[----:B------:R-:W-:-:S03]  /*78a0*/  IMAD.MOV.U32 R236, RZ, RZ, R160 ;  /* 0x000000ffffec7224 */ /* 0x000fc600078e00a0 */
[----:B------:R-:W-:Y:S01]  /*78b0*/  STS.U8 [R154+UR9+0x2580], R203 ;  /* 0x002580cb9a007988 */ /* 0x000fe20008000009 */
[----:B------:R-:W-:-:S03]  /*78c0*/  IMAD.MOV.U32 R223, RZ, RZ, R189 ;  /* 0x000000ffffdf7224 */ /* 0x000fc600078e00bd */
[----:B------:R-:W-:Y:S01]  /*78d0*/  STS.U8 [R154+UR9+0x980], R190 ;  /* 0x000980be9a007988 */ /* 0x000fe20008000009 */
[----:B------:R-:W-:Y:S01]  /*78e0*/  IMAD.MOV.U32 R160, RZ, RZ, R135 ;  /* 0x000000ffffa07224 */ /* 0x000fe200078e0087 */
[----:B------:R-:W-:Y:S02]  /*78f0*/  PRMT R141, RZ, 0x7610, R141 ;  /* 0x00007610ff8d7816 */ /* 0x000fe4000000008d */
[----:B------:R0:W-:Y:S01]  /*7900*/  STL [R1+0x208], R217 ;  /* 0x000208d901007387 */ /* 0x0001e20000100800 */
[----:B------:R-:W-:-:S03]  /*7910*/  IMAD.MOV.U32 R189, RZ, RZ, R252 ;  /* 0x000000ffffbd7224 */ /* 0x000fc600078e00fc */
[----:B------:R-:W-:Y:S01]  /*7920*/  STS.U8 [R154+UR9+0x2980], R207 ;  /* 0x002980cf9a007988 */ /* 0x000fe20008000009 */
[----:B------:R-:W-:-:S03]  /*7930*/  @!P5 IMAD.MOV.U32 R135, RZ, RZ, R250 ;  /* 0x000000ffff87d224 */ /* 0x000fc600078e00fa */
[----:B------:R-:W-:Y:S01]  /*7940*/  STS.U8 [R154+UR9+0xd80], R193 ;  /* 0x000d80c19a007988 */ /* 0x000fe20008000009 */
[----:B0-----:R-:W-:Y:S02]  /*7950*/  IMAD.MOV.U32 R217, RZ, RZ, R177 ;  /* 0x000000ffffd97224 */ /* 0x001fe400078e00b1 */
[----:B------:R-:W-:Y:S01]  /*7960*/  IMAD.MOV.U32 R177, RZ, RZ, R134 ;  /* 0x000000ffffb17224 */ /* 0x000fe200078e0086 */
[----:B------:R-:W-:Y:S01]  /*7970*/  STS.U8 [R154+UR9+0x2d80], R224 ;  /* 0x002d80e09a007988 */ /* 0x000fe20008000009 */
[----:B------:R-:W-:Y:S01]  /*7980*/  @!P5 IMAD.MOV.U32 R134, RZ, RZ, R251 ;  /* 0x000000ffff86d224 */ /* 0x000fe200078e00fb */
[----:B------:R-:W-:Y:S02]  /*7990*/  IADD3.X R252, PT, PT, R5, UR5, RZ, P6, !PT ;  /* 0x0000000505fc7c10 */ /* 0x000fe4000b7fe4ff */
[----:B------:R-:W-:Y:S01]  /*79a0*/  STS.U8 [R154+UR9+0x1180], R215 ;  /* 0x001180d79a007988 */ /* 0x000fe20008000009 */
[----:B------:R-:W-:-:S03]  /*79b0*/  LOP3.LUT R202, R233, 0x40, RZ, 0x3c, !PT ;  /* 0x00000040e9ca7812 */ /* 0x000fc600078e3cff */
[----:B------:R-:W-:Y:S01]  /*79c0*/  STS.U8 [R154+UR9+0x3180], R213 ;  /* 0x003180d59a007988 */ /* 0x000fe20008000009 */
[----:B------:R-:W-:-:S03]  /*79d0*/  PRMT R140, RZ, 0x7610, R140 ;  /* 0x00007610ff8c7816 */ /* 0x000fc6000000008c */
[----:B------:R-:W-:Y:S01]  /*79e0*/  STS.U8 [R154+UR9+0x1580], R212 ;  /* 0x001580d49a007988 */ /* 0x000fe20008000009 */
[----:B------:R-:W-:-:S03]  /*79f0*/  UIMAD UR4, UR12, 0x27, URZ ;  /* 0x000000270c0478a4 */ /* 0x000fc6000f8e02ff */
[----:B------:R-:W-:Y:S04]  /*7a00*/  STS.U8 [R154+UR9+0x3580], R211 ;  /* 0x003580d39a007988 */ /* 0x000fe80008000009 */
[----:B------:R-:W-:Y:S04]  /*7a10*/  STS.U8 [R154+UR9+0x1980], R196 ;  /* 0x001980c49a007988 */ /* 0x000fe80008000009 */
[----:B------:R-:W-:Y:S04]  /*7a20*/  STS.U8 [R154+UR9+0x3980], R200 ;  /* 0x003980c89a007988 */ /* 0x000fe80008000009 */
[----:B------:R0:W2:Y:S04]  /*7a30*/  @!P5 LDG.E.U8 R141, desc[UR24][R134.64] ;  /* 0x00000018868dd981 */ /* 0x0000a8000c1e1100 */
[----:B------:R-:W-:Y:S01]  /*7a40*/  STS.U8 [R154+UR9+0x1d80], R192 ;  /* 0x001d80c09a007988 */ /* 0x000fe20008000009 */
[----:B------:R-:W-:-:S03]  /*7a50*/  USHF.R.S32.HI UR5, URZ, 0x1f, UR4 ;  /* 0x0000001fff057899 */ /* 0x000fc60008011404 */
[----:B------:R-:W-:Y:S01]  /*7a60*/  STS.U8 [R154+UR9+0x3d80], R191 ;  /* 0x003d80bf9a007988 */ /* 0x000fe20008000009 */
[----:B0-----:R-:W-:Y:S02]  /*7a70*/  @!P5 IMAD.MOV.U32 R134, RZ, RZ, R222 ;  /* 0x000000ffff86d224 */ /* 0x001fe400078e00de */
[----:B------:R-:W-:Y:S01]  /*7a80*/  @!P5 IMAD.MOV.U32 R135, RZ, RZ, R252 ;  /* 0x000000ffff87d224 */ /* 0x000fe200078e00fc */
[----:B------:R-:W-:Y:S04]  /*7a90*/  STS.U8 [R202+UR9+0x200], R185 ;  /* 0x000200b9ca007988 */ /* 0x000fe80008000009 */
[----:B------:R-:W-:Y:S04]  /*7aa0*/  STS.U8 [R202+UR9+0x2200], R198 ;  /* 0x002200c6ca007988 */ /* 0x000fe80008000009 */
[----:B------:R-:W-:Y:S04]  /*7ab0*/  STS.U8 [R202+UR9+0x600], R184 ;  /* 0x000600b8ca007988 */ /* 0x000fe80008000009 */
[----:B------:R0:W-:Y:S04]  /*7ac0*/  STS.U8 [R202+UR9+0x2600], R182 ;  /* 0x002600b6ca007988 */ /* 0x0001e80008000009 */
[----:B------:R1:W2:Y:S01]  /*7ad0*/  @!P5 LDG.E.U8 R140, desc[UR24][R134.64] ;  /* 0x00000018868cd981 */ /* 0x0002a2000c1e1100 */
[----:B0-----:R-:W-:-:S03]  /*7ae0*/  IADD3 R182, P5, PT, R2, UR4, RZ ;  /* 0x0000000402b67c10 */ /* 0x001fc6000ffbe0ff */
[----:B------:R-:W-:Y:S01]  /*7af0*/  STS.U8 [R202+UR9+0xa00], R188 ;  /* 0x000a00bcca007988 */ /* 0x000fe20008000009 */
[----:B------:R-:W-:-:S03]  /*7b00*/  IADD3.X R184, PT, PT, R4, UR5, RZ, P5, !PT ;  /* 0x0000000504b87c10 */ /* 0x000fc6000affe4ff */
[----:B------:R-:W-:Y:S01]  /*7b10*/  STS.U8 [R202+UR9+0x2a00], R187 ;  /* 0x002a00bbca007988 */ /* 0x000fe20008000009 */
[----:B------:R-:W-:-:S03]  /*7b20*/  PRMT R139, RZ, 0x7610, R139 ;  /* 0x00007610ff8b7816 */ /* 0x000fc6000000008b */
[----:B------:R0:W-:Y:S01]  /*7b30*/  STS.U8 [R202+UR9+0xe00], R176 ;  /* 0x000e00b0ca007988 */ /* 0x0001e20008000009 */
[----:B-1----:R-:W-:Y:S02]  /*7b40*/  @P4 IMAD.MOV.U32 R134, RZ, RZ, R182 ;  /* 0x000000ffff864224 */ /* 0x002fe400078e00b6 */
[----:B------:R-:W-:Y:S01]  /*7b50*/  @P4 IMAD.MOV.U32 R135, RZ, RZ, R184 ;  /* 0x000000ffff874224 */ /* 0x000fe200078e00b8 */
[----:B------:R-:W-:Y:S01]  /*7b60*/  STL [R1], R222 ;  /* 0x000000de01007387 */ /* 0x000fe20000100800 */
[----:B0-----:R-:W-:-:S03]  /*7b70*/  IADD3 R176, P5, PT, R3, UR4, RZ ;  /* 0x0000000403b07c10 */ /* 0x001fc6000ffbe0ff */
[----:B------:R0:W-:Y:S01]  /*7b80*/  STL [R1+0x78], R182 ;  /* 0x000078b601007387 */ /* 0x0001e20000100800 */
[----:B------:R-:W-:Y:S01]  /*7b90*/  PRMT R138, RZ, 0x7610, R138 ;  /* 0x00007610ff8a7816 */ /* 0x000fe2000000008a */
[----:B------:R-:W-:Y:S02]  /*7ba0*/  UIMAD UR4, UR12, 0x2f, URZ ;  /* 0x0000002f0c0478a4 */ /* 0x000fe4000f8e02ff */
[----:B------:R1:W2:Y:S01]  /*7bb0*/  @P4 LDG.E.U8 R139, desc[UR24][R134.64] ;  /* 0x00000018868b4981 */ /* 0x0002a2000c1e1100 */
[----:B0-----:R-:W-:-:S03]  /*7bc0*/  IADD3.X R182, PT, PT, R5, UR5, RZ, P5, !PT ;  /* 0x0000000505b67c10 */ /* 0x001fc6000affe4ff */
[----:B------:R-:W-:Y:S01]  /*7bd0*/  STS.U8 [R202+UR9+0x2e00], R186 ;  /* 0x002e00baca007988 */ /* 0x000fe20008000009 */
[----:B-1----:R-:W-:Y:S02]  /*7be0*/  @P4 IMAD.MOV.U32 R134, RZ, RZ, R176 ;  /* 0x000000ffff864224 */ /* 0x002fe400078e00b0 */
[----:B------:R-:W-:Y:S01]  /*7bf0*/  @P4 IMAD.MOV.U32 R135, RZ, RZ, R182 ;  /* 0x000000ffff874224 */ /* 0x000fe200078e00b6 */
[----:B------:R-:W-:Y:S01]  /*7c00*/  STS.U8 [R202+UR9+0x1200], R175 ;  /* 0x001200afca007988 */ /* 0x000fe20008000009 */
[----:B------:R-:W-:-:S03]  /*7c10*/  USHF.R.S32.HI UR5, URZ, 0x1f, UR4 ;  /* 0x0000001fff057899 */ /* 0x000fc60008011404 */
[----:B------:R0:W-:Y:S04]  /*7c20*/  STS.U8 [R202+UR9+0x3200], R173 ;  /* 0x003200adca007988 */ /* 0x0001e80008000009 */
[----:B------:R1:W2:Y:S01]  /*7c30*/  @P4 LDG.E.U8 R138, desc[UR24][R134.64] ;  /* 0x00000018868a4981 */ /* 0x0002a2000c1e1100 */
[----:B0-----:R-:W-:-:S04]  /*7c40*/  IADD3 R173, P4, PT, R2, UR4, RZ ;  /* 0x0000000402ad7c10 */ /* 0x001fc8000ff9e0ff */
[----:B------:R-:W-:Y:S01]  /*7c50*/  IADD3.X R175, PT, PT, R4, UR5, RZ, P4, !PT ;  /* 0x0000000504af7c10 */ /* 0x000fe2000a7fe4ff */
[----:B-1----:R-:W-:Y:S01]  /*7c60*/  @P3 IMAD.MOV.U32 R134, RZ, RZ, R173 ;  /* 0x000000ffff863224 */ /* 0x002fe200078e00ad */
[----:B------:R-:W-:-:S03]  /*7c70*/  PRMT R137, RZ, 0x7610, R137 ;  /* 0x00007610ff897816 */ /* 0x000fc60000000089 */
[----:B------:R-:W-:Y:S01]  /*7c80*/  @P3 IMAD.MOV.U32 R135, RZ, RZ, R175 ;  /* 0x000000ffff873224 */ /* 0x000fe200078e00af */
[----:B------:R-:W-:Y:S04]  /*7c90*/  STS.U8 [R202+UR9+0x1600], R181 ;  /* 0x001600b5ca007988 */ /* 0x000fe80008000009 */
[----:B------:R0:W2:Y:S01]  /*7ca0*/  @P3 LDG.E.U8 R137, desc[UR24][R134.64] ;  /* 0x0000001886893981 */ /* 0x0000a2000c1e1100 */
[----:B------:R-:W-:-:S03]  /*7cb0*/  PRMT R136, RZ, 0x7610, R136 ;  /* 0x00007610ff887816 */ /* 0x000fc60000000088 */
[----:B------:R-:W-:Y:S01]  /*7cc0*/  STS.U8 [R202+UR9+0x3600], R180 ;  /* 0x003600b4ca007988 */ /* 0x000fe20008000009 */
[----:B0-----:R-:W-:-:S03]  /*7cd0*/  IADD3 R134, P4, PT, R3, UR4, RZ ;  /* 0x0000000403867c10 */ /* 0x001fc6000ff9e0ff */
[----:B---3--:R-:W-:Y:S01]  /*7ce0*/  STS.U8 [R202+UR9+0x1a00], R172 ;  /* 0x001a00acca007988 */ /* 0x008fe20008000009 */
[----:B------:R-:W-:Y:S01]  /*7cf0*/  UIMAD UR4, UR12, 0x37, URZ ;  /* 0x000000370c0478a4 */ /* 0x000fe2000f8e02ff */
[----:B------:R-:W-:Y:S02]  /*7d00*/  IADD3.X R135, PT, PT, R5, UR5, RZ, P4, !PT ;  /* 0x0000000505877c10 */ /* 0x000fe4000a7fe4ff */
[----:B------:R-:W-:Y:S01]  /*7d10*/  STS.U8 [R202+UR9+0x3a00], R178 ;  /* 0x003a00b2ca007988 */ /* 0x000fe20008000009 */
[----:B------:R-:W-:-:S03]  /*7d20*/  USHF.R.S32.HI UR5, URZ, 0x1f, UR4 ;  /* 0x0000001fff057899 */ /* 0x000fc60008011404 */
[----:B------:R0:W-:Y:S04]  /*7d30*/  STS.U8 [R202+UR9+0x1e00], R168 ;  /* 0x001e00a8ca007988 */ /* 0x0001e80008000009 */
[----:B------:R1:W-:Y:S01]  /*7d40*/  STS.U8 [R202+UR9+0x3e00], R167 ;  /* 0x003e00a7ca007988 */ /* 0x0003e20008000009 */
[----:B------:R-:W-:-:S03]  /*7d50*/  IMAD.MOV.U32 R222, RZ, RZ, R223 ;  /* 0x000000ffffde7224 */ /* 0x000fc600078e00df */
[----:B------:R3:W2:Y:S01]  /*7d60*/  @P3 LDG.E.U8 R136, desc[UR24][R134.64] ;  /* 0x0000001886883981 */ /* 0x0006a2000c1e1100 */
[----:B0-----:R-:W-:Y:S01]  /*7d70*/  LOP3.LUT R168, R233, 0x50, RZ, 0x3c, !PT ;  /* 0x00000050e9a87812 */ /* 0x001fe200078e3cff */
[----:B-1----:R-:W-:Y:S02]  /*7d80*/  IMAD.MOV.U32 R202, RZ, RZ, R236 ;  /* 0x000000ffffca7224 */ /* 0x002fe400078e00ec */
[----:B------:R-:W-:Y:S01]  /*7d90*/  IMAD.MOV.U32 R236, RZ, RZ, R183 ;  /* 0x000000ffffec7224 */ /* 0x000fe200078e00b7 */
[----:B------:R-:W-:Y:S01]  /*7da0*/  STL [R1+0x74], R184 ;  /* 0x000074b801007387 */ /* 0x000fe20000100800 */
[----:B------:R-:W-:Y:S01]  /*7db0*/  IMAD.MOV.U32 R183, RZ, RZ, R152 ;  /* 0x000000ffffb77224 */ /* 0x000fe200078e0098 */
[----:B------:R-:W-:Y:S02]  /*7dc0*/  IADD3 R152, P3, PT, R2, UR4, RZ ;  /* 0x0000000402987c10 */ /* 0x000fe4000ff7e0ff */
[----:B------:R-:W-:Y:S01]  /*7dd0*/  STL [R1+0x80], R176 ;  /* 0x000080b001007387 */ /* 0x000fe20000100800 */
[----:B------:R-:W-:-:S03]  /*7de0*/  IMAD.MOV.U32 R223, RZ, RZ, R153 ;  /* 0x000000ffffdf7224 */ /* 0x000fc600078e0099 */
[----:B------:R-:W-:Y:S01]  /*7df0*/  STS.U8 [R168+UR9+0x280], R166 ;  /* 0x000280a6a8007988 */ /* 0x000fe20008000009 */
[----:B------:R-:W-:-:S03]  /*7e00*/  IADD3.X R153, PT, PT, R4, UR5, RZ, P3, !PT ;  /* 0x0000000504997c10 */ /* 0x000fc60009ffe4ff */
[----:B------:R-:W-:Y:S04]  /*7e10*/  STL [R1+0x7c], R182 ;  /* 0x00007cb601007387 */ /* 0x000fe80000100800 */
[----:B------:R-:W-:Y:S04]  /*7e20*/  STS.U8 [R168+UR9+0x2280], R174 ;  /* 0x002280aea8007988 */ /* 0x000fe80008000009 */
[----:B------:R-:W-:Y:S04]  /*7e30*/  STL [R1+0xf8], R173 ;  /* 0x0000f8ad01007387 */ /* 0x000fe80000100800 */
[----:B------:R-:W-:Y:S04]  /*7e40*/  STS.U8 [R168+UR9+0x680], R165 ;  /* 0x000680a5a8007988 */ /* 0x000fe80008000009 */
[----:B------:R-:W-:Y:S04]  /*7e50*/  STL [R1+0xf4], R175 ;  /* 0x0000f4af01007387 */ /* 0x000fe80000100800 */
[----:B------:R0:W-:Y:S04]  /*7e60*/  STS.U8 [R168+UR9+0x2680], R164 ;  /* 0x002680a4a8007988 */ /* 0x0001e80008000009 */
[----:B------:R-:W-:Y:S04]  /*7e70*/  STL [R1+0x100], R134 ;  /* 0x0001008601007387 */ /* 0x000fe80000100800 */
[----:B------:R3:W-:Y:S01]  /*7e80*/  STL [R1+0xfc], R135 ;  /* 0x0000fc8701007387 */ /* 0x0007e20000100800 */
[----:B0-----:R-:W-:-:S04]  /*7e90*/  IADD3 R164, P3, PT, R3, UR4, RZ ;  /* 0x0000000403a47c10 */ /* 0x001fc8000ff7e0ff */
[----:B------:R-:W-:Y:S02]  /*7ea0*/  IADD3.X R165, PT, PT, R5, UR5, RZ, P3, !PT ;  /* 0x0000000505a57c10 */ /* 0x000fe40009ffe4ff */
[----:B---3--:R-:W-:Y:S01]  /*7eb0*/  PRMT R135, RZ, 0x7610, R135 ;  /* 0x00007610ff877816 */ /* 0x008fe20000000087 */
[----:B------:R0:W-:Y:S01]  /*7ec0*/  STL [R1+0x178], R152 ;  /* 0x0001789801007387 */ /* 0x0001e20000100800 */
[----:B------:R-:W-:-:S03]  /*7ed0*/  PRMT R134, RZ, 0x7610, R134 ;  /* 0x00007610ff867816 */ /* 0x000fc60000000086 */
[----:B------:R1:W-:Y:S04]  /*7ee0*/  STL [R1+0x174], R153 ;  /* 0x0001749901007387 */ /* 0x0003e80000100800 */
[----:B------:R0:W3:Y:S02]  /*7ef0*/  @P2 LDG.E.U8 R135, desc[UR24][R152.64] ;  /* 0x0000001898872981 */ /* 0x0000e4000c1e1100 */
[----:B0-----:R-:W-:Y:S02]  /*7f00*/  @P2 IMAD.MOV.U32 R152, RZ, RZ, R164 ;  /* 0x000000ffff982224 */ /* 0x001fe400078e00a4 */
[----:B-1----:R-:W-:-:S05]  /*7f10*/  @P2 IMAD.MOV.U32 R153, RZ, RZ, R165 ;  /* 0x000000ffff992224 */ /* 0x002fca00078e00a5 */
[----:B------:R0:W3:Y:S01]  /*7f20*/  @P2 LDG.E.U8 R134, desc[UR24][R152.64] ;  /* 0x0000001898862981 */ /* 0x0000e2000c1e1100 */
[----:B------:R-:W1:Y:S03]  /*7f30*/  S2R R205, SR_TID.X ;  /* 0x0000000000cd7919 */ /* 0x000e660000002100 */
[----:B------:R-:W-:Y:S04]  /*7f40*/  STS.U8 [R168+UR9+0xa80], R163 ;  /* 0x000a80a3a8007988 */ /* 0x000fe80008000009 */
[----:B------:R-:W-:Y:S04]  /*7f50*/  STS.U8 [R168+UR9+0x2a80], R162 ;  /* 0x002a80a2a8007988 */ /* 0x000fe80008000009 */
[----:B------:R-:W-:Y:S04]  /*7f60*/  STS.U8 [R168+UR9+0xe80], R155 ;  /* 0x000e809ba8007988 */ /* 0x000fe80008000009 */
[----:B------:R-:W-:Y:S01]  /*7f70*/  STS.U8 [R168+UR9+0x2e80], R151 ;  /* 0x002e8097a8007988 */ /* 0x000fe20008000009 */
[----:B------:R-:W-:-:S03]  /*7f80*/  IMAD.MOV.U32 R218, RZ, RZ, R202 ;  /* 0x000000ffffda7224 */ /* 0x000fc600078e00ca */
[----:B------:R-:W-:Y:S01]  /*7f90*/  STS.U8 [R168+UR9+0x1280], R159 ;  /* 0x0012809fa8007988 */ /* 0x000fe20008000009 */
[----:B------:R-:W-:-:S03]  /*7fa0*/  IMAD.MOV.U32 R202, RZ, RZ, R222 ;  /* 0x000000ffffca7224 */ /* 0x000fc600078e00de */
[----:B------:R-:W-:Y:S01]  /*7fb0*/  STS.U8 [R168+UR9+0x3280], R147 ;  /* 0x00328093a8007988 */ /* 0x000fe20008000009 */
[----:B------:R-:W-:-:S03]  /*7fc0*/  UIMAD UR4, UR12, 0x3f, URZ ;  /* 0x0000003f0c0478a4 */ /* 0x000fc6000f8e02ff */
[----:B------:R-:W-:Y:S01]  /*7fd0*/  STS.U8 [R168+UR9+0x1680], R156 ;  /* 0x0016809ca8007988 */ /* 0x000fe20008000009 */
[----:B------:R-:W-:-:S03]  /*7fe0*/  IMAD.MOV.U32 R222, RZ, RZ, R219 ;  /* 0x000000ffffde7224 */ /* 0x000fc600078e00db */
[----:B------:R-:W-:Y:S01]  /*7ff0*/  STS.U8 [R168+UR9+0x3680], R146 ;  /* 0x00368092a8007988 */ /* 0x000fe20008000009 */
[----:B------:R-:W-:-:S03]  /*8000*/  IMAD.MOV.U32 R219, RZ, RZ, R217 ;  /* 0x000000ffffdb7224 */ /* 0x000fc600078e00d9 */
[----:B------:R-:W-:Y:S01]  /*8010*/  STS.U8 [R168+UR9+0x1a80], R149 ;  /* 0x001a8095a8007988 */ /* 0x000fe20008000009 */
[----:B------:R-:W-:-:S03]  /*8020*/  IMAD.MOV.U32 R217, RZ, RZ, R225 ;  /* 0x000000ffffd97224 */ /* 0x000fc600078e00e1 */
[----:B------:R-:W-:Y:S01]  /*8030*/  STS.U8 [R168+UR9+0x3a80], R144 ;  /* 0x003a8090a8007988 */ /* 0x000fe20008000009 */
[----:B------:R-:W-:Y:S01]  /*8040*/  IMAD.MOV.U32 R225, RZ, RZ, R208 ;  /* 0x000000ffffe17224 */ /* 0x000fe200078e00d0 */
[----:B------:R-:W-:Y:S02]  /*8050*/  USHF.R.S32.HI UR5, URZ, 0x1f, UR4 ;  /* 0x0000001fff057899 */ /* 0x000fe40008011404 */
[----:B------:R-:W-:Y:S01]  /*8060*/  STS.U8 [R168+UR9+0x1e80], R148 ;  /* 0x001e8094a8007988 */ /* 0x000fe20008000009 */
[----:B------:R-:W-:-:S03]  /*8070*/  IMAD.MOV.U32 R208, RZ, RZ, R150 ;  /* 0x000000ffffd07224 */ /* 0x000fc600078e0096 */
[----:B------:R0:W-:Y:S01]  /*8080*/  STS.U8 [R168+UR9+0x3e80], R143 ;  /* 0x003e808fa8007988 */ /* 0x0001e20008000009 */
[----:B------:R-:W-:Y:S02]  /*8090*/  IADD3 R150, P2, PT, R2, UR4, RZ ;  /* 0x0000000402967c10 */ /* 0x000fe4000ff5e0ff */
[----:B0-----:R-:W-:Y:S02]  /*80a0*/  LOP3.LUT R143, R233, 0x60, RZ, 0x3c, !PT ;  /* 0x00000060e98f7812 */ /* 0x001fe400078e3cff */
[----:B------:R-:W-:-:S03]  /*80b0*/  IADD3.X R155, PT, PT, R4, UR5, RZ, P2, !PT ;  /* 0x00000005049b7c10 */ /* 0x000fc600097fe4ff */
[----:B------:R-:W-:Y:S01]  /*80c0*/  STS.U8 [R143+UR9+0x300], R145 ;  /* 0x000300918f007988 */ /* 0x000fe20008000009 */
[----:B------:R-:W-:Y:S01]  /*80d0*/  IADD3 R152, P2, PT, R3, UR4, RZ ;  /* 0x0000000403987c10 */ /* 0x000fe2000ff5e0ff */
[----:B------:R-:W0:Y:S02]  /*80e0*/  LDCU UR4, c[0x0][0x3b0] ;  /* 0x00007600ff0477ac */ /* 0x000e240008000800 */
[----:B------:R-:W-:Y:S04]  /*80f0*/  STS.U8 [R143+UR9+0x2300], R131 ;  /* 0x002300838f007988 */ /* 0x000fe80008000009 */
[----:B------:R-:W-:Y:S04]  /*8100*/  STS.U8 [R143+UR9+0x700], R127 ;  /* 0x0007007f8f007988 */ /* 0x000fe80008000009 */
[----:B------:R-:W-:Y:S04]  /*8110*/  STS.U8 [R143+UR9+0x2700], R126 ;  /* 0x0027007e8f007988 */ /* 0x000fe80008000009 */
[----:B------:R-:W-:Y:S01]  /*8120*/  STS.U8 [R143+UR9+0xb00], R125 ;  /* 0x000b007d8f007988 */ /* 0x000fe20008000009 */
[----:B------:R-:W-:-:S03]  /*8130*/  PRMT R147, RZ, 0x7610, R147 ;  /* 0x00007610ff937816 */ /* 0x000fc60000000093 */
[----:B------:R-:W-:Y:S01]  /*8140*/  STS.U8 [R143+UR9+0x2b00], R124 ;  /* 0x002b007c8f007988 */ /* 0x000fe20008000009 */
[----:B------:R-:W-:-:S03]  /*8150*/  @!P1 IMAD.MOV.U32 R151, RZ, RZ, R155 ;  /* 0x000000ffff979224 */ /* 0x000fc600078e009b */
[----:B------:R-:W-:Y:S01]  /*8160*/  STS.U8 [R143+UR9+0xf00], R123 ;  /* 0x000f007b8f007988 */ /* 0x000fe20008000009 */
[----:B------:R-:W-:Y:S02]  /*8170*/  IADD3.X R153, PT, PT, R5, UR5, RZ, P2, !PT ;  /* 0x0000000505997c10 */ /* 0x000fe400097fe4ff */
[----:B-1----:R-:W-:Y:S01]  /*8180*/  LOP3.LUT R224, R205, 0x3f, RZ, 0xc0, !PT ;  /* 0x0000003fcde07812 */ /* 0x002fe200078ec0ff */
[----:B------:R-:W-:Y:S01]  /*8190*/  STS.U8 [R143+UR9+0x2f00], R122 ;  /* 0x002f007a8f007988 */ /* 0x000fe20008000009 */
[----:B------:R-:W-:-:S03]  /*81a0*/  PRMT R146, RZ, 0x7610, R146 ;  /* 0x00007610ff927816 */ /* 0x000fc60000000092 */
[----:B------:R-:W-:Y:S01]  /*81b0*/  STL [R1+0x180], R164 ;  /* 0x000180a401007387 */ /* 0x000fe20000100800 */
[----:B------:R-:W-:Y:S01]  /*81c0*/  IMAD.MOV.U32 R206, RZ, RZ, R223 ;  /* 0x000000ffffce7224 */ /* 0x000fe200078e00df */
[----:B------:R-:W1:Y:S02]  /*81d0*/  LDCU UR5, c[0x0][0x3b0] ;  /* 0x00007600ff0577ac */ /* 0x000e640008000800 */
[----:B------:R-:W-:Y:S04]  /*81e0*/  STS.U8 [R143+UR9+0x1300], R121 ;  /* 0x001300798f007988 */ /* 0x000fe80008000009 */
[----:B------:R-:W-:Y:S04]  /*81f0*/  STS.U8 [R143+UR9+0x3300], R120 ;  /* 0x003300788f007988 */ /* 0x000fe80008000009 */
[----:B------:R-:W-:Y:S04]  /*8200*/  STS.U8 [R143+UR9+0x1700], R119 ;  /* 0x001700778f007988 */ /* 0x000fe80008000009 */
[----:B------:R-:W-:Y:S04]  /*8210*/  STS.U8 [R143+UR9+0x3700], R118 ;  /* 0x003700768f007988 */ /* 0x000fe80008000009 */
[----:B------:R-:W-:Y:S04]  /*8220*/  STS.U8 [R143+UR9+0x1b00], R117 ;  /* 0x001b00758f007988 */ /* 0x000fe80008000009 */
[----:B------:R-:W-:Y:S04]  /*8230*/  STL [R1+0x17c], R165 ;  /* 0x00017ca501007387 */ /* 0x000fe80000100800 */
[----:B------:R-:W-:Y:S04]  /*8240*/  STS.U8 [R143+UR9+0x3b00], R116 ;  /* 0x003b00748f007988 */ /* 0x000fe80008000009 */
[----:B------:R0:W-:Y:S04]  /*8250*/  STL [R1+0x214], R150 ;  /* 0x0002149601007387 */ /* 0x0001e80000100800 */
[----:B------:R0:W3:Y:S04]  /*8260*/  @!P1 LDG.E.U8 R147, desc[UR24][R150.64] ;  /* 0x0000001896939981 */ /* 0x0000e8000c1e1100 */
[----:B------:R-:W-:Y:S04]  /*8270*/  STS.U8 [R143+UR9+0x1f00], R115 ;  /* 0x001f00738f007988 */ /* 0x000fe80008000009 */
[----:B----4-:R4:W-:Y:S01]  /*8280*/  STS.U8 [R143+UR9+0x3f00], R114 ;  /* 0x003f00728f007988 */ /* 0x0109e20008000009 */
[----:B0-----:R-:W-:-:S02]  /*8290*/  @!P1 IMAD.MOV.U32 R150, RZ, RZ, R152 ;  /* 0x000000ffff969224 */ /* 0x001fc400078e0098 */
[----:B------:R-:W-:Y:S02]  /*82a0*/  @!P1 IMAD.MOV.U32 R151, RZ, RZ, R153 ;  /* 0x000000ffff979224 */ /* 0x000fe400078e0099 */
[----:B------:R-:W-:-:S03]  /*82b0*/  IMAD R116, R206, UR4, RZ ;  /* 0x00000004ce747c24 */ /* 0x000fc6000f8e02ff */
[----:B------:R0:W3:Y:S01]  /*82c0*/  @!P1 LDG.E.U8 R146, desc[UR24][R150.64] ;  /* 0x0000001896929981 */ /* 0x0000e2000c1e1100 */
[----:B----4-:R-:W-:-:S05]  /*82d0*/  IMAD R114, R224, UR13, RZ ;  /* 0x0000000de0727c24 */ /* 0x010fca000f8e02ff */
[----:B------:R-:W-:Y:S01]  /*82e0*/  IADD3 R115, P1, PT, R114, UR14, RZ ;  /* 0x0000000e72737c10 */ /* 0x000fe2000ff3e0ff */
[----:B------:R-:W-:Y:S02]  /*82f0*/  IMAD R119, R222, UR4, RZ ;  /* 0x00000004de777c24 */ /* 0x000fe4000f8e02ff */
[----:B------:R-:W-:Y:S01]  /*8300*/  IMAD R123, R208, UR4, RZ ;  /* 0x00000004d07b7c24 */ /* 0x000fe2000f8e02ff */
[----:B------:R-:W-:Y:S01]  /*8310*/  LEA.HI.X.SX32 R114, R114, UR15, 0x1, P1 ;  /* 0x0000000f72727c11 */ /* 0x000fe200088f0eff */
[----:B------:R-:W-:Y:S01]  /*8320*/  IMAD R117, R218, UR4, RZ ;  /* 0x00000004da757c24 */ /* 0x000fe2000f8e02ff */
[CC--:B------:R-:W-:Y:S01]  /*8330*/  IADD3 R222, P1, PT, R116.reuse, R115.reuse, RZ ;  /* 0x0000007374de7210 */ /* 0x0c0fe20007f3e0ff */
[----:B------:R-:W-:Y:S01]  /*8340*/  IMAD R125, R235, UR4, RZ ;  /* 0x00000004eb7d7c24 */ /* 0x000fe2000f8e02ff */
[----:B------:R-:W-:Y:S01]  /*8350*/  LOP3.LUT R223, R233, 0x70, RZ, 0x3c, !PT ;  /* 0x00000070e9df7812 */ /* 0x000fe200078e3cff */
[----:B------:R-:W-:Y:S01]  /*8360*/  IMAD R127, R227, UR4, RZ ;  /* 0x00000004e37f7c24 */ /* 0x000fe2000f8e02ff */
[-C--:B------:R-:W-:Y:S01]  /*8370*/  LEA.HI.X.SX32 R116, R116, R114.reuse, 0x1, P1 ;  /* 0x0000007274747211 */ /* 0x080fe200008f0eff */
[----:B------:R-:W-:Y:S01]  /*8380*/  IMAD R122, R225, UR4, RZ ;  /* 0x00000004e17a7c24 */ /* 0x000fe2000f8e02ff */
[CC--:B------:R-:W-:Y:S01]  /*8390*/  IADD3 R204, P1, PT, R117.reuse, R115.reuse, RZ ;  /* 0x0000007375cc7210 */ /* 0x0c0fe20007f3e0ff */
[----:B------:R-:W4:Y:S03]  /*83a0*/  LDCU UR15, c[0x0][0x3b0] ;  /* 0x00007600ff0f77ac */ /* 0x000f260008000800 */
[-C--:B------:R-:W-:Y:S01]  /*83b0*/  LEA.HI.X.SX32 R205, R117, R114.reuse, 0x1, P1 ;  /* 0x0000007275cd7211 */ /* 0x080fe200008f0eff */
[----:B------:R-:W-:Y:S01]  /*83c0*/  IMAD R121, R217, UR4, RZ ;  /* 0x00000004d9797c24 */ /* 0x000fe2000f8e02ff */
[C---:B------:R-:W-:Y:S01]  /*83d0*/  IADD3 R164, P1, PT, R123.reuse, R115, RZ ;  /* 0x000000737ba47210 */ /* 0x040fe20007f3e0ff */
[----:B------:R-:W-:Y:S01]  /*83e0*/  IMAD R126, R226, UR4, RZ ;  /* 0x00000004e27e7c24 */ /* 0x000fe2000f8e02ff */
[----:B------:R-:W0:Y:S02]  /*83f0*/  LDCU UR14, c[0x0][0x3b0] ;  /* 0x00007600ff0e77ac */ /* 0x000e240008000800 */
[----:B------:R-:W-:-:S02]  /*8400*/  LEA.HI.X.SX32 R165, R123, R114, 0x1, P1 ;  /* 0x000000727ba57211 */ /* 0x000fc400008f0eff */
[CC--:B------:R-:W-:Y:S01]  /*8410*/  IADD3 R200, P1, PT, R125.reuse, R115.reuse, RZ ;  /* 0x000000737dc87210 */ /* 0x0c0fe20007f3e0ff */
[----:B------:R1:W-:Y:S03]  /*8420*/  STS.U8 [R223+UR9+0x380], R130 ;  /* 0x00038082df007988 */ /* 0x0003e60008000009 */
[----:B------:R-:W-:Y:S01]  /*8430*/  LEA.HI.X.SX32 R201, R125, R114, 0x1, P1 ;  /* 0x000000727dc97211 */ /* 0x000fe200008f0eff */
[----:B------:R-:W-:Y:S01]  /*8440*/  STS.U8 [R223+UR9+0x2380], R129 ;  /* 0x00238081df007988 */ /* 0x000fe20008000009 */
[----:B------:R-:W-:-:S03]  /*8450*/  IADD3 R162, P1, PT, R127, R115, RZ ;  /* 0x000000737fa27210 */ /* 0x000fc60007f3e0ff */
[----:B------:R-:W-:Y:S01]  /*8460*/  STS.U8 [R223+UR9+0x780], R128 ;  /* 0x00078080df007988 */ /* 0x000fe20008000009 */
[----:B-1----:R-:W-:-:S03]  /*8470*/  IMAD R130, R228, UR6, RZ ;  /* 0x00000006e4827c24 */ /* 0x002fc6000f8e02ff */
[----:B------:R1:W-:Y:S01]  /*8480*/  STS.U8 [R223+UR9+0x2780], R133 ;  /* 0x00278085df007988 */ /* 0x0003e20008000009 */
[----:B------:R-:W-:-:S03]  /*8490*/  LEA.HI.X.SX32 R163, R127, R114, 0x1, P1 ;  /* 0x000000727fa37211 */ /* 0x000fc600008f0eff */
[----:B------:R-:W-:Y:S01]  /*84a0*/  STS.U8 [R223+UR9+0xb80], R132 ;  /* 0x000b8084df007988 */ /* 0x000fe20008000009 */
[----:B------:R-:W-:-:S03]  /*84b0*/  IADD3 R178, P1, PT, R130, R115, RZ ;  /* 0x0000007382b27210 */ /* 0x000fc60007f3e0ff */
[----:B------:R-:W-:Y:S01]  /*84c0*/  STS.U8 [R223+UR9+0x2b80], R142 ;  /* 0x002b808edf007988 */ /* 0x000fe20008000009 */
[----:B-1----:R-:W-:-:S03]  /*84d0*/  IMAD R133, R221, UR18, RZ ;  /* 0x00000012dd857c24 */ /* 0x002fc6000f8e02ff */
[----:B--2---:R-:W-:Y:S04]  /*84e0*/  STS.U8 [R223+UR9+0xf80], R141 ;  /* 0x000f808ddf007988 */ /* 0x004fe80008000009 */
[----:B------:R1:W-:Y:S01]  /*84f0*/  STS.U8 [R223+UR9+0x2f80], R140 ;  /* 0x002f808cdf007988 */ /* 0x0003e20008000009 */
[----:B------:R-:W-:-:S03]  /*8500*/  LEA.HI.X.SX32 R180, R130, R114, 0x1, P1 ;  /* 0x0000007282b47211 */ /* 0x000fc600008f0eff */
[----:B------:R-:W-:Y:S01]  /*8510*/  STS.U8 [R223+UR9+0x1380], R139 ;  /* 0x0013808bdf007988 */ /* 0x000fe20008000009 */
[----:B------:R-:W-:-:S03]  /*8520*/  IADD3 R193, P1, PT, R133, R115, RZ ;  /* 0x0000007385c17210 */ /* 0x000fc60007f3e0ff */
[----:B------:R-:W-:Y:S01]  /*8530*/  STS.U8 [R223+UR9+0x3380], R138 ;  /* 0x0033808adf007988 */ /* 0x000fe20008000009 */
[----:B-1----:R-:W-:Y:S01]  /*8540*/  IMAD R140, R183, UR27, RZ ;  /* 0x0000001bb78c7c24 */ /* 0x002fe2000f8e02ff */
[----:B------:R-:W-:Y:S02]  /*8550*/  IADD3 R183, P2, PT, R122, R115, RZ ;  /* 0x000000737ab77210 */ /* 0x000fe40007f5e0ff */
[----:B------:R-:W-:Y:S01]  /*8560*/  STS.U8 [R223+UR9+0x1780], R137 ;  /* 0x00178089df007988 */ /* 0x000fe20008000009 */
[----:B------:R-:W-:-:S03]  /*8570*/  IMAD R118, R202, UR4, RZ ;  /* 0x00000004ca767c24 */ /* 0x000fc6000f8e02ff */
[----:B------:R1:W-:Y:S01]  /*8580*/  STS.U8 [R223+UR9+0x3780], R136 ;  /* 0x00378088df007988 */ /* 0x0003e20008000009 */
[-C--:B------:R-:W-:Y:S01]  /*8590*/  LEA.HI.X.SX32 R184, R122, R114.reuse, 0x1, P2 ;  /* 0x000000727ab87211 */ /* 0x080fe200010f0eff */
[----:B------:R-:W-:Y:S01]  /*85a0*/  IMAD R128, R220, UR4, RZ ;  /* 0x00000004dc807c24 */ /* 0x000fe2000f8e02ff */
[-C--:B------:R-:W-:Y:S01]  /*85b0*/  IADD3 R202, P3, PT, R121, R115.reuse, RZ ;  /* 0x0000007379ca7210 */ /* 0x080fe20007f7e0ff */
[----:B------:R-:W-:Y:S01]  /*85c0*/  IMAD R129, R236, UR5, RZ ;  /* 0x00000005ec817c24 */ /* 0x000fe2000f8e02ff */
[-C--:B------:R-:W-:Y:S01]  /*85d0*/  IADD3 R181, P2, PT, R126, R115.reuse, RZ ;  /* 0x000000737eb57210 */ /* 0x080fe20007f5e0ff */
[----:B-1----:R-:W-:Y:S01]  /*85e0*/  IMAD R136, R241, UR21, RZ ;  /* 0x00000015f1887c24 */ /* 0x002fe2000f8e02ff */
[-C--:B------:R-:W-:Y:S01]  /*85f0*/  LEA.HI.X.SX32 R194, R133, R114.reuse, 0x1, P1 ;  /* 0x0000007285c27211 */ /* 0x080fe200008f0eff */
[----:B------:R-:W-:Y:S01]  /*8600*/  IMAD R139, R238, UR26, RZ ;  /* 0x0000001aee8b7c24 */ /* 0x000fe2000f8e02ff */
[-C--:B------:R-:W-:Y:S02]  /*8610*/  LEA.HI.X.SX32 R203, R121, R114.reuse, 0x1, P3 ;  /* 0x0000007279cb7211 */ /* 0x080fe400018f0eff */
[-C--:B------:R-:W-:Y:S01]  /*8620*/  IADD3 R210, P1, PT, R136, R115.reuse, RZ ;  /* 0x0000007388d27210 */ /* 0x080fe20007f3e0ff */
[----:B------:R-:W-:Y:S01]  /*8630*/  IMAD R131, R229, UR16, RZ ;  /* 0x00000010e5837c24 */ /* 0x000fe2000f8e02ff */
[----:B------:R-:W-:Y:S01]  /*8640*/  LEA.HI.X.SX32 R182, R126, R114, 0x1, P2 ;  /* 0x000000727eb67211 */ /* 0x000fe200010f0eff */
[----:B------:R-:W-:Y:S01]  /*8650*/  IMAD R132, R237, UR17, RZ ;  /* 0x00000011ed847c24 */ /* 0x000fe2000f8e02ff */
[----:B------:R-:W-:-:S02]  /*8660*/  IADD3 R215, P2, PT, R128, R115, RZ ;  /* 0x0000007380d77210 */ /* 0x000fc40007f5e0ff */
[-C--:B------:R-:W-:Y:S01]  /*8670*/  IADD3 R196, P3, PT, R129, R115.reuse, RZ ;  /* 0x0000007381c47210 */ /* 0x080fe20007f7e0ff */
[----:B------:R-:W-:Y:S01]  /*8680*/  IMAD R142, R171, UR29, RZ ;  /* 0x0000001dab8e7c24 */ /* 0x000fe2000f8e02ff */
[-C--:B------:R-:W-:Y:S01]  /*8690*/  LEA.HI.X.SX32 R211, R136, R114.reuse, 0x1, P1 ;  /* 0x0000007288d37211 */ /* 0x080fe200008f0eff */
[----:B----4-:R-:W-:Y:S01]  /*86a0*/  IMAD R144, R160, UR15, RZ ;  /* 0x0000000fa0907c24 */ /* 0x010fe2000f8e02ff */
[-C--:B------:R-:W-:Y:S02]  /*86b0*/  IADD3 R156, P1, PT, R139, R115.reuse, RZ ;  /* 0x000000738b9c7210 */ /* 0x080fe40007f3e0ff */
[-C--:B------:R-:W-:Y:S02]  /*86c0*/  LEA.HI.X.SX32 R217, R128, R114.reuse, 0x1, P2 ;  /* 0x0000007280d97211 */ /* 0x080fe400010f0eff */
[----:B------:R-:W-:Y:S01]  /*86d0*/  LEA.HI.X.SX32 R198, R129, R114, 0x1, P3 ;  /* 0x0000007281c67211 */ /* 0x000fe200018f0eff */
[----:B------:R-:W-:Y:S01]  /*86e0*/  IMAD R148, R157, UR31, RZ ;  /* 0x0000001f9d947c24 */ /* 0x000fe2000f8e02ff */
[----:B------:R-:W-:-:S02]  /*86f0*/  IADD3 R160, P2, PT, R131, R115, RZ ;  /* 0x0000007383a07210 */ /* 0x000fc40007f5e0ff */
[-C--:B------:R-:W-:Y:S01]  /*8700*/  IADD3 R212, P3, PT, R132, R115.reuse, RZ ;  /* 0x0000007384d47210 */ /* 0x080fe20007f7e0ff */
[----:B------:R-:W-:Y:S01]  /*8710*/  IMAD R145, R161, UR30, RZ ;  /* 0x0000001ea1917c24 */ /* 0x000fe2000f8e02ff */
[-C--:B------:R-:W-:Y:S01]  /*8720*/  LEA.HI.X.SX32 R157, R139, R114.reuse, 0x1, P1 ;  /* 0x000000728b9d7211 */ /* 0x080fe200008f0eff */
[----:B0-----:R-:W-:Y:S01]  /*8730*/  VIADD R150, R232, 0x3f ;  /* 0x0000003fe8967836 */ /* 0x001fe20000000000 */
[----:B------:R-:W-:Y:S01]  /*8740*/  IADD3 R172, P1, PT, R142, R115, RZ ;  /* 0x000000738eac7210 */ /* 0x000fe20007f3e0ff */
[----:B------:R-:W-:Y:S01]  /*8750*/  IMAD R149, R158, UR32, RZ ;  /* 0x000000209e957c24 */ /* 0x000fe2000f8e02ff */
[-C--:B------:R-:W-:Y:S01]  /*8760*/  LEA.HI.X.SX32 R161, R131, R114.reuse, 0x1, P2 ;  /* 0x0000007283a17211 */ /* 0x080fe200010f0eff */
[----:B------:R-:W-:Y:S01]  /*8770*/  IMAD R137, R240, UR22, RZ ;  /* 0x00000016f0897c24 */ /* 0x000fe2000f8e02ff */
[-C--:B------:R-:W-:Y:S01]  /*8780*/  LEA.HI.X.SX32 R213, R132, R114.reuse, 0x1, P3 ;  /* 0x0000007284d57211 */ /* 0x080fe200018f0eff */
[----:B------:R-:W-:Y:S01]  /*8790*/  IMAD R138, R239, UR23, RZ ;  /* 0x00000017ef8a7c24 */ /* 0x000fe2000f8e02ff */
[----:B------:R-:W-:Y:S01]  /*87a0*/  LEA.HI.X.SX32 R173, R142, R114, 0x1, P1 ;  /* 0x000000728ead7211 */ /* 0x000fe200008f0eff */
[----:B------:R-:W-:Y:S01]  /*87b0*/  IMAD R143, R177, UR14, RZ ;  /* 0x0000000eb18f7c24 */ /* 0x000fe2000f8e02ff */
[----:B------:R-:W-:Y:S01]  /*87c0*/  ISETP.GT.AND P1, PT, R150, 0x3f, PT ;  /* 0x0000003f9600780c */ /* 0x000fe20003f24270 */
[----:B---3--:R0:W-:Y:S02]  /*87d0*/  STS.U8 [R223+UR9+0x1b80], R135 ;  /* 0x001b8087df007988 */ /* 0x0081e40008000009 */
[----:B0-----:R-:W-:-:S02]  /*87e0*/  IMAD R135, R242, UR20, RZ ;  /* 0x00000014f2877c24 */ /* 0x001fc4000f8e02ff */
[----:B------:R0:W-:Y:S03]  /*87f0*/  STS.U8 [R223+UR9+0x3b80], R134 ;  /* 0x003b8086df007988 */ /* 0x0001e60008000009 */
[----:B------:R-:W-:Y:S01]  /*8800*/  IADD3 R158, P3, PT, R135, R115, RZ ;  /* 0x00000073879e7210 */ /* 0x000fe20007f7e0ff */
[----:B0-----:R-:W-:-:S03]  /*8810*/  IMAD R134, R243, UR19, RZ ;  /* 0x00000013f3867c24 */ /* 0x001fc6000f8e02ff */
[-C--:B------:R-:W-:Y:S02]  /*8820*/  LEA.HI.X.SX32 R159, R135, R114.reuse, 0x1, P3 ;  /* 0x00000072879f7211 */ /* 0x080fe400018f0eff */
[-C--:B------:R-:W-:Y:S01]  /*8830*/  IADD3 R176, P2, PT, R134, R115.reuse, RZ ;  /* 0x0000007386b07210 */ /* 0x080fe20007f5e0ff */
[----:B------:R-:W-:Y:S01]  /*8840*/  IMAD R120, R219, UR4, RZ ;  /* 0x00000004db787c24 */ /* 0x000fe2000f8e02ff */
[-C--:B------:R-:W-:Y:S01]  /*8850*/  IADD3 R185, P6, PT, R118, R115.reuse, RZ ;  /* 0x0000007376b97210 */ /* 0x080fe20007fde0ff */
[----:B------:R-:W-:Y:S01]  /*8860*/  IMAD R124, R234, UR4, RZ ;  /* 0x00000004ea7c7c24 */ /* 0x000fe2000f8e02ff */
[----:B------:R-:W-:Y:S01]  /*8870*/  LEA.HI.X.SX32 R177, R134, R114, 0x1, P2 ;  /* 0x0000007286b17211 */ /* 0x000fe200010f0eff */
[----:B------:R-:W-:Y:S01]  /*8880*/  IMAD R141, R189, UR28, RZ ;  /* 0x0000001cbd8d7c24 */ /* 0x000fe2000f8e02ff */
[-C--:B------:R-:W-:Y:S02]  /*8890*/  IADD3 R191, P2, PT, R137, R115.reuse, RZ ;  /* 0x0000007389bf7210 */ /* 0x080fe40007f5e0ff */
[----:B------:R-:W-:-:S02]  /*88a0*/  IADD3 R174, P3, PT, R138, R115, RZ ;  /* 0x000000738aae7210 */ /* 0x000fc40007f7e0ff */
[----:B------:R-:W-:Y:S02]  /*88b0*/  ISETP.LT.AND P1, PT, R224, R232, P1 ;  /* 0x000000e8e000720c */ /* 0x000fe40000f21270 */
[-C--:B------:R-:W-:Y:S02]  /*88c0*/  LEA.HI.X.SX32 R186, R118, R114.reuse, 0x1, P6 ;  /* 0x0000007276ba7211 */ /* 0x080fe400030f0eff */
[-C--:B------:R-:W-:Y:S02]  /*88d0*/  LEA.HI.X.SX32 R192, R137, R114.reuse, 0x1, P2 ;  /* 0x0000007289c07211 */ /* 0x080fe400010f0eff */
[----:B------:R-:W-:Y:S02]  /*88e0*/  LEA.HI.X.SX32 R175, R138, R114, 0x1, P3 ;  /* 0x000000728aaf7211 */ /* 0x000fe400018f0eff */
[-C--:B------:R-:W-:Y:S02]  /*88f0*/  IADD3 R166, P5, PT, R119, R115.reuse, RZ ;  /* 0x0000007377a67210 */ /* 0x080fe40007fbe0ff */
[----:B------:R-:W-:-:S02]  /*8900*/  IADD3 R220, P4, PT, R120, R115, RZ ;  /* 0x0000007378dc7210 */ /* 0x000fc40007f9e0ff */
[-C--:B------:R-:W-:Y:S02]  /*8910*/  IADD3 R218, P6, PT, R124, R115.reuse, RZ ;  /* 0x000000737cda7210 */ /* 0x080fe40007fde0ff */
[-C--:B------:R-:W-:Y:S02]  /*8920*/  IADD3 R208, P2, PT, R140, R115.reuse, RZ ;  /* 0x000000738cd07210 */ /* 0x080fe40007f5e0ff */
[----:B------:R-:W-:Y:S01]  /*8930*/  IADD3 R189, P3, PT, R141, R115, RZ ;  /* 0x000000738dbd7210 */ /* 0x000fe20007f7e0ff */
[----:B------:R-:W-:Y:S01]  /*8940*/  STL [R1+0x210], R155 ;  /* 0x0002109b01007387 */ /* 0x000fe20000100800 */
[-C--:B------:R-:W-:Y:S02]  /*8950*/  LEA.HI.X.SX32 R167, R119, R114.reuse, 0x1, P5 ;  /* 0x0000007277a77211 */ /* 0x080fe400028f0eff */
[-C--:B------:R-:W-:Y:S01]  /*8960*/  LEA.HI.X.SX32 R221, R120, R114.reuse, 0x1, P4 ;  /* 0x0000007278dd7211 */ /* 0x080fe200020f0eff */
[----:B------:R-:W-:Y:S01]  /*8970*/  STL [R1+0x21c], R152 ;  /* 0x00021c9801007387 */ /* 0x000fe20000100800 */
[----:B------:R-:W-:-:S02]  /*8980*/  LEA.HI.X.SX32 R219, R124, R114, 0x1, P6 ;  /* 0x000000727cdb7211 */ /* 0x000fc400030f0eff */
[-C--:B------:R-:W-:Y:S01]  /*8990*/  LEA.HI.X.SX32 R209, R140, R114.reuse, 0x1, P2 ;  /* 0x000000728cd17211 */ /* 0x080fe200010f0eff */
[----:B------:R0:W-:Y:S01]  /*89a0*/  STL [R1+0x218], R153 ;  /* 0x0002189901007387 */ /* 0x0001e20000100800 */
[----:B------:R-:W-:Y:S02]  /*89b0*/  LEA.HI.X.SX32 R190, R141, R114, 0x1, P3 ;  /* 0x000000728dbe7211 */ /* 0x000fe400018f0eff */
[-C--:B------:R-:W-:Y:S02]  /*89c0*/  IADD3 R206, P3, PT, R144, R115.reuse, RZ ;  /* 0x0000007390ce7210 */ /* 0x080fe40007f7e0ff */
[-C--:B------:R-:W-:Y:S02]  /*89d0*/  IADD3 R187, P4, PT, R145, R115.reuse, RZ ;  /* 0x0000007391bb7210 */ /* 0x080fe40007f9e0ff */
[-C--:B------:R-:W-:Y:S02]  /*89e0*/  IADD3 R168, P5, PT, R148, R115.reuse, RZ ;  /* 0x0000007394a87210 */ /* 0x080fe40007fbe0ff */
[----:B------:R-:W-:-:S02]  /*89f0*/  IADD3 R151, P6, PT, R149, R115, RZ ;  /* 0x0000007395977210 */ /* 0x000fc40007fde0ff */
[C---:B0-----:R-:W-:Y:S01]  /*8a00*/  IADD3 R153, P2, PT, R143.reuse, R115, RZ ;  /* 0x000000738f997210 */ /* 0x041fe20007f5e0ff */
[----:B------:R-:W-:Y:S01]  /*8a10*/  STL [R1+0x224], R222 ;  /* 0x000224de01007387 */ /* 0x000fe20000100800 */
[-C--:B------:R-:W-:Y:S01]  /*8a20*/  LEA.HI.X.SX32 R207, R144, R114.reuse, 0x1, P3 ;  /* 0x0000007290cf7211 */ /* 0x080fe200018f0eff */
[----:B------:R-:W-:Y:S01]  /*8a30*/  @P1 IMAD.MOV.U32 R117, RZ, RZ, R116 ;  /* 0x000000ffff751224 */ /* 0x000fe200078e0074 */
[-C--:B------:R-:W-:Y:S01]  /*8a40*/  LEA.HI.X.SX32 R155, R143, R114.reuse, 0x1, P2 ;  /* 0x000000728f9b7211 */ /* 0x080fe200010f0eff */
[----:B------:R0:W-:Y:S01]  /*8a50*/  STL [R1+0x220], R116 ;  /* 0x0002207401007387 */ /* 0x0001e20000100800 */
[-C--:B------:R-:W-:Y:S02]  /*8a60*/  LEA.HI.X.SX32 R188, R145, R114.reuse, 0x1, P4 ;  /* 0x0000007291bc7211 */ /* 0x080fe400020f0eff */
[-C--:B------:R-:W-:Y:S02]  /*8a70*/  LEA.HI.X.SX32 R171, R148, R114.reuse, 0x1, P5 ;  /* 0x0000007294ab7211 */ /* 0x080fe400028f0eff */
[----:B------:R-:W-:-:S02]  /*8a80*/  LEA.HI.X.SX32 R152, R149, R114, 0x1, P6 ;  /* 0x0000007295987211 */ /* 0x000fc400030f0eff */
[----:B------:R-:W-:Y:S01]  /*8a90*/  PRMT R114, RZ, 0x7610, R114 ;  /* 0x00007610ff727816 */ /* 0x000fe20000000072 */
[----:B0-----:R-:W-:-:S05]  /*8aa0*/  @P1 IMAD.MOV.U32 R116, RZ, RZ, R222 ;  /* 0x000000ffff741224 */ /* 0x001fca00078e00de */
[----:B------:R0:W2:Y:S02]  /*8ab0*/  @P1 LDG.E.U8 R114, desc[UR24][R116.64] ;  /* 0x0000001874721981 */ /* 0x0000a4000c1e1100 */
[----:B0-----:R-:W-:Y:S02]  /*8ac0*/  @P1 IMAD.MOV.U32 R116, RZ, RZ, R220 ;  /* 0x000000ffff741224 */ /* 0x001fe400078e00dc */
[----:B------:R-:W-:Y:S01]  /*8ad0*/  @P1 IMAD.MOV.U32 R117, RZ, RZ, R221 ;  /* 0x000000ffff751224 */ /* 0x000fe200078e00dd */
[----:B------:R-:W-:Y:S04]  /*8ae0*/  STS.U8 [R223+UR9+0x1f80], R147 ;  /* 0x001f8093df007988 */ /* 0x000fe80008000009 */
[----:B------:R-:W-:Y:S04]  /*8af0*/  STS.U8 [R223+UR9+0x3f80], R146 ;  /* 0x003f8092df007988 */ /* 0x000fe80008000009 */
[----:B--2---:R0:W-:Y:S02]  /*8b00*/  STS.U8 [R233+UR9+0x8000], R114 ;  /* 0x00800072e9007988 */ /* 0x0041e40008000009 */
[----:B0-----:R-:W-:-:S06]  /*8b10*/  PRMT R114, RZ, 0x7610, R114 ;  /* 0x00007610ff727816 */ /* 0x001fcc0000000072 */
[----:B------:R0:W2:Y:S02]  /*8b20*/  @P1 LDG.E.U8 R114, desc[UR24][R116.64] ;  /* 0x0000001874721981 */ /* 0x0000a4000c1e1100 */
[----:B0-----:R-:W-:Y:S02]  /*8b30*/  @P1 IMAD.MOV.U32 R116, RZ, RZ, R218 ;  /* 0x000000ffff741224 */ /* 0x001fe400078e00da */
[----:B------:R-:W-:Y:S01]  /*8b40*/  @P1 IMAD.MOV.U32 R117, RZ, RZ, R219 ;  /* 0x000000ffff751224 */ /* 0x000fe200078e00db */
        /* <DEDUP_REMOVED lines=27> */
[----:B------:R0:W2:Y:S01]  /*8d00*/  @P1 LDG.E.U8 R114, desc[UR24][R116.64] ;  /* 0x0000001874721981 */ /* 0x0000a2000c1e1100 */
[----:B------:R-:W-:Y:S01]  /*8d10*/  PRMT R115, RZ, 0x7610, R115 ;  /* 0x00007610ff737816 */ /* 0x000fe20000000073 */
[----:B0-----:R-:W-:Y:S02]  /*8d20*/  @P1 IMAD.MOV.U32 R116, RZ, RZ, R204 ;  /* 0x000000ffff741224 */ /* 0x001fe400078e00cc */
[----:B------:R-:W-:-:S05]  /*8d30*/  @P1 IMAD.MOV.U32 R117, RZ, RZ, R205 ;  /* 0x000000ffff751224 */ /* 0x000fca00078e00cd */
[----:B------:R0:W3:Y:S02]  /*8d40*/  @P1 LDG.E.U8 R115, desc[UR24][R116.64] ;  /* 0x0000001874731981 */ /* 0x0000e4000c1e1100 */
[----:B0-----:R-:W-:Y:S02]  /*8d50*/  @P1 IMAD.MOV.U32 R116, RZ, RZ, R202 ;  /* 0x000000ffff741224 */ /* 0x001fe400078e00ca */
[----:B------:R-:W-:Y:S01]  /*8d60*/  @P1 IMAD.MOV.U32 R117, RZ, RZ, R203 ;  /* 0x000000ffff751224 */ /* 0x000fe200078e00cb */
[----:B--2---:R0:W-:Y:S02]  /*8d70*/  STS.U8 [R233+UR9+0x8e00], R114 ;  /* 0x008e0072e9007988 */ /* 0x0041e40008000009 */
[----:B0-----:R-:W-:-:S06]  /*8d80*/  PRMT R114, RZ, 0x7610, R114 ;  /* 0x00007610ff727816 */ /* 0x001fcc0000000072 */
[----:B------:R0:W2:Y:S04]  /*8d90*/  @P1 LDG.E.U8 R114, desc[UR24][R116.64] ;  /* 0x0000001874721981 */ /* 0x0000a8000c1e1100 */
[----:B---3--:R-:W-:Y:S01]  /*8da0*/  STS.U8 [R197+UR9+0x8080], R115 ;  /* 0x00808073c5007988 */ /* 0x008fe20008000009 */
        /* <DEDUP_REMOVED lines=95> */
[----:B------:R-:W-:Y:S01]  /*93a0*/  @P1 IMAD.MOV.U32 R115, RZ, RZ, R157 ;  /* 0x000000ffff731224 */ /* 0x000fe200078e009d */
[----:B0-----:R-:W-:Y:S01]  /*93b0*/  PRMT R116, RZ, 0x7610, R116 ;  /* 0x00007610ff747816 */ /* 0x001fe20000000074 */
[----:B------:R-:W-:Y:S02]  /*93c0*/  @P1 IMAD.MOV.U32 R118, RZ, RZ, R153 ;  /* 0x000000ffff761224 */ /* 0x000fe400078e0099 */
[----:B------:R-:W-:Y:S01]  /*93d0*/  @P1 IMAD.MOV.U32 R119, RZ, RZ, R155 ;  /* 0x000000ffff771224 */ /* 0x000fe200078e009b */
[----:B------:R-:W-:Y:S04]  /*93e0*/  STL [R1+0x22c], R204 ;  /* 0x00022ccc01007387 */ /* 0x000fe80000100800 */
[----:B------:R-:W-:Y:S04]  /*93f0*/  STL [R1+0x234], R185 ;  /* 0x000234b901007387 */ /* 0x000fe80000100800 */
[----:B------:R-:W-:Y:S04]  /*9400*/  STL [R1+0x244], R220 ;  /* 0x000244dc01007387 */ /* 0x000fe80000100800 */
[----:B------:R-:W-:Y:S04]  /*9410*/  STL [R1+0x23c], R166 ;  /* 0x00023ca601007387 */ /* 0x000fe80000100800 */
[----:B------:R-:W-:Y:S04]  /*9420*/  STL [R1+0x24c], R202 ;  /* 0x00024cca01007387 */ /* 0x000fe80000100800 */
[----:B--2---:R0:W-:Y:S02]  /*9430*/  STS.U8 [R154+UR9+0x8980], R114 ;  /* 0x008980729a007988 */ /* 0x0041e40008000009 */
[----:B0-----:R-:W-:-:S05]  /*9440*/  @P1 IMAD.MOV.U32 R114, RZ, RZ, R156 ;  /* 0x000000ffff721224 */ /* 0x001fca00078e009c */
[----:B------:R0:W2:Y:S02]  /*9450*/  @P1 LDG.E.U8 R116, desc[UR24][R114.64] ;  /* 0x0000001872741981 */ /* 0x0000a4000c1e1100 */
[----:B0-----:R-:W-:Y:S02]  /*9460*/  PRMT R115, RZ, 0x7610, R115 ;  /* 0x00007610ff737816 */ /* 0x001fe40000000073 */
[----:B------:R-:W-:-:S04]  /*9470*/  PRMT R114, RZ, 0x7610, R114 ;  /* 0x00007610ff727816 */ /* 0x000fc80000000072 */
[----:B------:R0:W3:Y:S02]  /*9480*/  @P1 LDG.E.U8 R115, desc[UR24][R118.64] ;  /* 0x0000001876731981 */ /* 0x0000e4000c1e1100 */
[----:B0-----:R-:W-:Y:S02]  /*9490*/  @P1 IMAD.MOV.U32 R118, RZ, RZ, R151 ;  /* 0x000000ffff761224 */ /* 0x001fe400078e0097 */
[----:B------:R-:W-:-:S05]  /*94a0*/  @P1 IMAD.MOV.U32 R119, RZ, RZ, R152 ;  /* 0x000000ffff771224 */ /* 0x000fca00078e0098 */
[----:B------:R-:W4:Y:S04]  /*94b0*/  @P1 LDG.E.U8 R114, desc[UR24][R118.64] ;  /* 0x0000001876721981 */ /* 0x000f28000c1e1100 */
[----:B------:R0:W-:Y:S04]  /*94c0*/  STL [R1+0x254], R183 ;  /* 0x000254b701007387 */ /* 0x0001e80000100800 */
        /* <DEDUP_REMOVED lines=52> */
[----:B------:R0:W-:Y:S01]  /*9810*/  STL [R1+0x1e8], R155 ;  /* 0x0001e89b01007387 */ /* 0x0001e20000100800 */
[----:B------:R-:W-:-:S03]  /*9820*/  ISETP.NE.U32.AND P1, PT, RZ, UR7, PT ;  /* 0x00000007ff007c0c */ /* 0x000fc6000bf25070 */
[----:B------:R0:W-:Y:S04]  /*9830*/  STL [R1+0x1f0], R188 ;  /* 0x0001f0bc01007387 */ /* 0x0001e80000100800 */
[----:B------:R0:W-:Y:S04]  /*9840*/  STL [R1+0x1f4], R171 ;  /* 0x0001f4ab01007387 */ /* 0x0001e80000100800 */
[----:B------:R0:W-:Y:S01]  /*9850*/  STL [R1+0x1e4], R152 ;  /* 0x0001e49801007387 */ /* 0x0001e20000100800 */
[C---:B------:R-:W-:Y:S02]  /*9860*/  ISETP.LT.OR P2, PT, R150.reuse, 0x40, P1 ;  /* 0x000000409600780c */ /* 0x040fe40000f41670 */
[----:B------:R-:W-:Y:S01]  /*9870*/  ISETP.GE.AND P3, PT, R150, 0x80, PT ;  /* 0x000000809600780c */ /* 0x000fe20003f66270 */
[----:B--2---:R0:W-:Y:S04]  /*9880*/  STS.U8 [R154+UR9+0x8b80], R116 ;  /* 0x008b80749a007988 */ /* 0x0041e80008000009 */
[----:B---3--:R0:W-:Y:S04]  /*9890*/  STS.U8 [R154+UR9+0x8d80], R115 ;  /* 0x008d80739a007988 */ /* 0x0081e80008000009 */
[----:B----4-:R0:W-:Y:S01]  /*98a0*/  STS.U8 [R154+UR9+0x8f80], R114 ;  /* 0x008f80729a007988 */ /* 0x0101e20008000009 */
[----:B------:R1:W-:Y:S06]  /*98b0*/  MEMBAR.ALL.CTA ;  /* 0x0000000000007992 */ /* 0x0003ec0000008000 */
[----:B-1----:R-:W1:Y:S02]  /*98c0*/  FENCE.VIEW.ASYNC.S ;  /* 0x00000000000073c6 */ /* 0x002e640000000000 */
[----:B-1----:R-:W-:Y:S06]  /*98d0*/  BAR.SYNC.DEFER_BLOCKING 0x0 ;  /* 0x0000000000007b1d */ /* 0x002fec0000010000 */
[----:B------:R-:W-:Y:S05]  /*98e0*/  @P2 BRA `(.L_x_6) ;  /* 0x00000000008c2947 */ /* 0x000fea0003800000 */
[----:B------:R-:W-:Y:S02]  /*98f0*/  USHF.R.U32.HI UR16, URZ, 0x4, UR9 ;  /* 0x00000004ff107899 */ /* 0x000fe40008011609 */
[----:B------:R-:W-:Y:S02]  /*9900*/  UIADD3 UR5, UPT, UPT, UR9, 0x8000, URZ ;  /* 0x0000800009057890 */ /* 0x000fe4000fffe0ff */
[----:B------:R-:W-:Y:S02]  /*9910*/  USGXT.U32 UR16, UR16, 0xe ;  /* 0x0000000e1010789a */ /* 0x000fe40008000000 */
[----:B------:R-:W-:Y:S02]  /*9920*/  USHF.R.U32.HI UR5, URZ, 0x4, UR5 ;  /* 0x00000004ff057899 */ /* 0x000fe40008011605 */
[----:B------:R-:W-:Y:S01]  /*9930*/  UIADD3 UR26, UP1, UPT, UR16, 0x100, URZ ;  /* 0x00000100101a7890 */ /* 0x000fe2000ff3e0ff */
[----:B------:R-:W-:Y:S01]  /*9940*/  UMOV UR4, URZ ;  /* 0x000000ff00047c82 */ /* 0x000fe20008000000 */
[----:B------:R-:W-:-:S02]  /*9950*/  USGXT.U32 UR6, UR5, 0xe ;  /* 0x0000000e0506789a */ /* 0x000fc40008000000 */
[----:B------:R-:W-:Y:S01]  /*9960*/  UIADD3.X UR27, UPT, UPT, UR4, 0x40004040, URZ, UP1, !UPT ;  /* 0x40004040041b7890 */ /* 0x000fe20008ffe4ff */
[----:B------:R-:W-:Y:S01]  /*9970*/  UMOV UR14, 0xfffffffe ;  /* 0xfffffffe000e7882 */ /* 0x000fe20000000000 */
[----:B------:R-:W-:Y:S01]  /*9980*/  UMOV UR15, 0x7fffbfdf ;  /* 0x7fffbfdf000f7882 */ /* 0x000fe20000000000 */
[----:B------:R-:W-:Y:S01]  /*9990*/  UMOV UR7, URZ ;  /* 0x000000ff00077c82 */ /* 0x000fe20008000000 */
[----:B------:R-:W-:Y:S02]  /*99a0*/  UIADD3 UR20, UPT, UPT, UR8, 0x40, URZ ;  /* 0x0000004008147890 */ /* 0x000fe4000fffe0ff */
[----:B------:R-:W-:Y:S02]  /*99b0*/  UIADD3.64 UR14, UPT, UPT, UR6, -UR14, URZ ;  /* 0x8000000e060e7297 */ /* 0x000fe4000fffe0ff */
[----:B------:R-:W-:Y:S02]  /*99c0*/  UIADD3.64 UR18, UPT, UPT, UR26, 0x100, URZ ;  /* 0x000001001a127897 */ /* 0x000fe4000fffe0ff */
[----:B------:R-:W-:-:S02]  /*99d0*/  UIADD3 UR21, UPT, UPT, UR8, 0x40, URZ ;  /* 0x0000004008157890 */ /* 0x000fc4000fffe0ff */
[----:B------:R-:W-:Y:S01]  /*99e0*/  UIADD3.64 UR22, UPT, UPT, UR26, 0x200, URZ ;  /* 0x000002001a167897 */ /* 0x000fe2000fffe0ff */
[----:B------:R-:W-:Y:S01]  /*99f0*/  UMOV UR28, 0x0 ;  /* 0x00000000001c7882 */ /* 0x000fe20000000000 */
[----:B------:R-:W-:Y:S01]  /*9a00*/  UMOV UR29, 0x8108490 ;  /* 0x08108490001d7882 */ /* 0x000fe20000000000 */
[----:B------:R-:W-:Y:S01]  /*9a10*/  UMOV UR17, 0x40004040 ;  /* 0x4000404000117882 */ /* 0x000fe20000000000 */
[----:B------:R-:W-:Y:S01]  /*9a20*/  UMOV UR7, 0x80004020 ;  /* 0x8000402000077882 */ /* 0x000fe20000000000 */
[----:B------:R-:W-:Y:S01]  /*9a30*/  UMOV UR30, 0x0 ;  /* 0x00000000001e7882 */ /* 0x000fe20000000000 */
[----:B------:R-:W-:Y:S01]  /*9a40*/  UMOV UR31, 0x8108490 ;  /* 0x08108490001f7882 */ /* 0x000fe20000000000 */
[----:B------:R-:W-:Y:S01]  /*9a50*/  UMOV UR32, 0x0 ;  /* 0x0000000000207882 */ /* 0x000fe20000000000 */
[----:B------:R-:W-:Y:S01]  /*9a60*/  UMOV UR33, 0x8108490 ;  /* 0x0810849000217882 */ /* 0x000fe20000000000 */
[----:B------:R-:W-:Y:S01]  /*9a70*/  UMOV UR4, UR11 ;  /* 0x0000000b00047c82 */ /* 0x000fe20008000000 */
[----:B------:R-:W-:Y:S01]  /*9a80*/  UMOV UR5, URZ ;  /* 0x000000ff00057c82 */ /* 0x000fe20008000000 */
[----:B------:R1:W-:Y:S01]  /*9a90*/  UTCQMMA gdesc[UR16], gdesc[UR6], tmem[UR8], tmem[UR28], idesc[UR29], !UPT ;  /* 0x00ff1c06100075ea */ /* 0x0003e2000f800308 */
[----:B------:R-:W-:Y:S01]  /*9aa0*/  UMOV UR34, 0x0 ;  /* 0x0000000000227882 */ /* 0x000fe20000000000 */
[----:B------:R-:W-:Y:S01]  /*9ab0*/  UMOV UR35, 0x8108490 ;  /* 0x0810849000237882 */ /* 0x000fe20000000000 */
[----:B------:R1:W-:Y:S01]  /*9ac0*/  UTCQMMA gdesc[UR26], gdesc[UR14], tmem[UR8], tmem[UR30], idesc[UR31], UPT ;  /* 0x00ff1e0e1a0075ea */ /* 0x0003e2000b800308 */
[----:B------:R-:W-:Y:S01]  /*9ad0*/  UMOV UR4, UR4 ;  /* 0x0000000400047c82 */ /* 0x000fe20008000000 */
[----:B------:R1:W-:Y:S01]  /*9ae0*/  UTCQMMA gdesc[UR18], gdesc[UR6], tmem[UR20], tmem[UR32], idesc[UR33], !UPT ;  /* 0x00ff2006120075ea */ /* 0x0003e2000f800314 */
[----:B------:R1:W-:Y:S01]  /*9af0*/  UTCQMMA gdesc[UR22], gdesc[UR14], tmem[UR21], tmem[UR34], idesc[UR35], UPT ;  /* 0x00ff220e160075ea */ /* 0x0003e2000b800315 */
[----:B------:R1:W-:Y:S01]  /*9b00*/  UTCBAR [UR4], URZ ;  /* 0x000000ff040073e9 */ /* 0x0003e200080000ff */
[----:B------:R-:W-:Y:S01]  /*9b10*/  NOP ;  /* 0x0000000000007918 */ /* 0x000fe20000000000 */
.L_x_6:
[----:B-1----:R-:W-:Y:S01]  /*9b20*/  UMOV UR4, URZ ;  /* 0x000000ff00047c82 */ /* 0x002fe20008000000 */
[----:B------:R-:W-:Y:S05]  /*9b30*/  @!P3 BRA `(.L_x_7) ;  /* 0x000000740014b947 */ /* 0x000fea0003800000 */
[----:B0-----:R-:W-:Y:S01]  /*9b40*/  SHF.R.S32.HI R114, RZ, 0x1f, R150 ;  /* 0x0000001fff727819 */ /* 0x001fe20000011496 */
[----:B------:R-:W-:Y:S01]  /*9b50*/  UIADD3 UR4, UPT, UPT, UR9, 0x4000, URZ ;  /* 0x0000400009047890 */ /* 0x000fe2000fffe0ff */
[----:B------:R-:W-:Y:S02]  /*9b60*/  UMOV UR5, URZ ;  /* 0x000000ff00057c82 */ /* 0x000fe40008000000 */
[----:B------:R-:W-:Y:S01]  /*9b70*/  LEA.HI R114, R114, R150, RZ, 0x6 ;  /* 0x0000009672727211 */ /* 0x000fe200078f30ff */
[----:B------:R-:W-:Y:S02]  /*9b80*/  USHF.R.U32.HI UR16, URZ, 0x4, UR4 ;  /* 0x00000004ff107899 */ /* 0x000fe40008011604 */
[----:B------:R-:W-:Y:S01]  /*9b90*/  UIADD3 UR4, UPT, UPT, UR9, 0x9000, URZ ;  /* 0x0000900009047890 */ /* 0x000fe2000fffe0ff */
[----:B------:R-:W-:Y:S01]  /*9ba0*/  SHF.R.S32.HI R114, RZ, 0x6, R114 ;  /* 0x00000006ff727819 */ /* 0x000fe20000011472 */
[----:B------:R-:W-:Y:S02]  /*9bb0*/  USGXT.U32 UR16, UR16, 0xe ;  /* 0x0000000e1010789a */ /* 0x000fe40008000000 */
[----:B------:R-:W-:Y:S01]  /*9bc0*/  USHF.R.U32.HI UR4, URZ, 0x4, UR4 ;  /* 0x00000004ff047899 */ /* 0x000fe20008011604 */
[----:B------:R-:W-:Y:S01]  /*9bd0*/  VIMNMX R114, PT, PT, R114, 0x2, !PT ;  /* 0x0000000272727848 */ /* 0x000fe20007fe0100 */
[----:B------:R-:W-:-:S02]  /*9be0*/  UIADD3 UR32, UP1, UPT, UR16, 0x100, URZ ;  /* 0x0000010010207890 */ /* 0x000fc4000ff3e0ff */
[----:B------:R-:W-:Y:S02]  /*9bf0*/  USGXT.U32 UR4, UR4, 0xe ;  /* 0x0000000e0404789a */ /* 0x000fe40008000000 */
[----:B------:R-:W-:Y:S01]  /*9c00*/  VIADD R115, R114, 0xfffffffe ;  /* 0xfffffffe72737836 */ /* 0x000fe20000000000 */
[----:B------:R-:W-:Y:S01]  /*9c10*/  USHF.L.U32 UR20, UR12, 0x6, URZ ;  /* 0x000000060c147899 */ /* 0x000fe200080006ff */
[----:B------:R-:W-:Y:S01]  /*9c20*/  IMAD.MOV.U32 R114, RZ, RZ, RZ ;  /* 0x000000ffff727224 */ /* 0x000fe200078e00ff */
[----:B------:R-:W-:Y:S02]  /*9c30*/  USHF.L.U32 UR21, UR13, 0x6, URZ ;  /* 0x000000060d157899 */ /* 0x000fe400080006ff */
[----:B------:R0:W-:Y:S01]  /*9c40*/  STL [R1+0x314], R115 ;  /* 0x0003147301007387 */ /* 0x0001e20000100800 */
[----:B------:R-:W-:Y:S01]  /*9c50*/  UIADD3.X UR33, UPT, UPT, UR5, 0x40004040, URZ, UP1, !UPT ;  /* 0x4000404005217890 */ /* 0x000fe20008ffe4ff */
[----:B------:R-:W-:Y:S02]  /*9c60*/  UMOV UR14, 0xfffffffe ;  /* 0xfffffffe000e7882 */ /* 0x000fe40000000000 */
[----:B------:R0:W-:Y:S01]  /*9c70*/  STL [R1+0x304], RZ ;  /* 0x000304ff01007387 */ /* 0x0001e20000100800 */
[----:B------:R-:W-:Y:S01]  /*9c80*/  UMOV UR15, 0x7fffbfdf ;  /* 0x7fffbfdf000f7882 */ /* 0x000fe20000000000 */
[----:B------:R-:W-:-:S02]  /*9c90*/  USHF.R.S32.HI UR23, URZ, 0x1f, UR20 ;  /* 0x0000001fff177899 */ /* 0x000fc40008011414 */
[----:B------:R-:W-:Y:S02]  /*9ca0*/  USHF.R.S32.HI UR30, URZ, 0x1f, UR21 ;  /* 0x0000001fff1e7899 */ /* 0x000fe40008011415 */
[----:B------:R-:W-:Y:S02]  /*9cb0*/  UIADD3.64 UR14, UPT, UPT, UR4, -UR14, URZ ;  /* 0x8000000e040e7297 */ /* 0x000fe4000fffe0ff */
[----:B------:R-:W-:Y:S02]  /*9cc0*/  UIADD3.64 UR26, UPT, UPT, UR32, 0x100, URZ ;  /* 0x00000100201a7897 */ /* 0x000fe4000fffe0ff */
[----:B------:R-:W-:Y:S01]  /*9cd0*/  UIADD3.64 UR28, UPT, UPT, UR32, 0x200, URZ ;  /* 0x00000200201c7897 */ /* 0x000fe2000fffe0ff */
[----:B------:R-:W-:Y:S01]  /*9ce0*/  UMOV UR22, 0x1 ;  /* 0x0000000100167882 */ /* 0x000fe20000000000 */
[----:B------:R-:W-:Y:S01]  /*9cf0*/  UMOV UR12, UR4 ;  /* 0x00000004000c7c82 */ /* 0x000fe20008000000 */
[----:B0-----:R-:W-:-:S09]  /*9d00*/  UMOV UR13, 0x80004020 ;  /* 0x80004020000d7882 */ /* 0x001fd20000000000 */
.L_x_10:
[----:B------:R-:W2:Y:S01]  /*9d10*/  LDL.LU R121, [R1+0x1f8] ;  /* 0x0001f80001797983 */ /* 0x000ea20000300800 */
[----:B------:R-:W-:Y:S01]  /*9d20*/  IMAD.U32 R114, R114, -0x80000000, RZ ;  /* 0x8000000072727824 */ /* 0x000fe200078e00ff */
[----:B------:R-:W0:Y:S02]  /*9d30*/  LDC R157, c[0x0][0x3a0] ;  /* 0x0000e800ff9d7b82 */ /* 0x000e240000000800 */
[----:B------:R-:W3:Y:S04]  /*9d40*/  LDL.LU R120, [R1+0x300] ;  /* 0x0003000001787983 */ /* 0x000ee80000300800 */
[----:B------:R-:W4:Y:S04]  /*9d50*/  LDL.LU R119, [R1+0x2fc] ;  /* 0x0002fc0001777983 */ /* 0x000f280000300800 */
[----:B------:R-:W4:Y:S04]  /*9d60*/  LDL.LU R116, [R1+0x2f8] ;  /* 0x0002f80001747983 */ /* 0x000f280000300800 */
[----:B-1----:R-:W4:Y:S04]  /*9d70*/  LDL.LU R115, [R1+0x2f4] ;  /* 0x0002f40001737983 */ /* 0x002f280000300800 */
[----:B------:R-:W4:Y:S04]  /*9d80*/  LDL.LU R118, [R1+0x1e4] ;  /* 0x0001e40001767983 */ /* 0x000f280000300800 */
[----:B------:R-:W4:Y:S01]  /*9d90*/  LDL.LU R117, [R1+0x2f0] ;  /* 0x0002f00001757983 */ /* 0x000f220000300800 */
[----:B--2---:R-:W-:-:S02]  /*9da0*/  IADD3 R121, P3, PT, R121, UR21, RZ ;  /* 0x0000001579797c10 */ /* 0x004fc4000ff7e0ff */
[----:B---3--:R-:W-:-:S03]  /*9db0*/  IADD3 R120, P4, PT, R120, UR21, RZ ;  /* 0x0000001578787c10 */ /* 0x008fc6000ff9e0ff */
[----:B------:R-:W-:Y:S01]  /*9dc0*/  STL [R1+0x1f8], R121 ;  /* 0x0001f87901007387 */ /* 0x000fe20000100800 */
[----:B----4-:R-:W-:Y:S02]  /*9dd0*/  IADD3 R119, P5, PT, R119, UR21, RZ ;  /* 0x0000001577777c10 */ /* 0x010fe4000ffbe0ff */
[----:B------:R-:W-:Y:S02]  /*9de0*/  IADD3 R116, P6, PT, R116, UR21, RZ ;  /* 0x0000001574747c10 */ /* 0x000fe4000ffde0ff */
[----:B------:R-:W-:-:S03]  /*9df0*/  IADD3 R115, P2, PT, R115, UR21, RZ ;  /* 0x0000001573737c10 */ /* 0x000fc6000ff5e0ff */
[----:B------:R1:W-:Y:S04]  /*9e00*/  STL [R1+0x2f8], R116 ;  /* 0x0002f87401007387 */ /* 0x0003e80000100800 */
[----:B------:R-:W-:Y:S04]  /*9e10*/  STL [R1+0x300], R120 ;  /* 0x0003007801007387 */ /* 0x000fe80000100800 */
[----:B-1----:R-:W2:Y:S04]  /*9e20*/  LDL.LU R116, [R1+0x1f4] ;  /* 0x0001f40001747983 */ /* 0x002ea80000300800 */
[----:B------:R-:W-:Y:S04]  /*9e30*/  STL [R1+0x2fc], R119 ;  /* 0x0002fc7701007387 */ /* 0x000fe80000100800 */
[----:B------:R1:W-:Y:S04]  /*9e40*/  STL [R1+0x2f4], R115 ;  /* 0x0002f47301007387 */ /* 0x0003e80000100800 */
[----:B-1----:R-:W3:Y:S01]  /*9e50*/  LDL.LU R115, [R1+0x2ec] ;  /* 0x0002ec0001737983 */ /* 0x002ee20000300800 */
[----:B------:R-:W-:-:S02]  /*9e60*/  IADD3.X R118, PT, PT, R118, UR30, RZ, P3, !PT ;  /* 0x0000001e76767c10 */ /* 0x000fc40009ffe4ff */
[----:B------:R-:W-:-:S03]  /*9e70*/  IADD3 R117, P3, PT, R117, UR21, RZ ;  /* 0x0000001575757c10 */ /* 0x000fc6000ff7e0ff */
[----:B------:R1:W-:Y:S04]  /*9e80*/  STL [R1+0x1e4], R118 ;  /* 0x0001e47601007387 */ /* 0x0003e80000100800 */
[----:B-1----:R-:W4:Y:S04]  /*9e90*/  LDL.LU R118, [R1+0x1f0] ;  /* 0x0001f00001767983 */ /* 0x002f280000300800 */
[----:B------:R-:W4:Y:S04]  /*9ea0*/  LDL.LU R143, [R1+0x2e4] ;  /* 0x0002e400018f7983 */ /* 0x000f280000300800 */
[----:B------:R-:W4:Y:S04]  /*9eb0*/  LDL.LU R142, [R1+0x1ec] ;  /* 0x0001ec00018e7983 */ /* 0x000f280000300800 */
[----:B------:R-:W4:Y:S04]  /*9ec0*/  LDL.LU R140, [R1+0x2dc] ;  /* 0x0002dc00018c7983 */ /* 0x000f280000300800 */
[----:B------:R1:W-:Y:S04]  /*9ed0*/  STL [R1+0x2f0], R117 ;  /* 0x0002f07501007387 */ /* 0x0003e80000100800 */
[----:B------:R-:W4:Y:S04]  /*9ee0*/  LDL.LU R139, [R1+0x1e8] ;  /* 0x0001e800018b7983 */ /* 0x000f280000300800 */
        /* <DEDUP_REMOVED lines=20> */
[----:B-1----:R-:W4:Y:S01]  /*a030*/  LDL.LU R117, [R1+0x284] ;  /* 0x0002840001757983 */ /* 0x002f220000300800 */
[----:B--2---:R-:W-:-:S05]  /*a040*/  IADD3.X R116, PT, PT, R116, UR30, RZ, P4, !PT ;  /* 0x0000001e74747c10 */ /* 0x004fca000a7fe4ff */
[----:B------:R1:W-:Y:S04]  /*a050*/  STL [R1+0x1f4], R116 ;  /* 0x0001f47401007387 */ /* 0x0003e80000100800 */
[----:B-1----:R-:W2:Y:S01]  /*a060*/  LDL.LU R116, [R1+0x2a0] ;  /* 0x0002a00001747983 */ /* 0x002ea20000300800 */
[----:B---3--:R-:W-:-:S05]  /*a070*/  IADD3 R115, P4, PT, R115, UR21, RZ ;  /* 0x0000001573737c10 */ /* 0x008fca000ff9e0ff */
[----:B------:R1:W-:Y:S04]  /*a080*/  STL [R1+0x2ec], R115 ;  /* 0x0002ec7301007387 */ /* 0x0003e80000100800 */
[----:B-1----:R-:W3:Y:S01]  /*a090*/  LDL.LU R115, [R1+0x27c] ;  /* 0x00027c0001737983 */ /* 0x002ee20000300800 */
[----:B----4-:R-:W-:Y:S02]  /*a0a0*/  IADD3.X R118, PT, PT, R118, UR30, RZ, P5, !PT ;  /* 0x0000001e76767c10 */ /* 0x010fe4000affe4ff */
[----:B------:R-:W-:-:S03]  /*a0b0*/  IADD3 R143, P5, PT, R143, UR21, RZ ;  /* 0x000000158f8f7c10 */ /* 0x000fc6000ffbe0ff */
[----:B------:R1:W-:Y:S01]  /*a0c0*/  STL [R1+0x1f0], R118 ;  /* 0x0001f07601007387 */ /* 0x0003e20000100800 */
[----:B------:R-:W-:Y:S02]  /*a0d0*/  IADD3.X R142, PT, PT, R142, UR30, RZ, P6, !PT ;  /* 0x0000001e8e8e7c10 */ /* 0x000fe4000b7fe4ff */
[----:B------:R-:W-:Y:S01]  /*a0e0*/  IADD3 R140, P6, PT, R140, UR21, RZ ;  /* 0x000000158c8c7c10 */ /* 0x000fe2000ffde0ff */
[----:B-1----:R-:W4:Y:S04]  /*a0f0*/  LDL.LU R118, [R1+0x298] ;  /* 0x0002980001767983 */ /* 0x002f280000300800 */
[----:B------:R-:W-:Y:S01]  /*a100*/  STL [R1+0x2e4], R143 ;  /* 0x0002e48f01007387 */ /* 0x000fe20000100800 */
[----:B------:R-:W-:-:S03]  /*a110*/  IADD3.X R139, PT, PT, R139, UR30, RZ, P2, !PT ;  /* 0x0000001e8b8b7c10 */ /* 0x000fc600097fe4ff */
[----:B------:R-:W-:Y:S01]  /*a120*/  STL [R1+0x1ec], R142 ;  /* 0x0001ec8e01007387 */ /* 0x000fe20000100800 */
[----:B------:R-:W-:-:S03]  /*a130*/  IADD3 R138, P2, PT, R138, UR21, RZ ;  /* 0x000000158a8a7c10 */ /* 0x000fc6000ff5e0ff */
        /* <DEDUP_REMOVED lines=39> */
[----:B------:R-:W-:-:S05]  /*a3b0*/  IADD3 R117, P2, PT, R117, UR21, RZ ;  /* 0x0000001575757c10 */ /* 0x000fca000ff5e0ff */
[----:B------:R1:W-:Y:S04]  /*a3c0*/  STL [R1+0x284], R117 ;  /* 0x0002847501007387 */ /* 0x0003e80000100800 */
[----:B------:R-:W-:Y:S04]  /*a3d0*/  STL [R1+0x28c], R120 ;  /* 0x00028c7801007387 */ /* 0x000fe80000100800 */
[----:B-1----:R-:W4:Y:S04]  /*a3e0*/  LDL.LU R117, [R1+0x274] ;  /* 0x0002740001757983 */ /* 0x002f280000300800 */
[----:B------:R-:W-:Y:S01]  /*a3f0*/  STL [R1+0x2a8], R119 ;  /* 0x0002a87701007387 */ /* 0x000fe20000100800 */
[----:B--2---:R-:W-:-:S05]  /*a400*/  IADD3.X R116, PT, PT, R116, UR30, RZ, P3, !PT ;  /* 0x0000001e74747c10 */ /* 0x004fca0009ffe4ff */
[----:B------:R1:W-:Y:S04]  /*a410*/  STL [R1+0x2a0], R116 ;  /* 0x0002a07401007387 */ /* 0x0003e80000100800 */
[----:B-1----:R-:W2:Y:S01]  /*a420*/  LDL.LU R116, [R1+0x290] ;  /* 0x0002900001747983 */ /* 0x002ea20000300800 */
[----:B---3--:R-:W-:-:S05]  /*a430*/  IADD3 R115, P3, PT, R115, UR21, RZ ;  /* 0x0000001573737c10 */ /* 0x008fca000ff7e0ff */
[----:B------:R1:W-:Y:S04]  /*a440*/  STL [R1+0x27c], R115 ;  /* 0x00027c7301007387 */ /* 0x0003e80000100800 */
[----:B-1----:R-:W3:Y:S01]  /*a450*/  LDL.LU R115, [R1+0x26c] ;  /* 0x00026c0001737983 */ /* 0x002ee20000300800 */
[----:B----4-:R-:W-:-:S03]  /*a460*/  IADD3.X R118, PT, PT, R118, UR30, RZ, P4, !PT ;  /* 0x0000001e76767c10 */ /* 0x010fc6000a7fe4ff */
        /* <DEDUP_REMOVED lines=26> */
[----:B------:R-:W-:-:S05]  /*a610*/  IADD3 R117, P4, PT, R117, UR21, RZ ;  /* 0x0000001575757c10 */ /* 0x000fca000ff9e0ff */
[----:B------:R1:W-:Y:S04]  /*a620*/  STL [R1+0x274], R117 ;  /* 0x0002747501007387 */ /* 0x0003e80000100800 */
        /* <DEDUP_REMOVED lines=8> */
[----:B------:R-:W-:Y:S02]  /*a6b0*/  IADD3 R142, P6, PT, R142, UR21, RZ ;  /* 0x000000158e8e7c10 */ /* 0x000fe4000ffde0ff */
[----:B------:R-:W-:Y:S01]  /*a6c0*/  IADD3.X R140, PT, PT, R140, UR30, RZ, P2, !PT ;  /* 0x0000001e8c8c7c10 */ /* 0x000fe200097fe4ff */
[----:B------:R-:W-:Y:S01]  /*a6d0*/  STL [R1+0x288], R143 ;  /* 0x0002888f01007387 */ /* 0x000fe20000100800 */
[----:B------:R-:W-:-:S02]  /*a6e0*/  IADD3 R139, P2, PT, R139, UR21, RZ ;  /* 0x000000158b8b7c10 */ /* 0x000fc4000ff5e0ff */
[----:B------:R-:W-:Y:S01]  /*a6f0*/  IADD3.X R138, PT, PT, R138, UR30, RZ, P3, !PT ;  /* 0x0000001e8a8a7c10 */ /* 0x000fe20009ffe4ff */
        /* <DEDUP_REMOVED lines=40> */
[----:B------:R-:W-:Y:S04]  /*a980*/  STL [R1+0x214], R121 ;  /* 0x0002147901007387 */ /* 0x000fe80000100800 */
[----:B------:R1:W-:Y:S04]  /*a990*/  STL [R1+0x228], R118 ;  /* 0x0002287601007387 */ /* 0x0003e80000100800 */
[----:B------:R-:W-:Y:S04]  /*a9a0*/  STL [R1+0x230], R120 ;  /* 0x0002307801007387 */ /* 0x000fe80000100800 */
[----:B-1----:R-:W4:Y:S01]  /*a9b0*/  LDL.LU R118, [R1+0x218] ;  /* 0x0002180001767983 */ /* 0x002f220000300800 */
[----:B------:R-:W-:-:S03]  /*a9c0*/  IADD3 R117, P3, PT, R117, UR20, RZ ;  /* 0x0000001475757c10 */ /* 0x000fc6000ff7e0ff */
[----:B------:R-:W-:Y:S04]  /*a9d0*/  STL [R1+0x20c], R119 ;  /* 0x00020c7701007387 */ /* 0x000fe80000100800 */
[----:B------:R1:W-:Y:S04]  /*a9e0*/  STL [R1+0x204], R117 ;  /* 0x0002047501007387 */ /* 0x0003e80000100800 */
[----:B-1----:R-:W4:Y:S01]  /*a9f0*/  LDL.LU R117, [R1+0x1d8] ;  /* 0x0001d80001757983 */ /* 0x002f220000300800 */
[----:B--2---:R-:W-:-:S05]  /*aa00*/  IADD3.X R116, PT, PT, R116, UR30, RZ, P4, !PT ;  /* 0x0000001e74747c10 */ /* 0x004fca000a7fe4ff */
[----:B------:R1:W-:Y:S04]  /*aa10*/  STL [R1+0x220], R116 ;  /* 0x0002207401007387 */ /* 0x0003e80000100800 */
[----:B-1----:R-:W2:Y:S01]  /*aa20*/  LDL.LU R116, [R1+0x210] ;  /* 0x0002100001747983 */ /* 0x002ea20000300800 */
[----:B---3--:R-:W-:-:S03]  /*aa30*/  IADD3 R115, P4, PT, R115, UR20, RZ ;  /* 0x0000001473737c10 */ /* 0x008fc6000ff9e0ff */
[----:B------:R-:W3:Y:S04]  /*aa40*/  LDL.LU R143, [R1+0x1d0] ;  /* 0x0001d000018f7983 */ /* 0x000ee80000300800 */
[----:B------:R-:W3:Y:S04]  /*aa50*/  LDL.LU R142, [R1+0x208] ;  /* 0x00020800018e7983 */ /* 0x000ee80000300800 */
[----:B------:R-:W3:Y:S04]  /*aa60*/  LDL.LU R140, [R1+0x1c8] ;  /* 0x0001c800018c7983 */ /* 0x000ee80000300800 */
[----:B------:R1:W-:Y:S04]  /*aa70*/  STL [R1+0x1fc], R115 ;  /* 0x0001fc7301007387 */ /* 0x0003e80000100800 */
[----:B------:R-:W3:Y:S04]  /*aa80*/  LDL.LU R139, [R1+0x200] ;  /* 0x00020000018b7983 */ /* 0x000ee80000300800 */
        /* <DEDUP_REMOVED lines=20> */
[----:B-1----:R-:W3:Y:S01]  /*abd0*/  LDL.LU R115, [R1+0x170] ;  /* 0x0001700001737983 */ /* 0x002ee20000300800 */
[----:B----4-:R-:W-:-:S05]  /*abe0*/  IADD3.X R118, PT, PT, R118, UR23, RZ, P5, !PT ;  /* 0x0000001776767c10 */ /* 0x010fca000affe4ff */
[----:B------:R1:W-:Y:S04]  /*abf0*/  STL [R1+0x218], R118 ;  /* 0x0002187601007387 */ /* 0x0003e80000100800 */
[----:B-1----:R-:W4:Y:S01]  /*ac00*/  LDL.LU R118, [R1+0x18c] ;  /* 0x00018c0001767983 */ /* 0x002f220000300800 */
[----:B------:R-:W-:-:S05]  /*ac10*/  IADD3 R117, P5, PT, R117, UR20, RZ ;  /* 0x0000001475757c10 */ /* 0x000fca000ffbe0ff */
[----:B------:R1:W-:Y:S04]  /*ac20*/  STL [R1+0x1d8], R117 ;  /* 0x0001d87501007387 */ /* 0x0003e80000100800 */
[----:B-1----:R-:W4:Y:S01]  /*ac30*/  LDL.LU R117, [R1+0x168] ;  /* 0x0001680001757983 */ /* 0x002f220000300800 */
[----:B--2---:R-:W-:Y:S02]  /*ac40*/  IADD3.X R116, PT, PT, R116, UR23, RZ, P6, !PT ;  /* 0x0000001774747c10 */ /* 0x004fe4000b7fe4ff */
[----:B---3--:R-:W-:-:S03]  /*ac50*/  IADD3 R143, P6, PT, R143, UR20, RZ ;  /* 0x000000148f8f7c10 */ /* 0x008fc6000ffde0ff */
[----:B------:R1:W-:Y:S01]  /*ac60*/  STL [R1+0x210], R116 ;  /* 0x0002107401007387 */ /* 0x0003e20000100800 */
[----:B------:R-:W-:Y:S02]  /*ac70*/  IADD3.X R142, PT, PT, R142, UR23, RZ, P2, !PT ;  /* 0x000000178e8e7c10 */ /* 0x000fe400097fe4ff */
[----:B------:R-:W-:Y:S01]  /*ac80*/  IADD3 R140, P2, PT, R140, UR20, RZ ;  /* 0x000000148c8c7c10 */ /* 0x000fe2000ff5e0ff */
[----:B-1----:R-:W2:Y:S04]  /*ac90*/  LDL.LU R116, [R1+0x184] ;  /* 0x0001840001747983 */ /* 0x002ea80000300800 */
        /* <DEDUP_REMOVED lines=46> */
[----:B-1----:R-:W3:Y:S01]  /*af80*/  LDL.LU R115, [R1+0x160] ;  /* 0x0001600001737983 */ /* 0x002ee20000300800 */
[----:B----4-:R-:W-:-:S03]  /*af90*/  IADD3.X R118, PT, PT, R118, UR23, RZ, P4, !PT ;  /* 0x0000001776767c10 */ /* 0x010fc6000a7fe4ff */
[----:B------:R-:W-:Y:S04]  /*afa0*/  STL [R1+0x194], R119 ;  /* 0x0001947701007387 */ /* 0x000fe80000100800 */
[----:B------:R1:W-:Y:S04]  /*afb0*/  STL [R1+0x18c], R118 ;  /* 0x00018c7601007387 */ /* 0x0003e80000100800 */
[----:B-1----:R-:W4:Y:S01]  /*afc0*/  LDL.LU R118, [R1+0x17c] ;  /* 0x00017c0001767983 */ /* 0x002f220000300800 */
[----:B------:R-:W-:-:S05]  /*afd0*/  IADD3 R117, P4, PT, R117, UR20, RZ ;  /* 0x0000001475757c10 */ /* 0x000fca000ff9e0ff */
[----:B------:R1:W-:Y:S04]  /*afe0*/  STL [R1+0x168], R117 ;  /* 0x0001687501007387 */ /* 0x0003e80000100800 */
[----:B-1----:R-:W4:Y:S04]  /*aff0*/  LDL.LU R117, [R1+0x158] ;  /* 0x0001580001757983 */ /* 0x002f280000300800 */
[----:B------:R-:W4:Y:S04]  /*b000*/  LDL.LU R143, [R1+0x174] ;  /* 0x00017400018f7983 */ /* 0x000f280000300800 */
[----:B------:R-:W4:Y:S04]  /*b010*/  LDL.LU R142, [R1+0x150] ;  /* 0x00015000018e7983 */ /* 0x000f280000300800 */
[----:B------:R-:W4:Y:S01]  /*b020*/  LDL.LU R140, [R1+0x16c] ;  /* 0x00016c00018c7983 */ /* 0x000f220000300800 */
[----:B--2---:R-:W-:-:S05]  /*b030*/  IADD3.X R116, PT, PT, R116, UR23, RZ, P5, !PT ;  /* 0x0000001774747c10 */ /* 0x004fca000affe4ff */
[----:B------:R1:W-:Y:S04]  /*b040*/  STL [R1+0x184], R116 ;  /* 0x0001847401007387 */ /* 0x0003e80000100800 */
[----:B------:R-:W2:Y:S04]  /*b050*/  LDL.LU R139, [R1+0x148] ;  /* 0x00014800018b7983 */ /* 0x000ea80000300800 */
        /* <DEDUP_REMOVED lines=20> */
[----:B-1----:R-:W2:Y:S01]  /*b1a0*/  LDL.LU R116, [R1+0x114] ;  /* 0x0001140001747983 */ /* 0x002ea20000300800 */
[----:B---3--:R-:W-:-:S05]  /*b1b0*/  IADD3 R115, P5, PT, R115, UR20, RZ ;  /* 0x0000001473737c10 */ /* 0x008fca000ffbe0ff */
[----:B------:R1:W-:Y:S04]  /*b1c0*/  STL [R1+0x160], R115 ;  /* 0x0001607301007387 */ /* 0x0003e80000100800 */
[----:B-1----:R-:W3:Y:S01]  /*b1d0*/  LDL.LU R115, [R1+0xf0] ;  /* 0x0000f00001737983 */ /* 0x002ee20000300800 */
[----:B----4-:R-:W-:-:S05]  /*b1e0*/  IADD3.X R118, PT, PT, R118, UR23, RZ, P6, !PT ;  /* 0x0000001776767c10 */ /* 0x010fca000b7fe4ff */
[----:B------:R1:W-:Y:S04]  /*b1f0*/  STL [R1+0x17c], R118 ;  /* 0x00017c7601007387 */ /* 0x0003e80000100800 */
[----:B-1----:R-:W4:Y:S01]  /*b200*/  LDL.LU R118, [R1+0x10c] ;  /* 0x00010c0001767983 */ /* 0x002f220000300800 */
[----:B------:R-:W-:Y:S02]  /*b210*/  IADD3 R117, P6, PT, R117, UR20, RZ ;  /* 0x0000001475757c10 */ /* 0x000fe4000ffde0ff */
[----:B------:R-:W-:-:S03]  /*b220*/  IADD3.X R143, PT, PT, R143, UR23, RZ, P2, !PT ;  /* 0x000000178f8f7c10 */ /* 0x000fc600097fe4ff */
[----:B------:R1:W-:Y:S01]  /*b230*/  STL [R1+0x158], R117 ;  /* 0x0001587501007387 */ /* 0x0003e20000100800 */
[----:B------:R-:W-:Y:S02]  /*b240*/  IADD3 R142, P2, PT, R142, UR20, RZ ;  /* 0x000000148e8e7c10 */ /* 0x000fe4000ff5e0ff */
[----:B------:R-:W-:Y:S01]  /*b250*/  IADD3.X R140, PT, PT, R140, UR23, RZ, P3, !PT ;  /* 0x000000178c8c7c10 */ /* 0x000fe20009ffe4ff */
[----:B-1----:R-:W4:Y:S04]  /*b260*/  LDL.LU R117, [R1+0xe8] ;  /* 0x0000e80001757983 */ /* 0x002f280000300800 */
[----:B------:R-:W-:Y:S04]  /*b270*/  STL [R1+0x174], R143 ;  /* 0x0001748f01007387 */ /* 0x000fe80000100800 */
[----:B------:R-:W-:Y:S04]  /*b280*/  STL [R1+0x150], R142 ;  /* 0x0001508e01007387 */ /* 0x000fe80000100800 */
[----:B------:R-:W-:Y:S01]  /*b290*/  STL [R1+0x16c], R140 ;  /* 0x00016c8c01007387 */ /* 0x000fe20000100800 */
[----:B--2---:R-:W-:-:S02]  /*b2a0*/  IADD3 R139, P3, PT, R139, UR20, RZ ;  /* 0x000000148b8b7c10 */ /* 0x004fc4000ff7e0ff */
        /* <DEDUP_REMOVED lines=38> */
[----:B------:R-:W-:Y:S02]  /*b510*/  IADD3 R119, P3, PT, R119, UR20, RZ ;  /* 0x0000001477777c10 */ /* 0x000fe4000ff7e0ff */
[----:B------:R-:W-:-:S05]  /*b520*/  IADD3.X R116, PT, PT, R116, UR23, RZ, P4, !PT ;  /* 0x0000001774747c10 */ /* 0x000fca000a7fe4ff */
[----:B------:R1:W-:Y:S04]  /*b530*/  STL [R1+0x114], R116 ;  /* 0x0001147401007387 */ /* 0x0003e80000100800 */
[----:B------:R-:W-:Y:S04]  /*b540*/  STL [R1+0x11c], R120 ;  /* 0x00011c7801007387 */ /* 0x000fe80000100800 */
[----:B-1----:R-:W2:Y:S04]  /*b550*/  LDL.LU R116, [R1+0x104] ;  /* 0x0001040001747983 */ /* 0x002ea80000300800 */
[----:B------:R-:W-:Y:S01]  /*b560*/  STL [R1+0xf8], R119 ;  /* 0x0000f87701007387 */ /* 0x000fe20000100800 */
[----:B---3--:R-:W-:-:S05]  /*b570*/  IADD3 R115, P4, PT, R115, UR20, RZ ;  /* 0x0000001473737c10 */ /* 0x008fca000ff9e0ff */
[----:B------:R1:W-:Y:S04]  /*b580*/  STL [R1+0xf0], R115 ;  /* 0x0000f07301007387 */ /* 0x0003e80000100800 */
[----:B-1----:R-:W3:Y:S01]  /*b590*/  LDL.LU R115, [R1+0xe0] ;  /* 0x0000e00001737983 */ /* 0x002ee20000300800 */
[----:B----4-:R-:W-:-:S05]  /*b5a0*/  IADD3.X R118, PT, PT, R118, UR23, RZ, P5, !PT ;  /* 0x0000001776767c10 */ /* 0x010fca000affe4ff */
[----:B------:R1:W-:Y:S04]  /*b5b0*/  STL [R1+0x10c], R118 ;  /* 0x00010c7601007387 */ /* 0x0003e80000100800 */
[----:B-1----:R-:W4:Y:S01]  /*b5c0*/  LDL.LU R118, [R1+0xfc] ;  /* 0x0000fc0001767983 */ /* 0x002f220000300800 */
[----:B------:R-:W-:-:S03]  /*b5d0*/  IADD3 R117, P5, PT, R117, UR20, RZ ;  /* 0x0000001475757c10 */ /* 0x000fc6000ffbe0ff */
        /* <DEDUP_REMOVED lines=37> */
[----:B-1----:R-:W4:Y:S01]  /*b830*/  LDL.LU R118, [R1+0x8c] ;  /* 0x00008c0001767983 */ /* 0x002f220000300800 */
        /* <DEDUP_REMOVED lines=43> */
[----:B------:R-:W-:Y:S04]  /*baf0*/  STL [R1+0xa4], R121 ;  /* 0x0000a47901007387 */ /* 0x000fe80000100800 */
        /* <DEDUP_REMOVED lines=35> */
[----:B------:R-:W4:Y:S04]  /*bd30*/  LDL.LU R119, [R1] ;  /* 0x0000000001777983 */ /* 0x000f280000300800 */
        /* <DEDUP_REMOVED lines=12> */
[----:B------:R-:W-:Y:S02]  /*be00*/  IADD3.X R140, PT, PT, R140, UR23, RZ, P4, !PT ;  /* 0x000000178c8c7c10 */ /* 0x000fe4000a7fe4ff */
[----:B------:R-:W-:Y:S01]  /*be10*/  IADD3 R139, P4, PT, R139, UR20, RZ ;  /* 0x000000148b8b7c10 */ /* 0x000fe2000ff9e0ff */
        /* <DEDUP_REMOVED lines=43> */
[----:B------:R-:W-:Y:S04]  /*c0d0*/  STL [R1+0x24], R120 ;  /* 0x0000247801007387 */ /* 0x000fe80000100800 */
[----:B------:R-:W-:Y:S01]  /*c0e0*/  STL [R1], R119 ;  /* 0x0000007701007387 */ /* 0x000fe20000100800 */
[----:B------:R-:W-:-:S03]  /*c0f0*/  IADD3.X R117, PT, PT, R117, UR23, RZ, P6, !PT ;  /* 0x0000001775757c10 */ /* 0x000fc6000b7fe4ff */
[----:B------:R-:W-:Y:S04]  /*c100*/  STL [R1+0x1c], R118 ;  /* 0x00001c7601007387 */ /* 0x000fe80000100800 */
[----:B------:R-:W-:Y:S01]  /*c110*/  STL [R1+0x14], R117 ;  /* 0x0000147501007387 */ /* 0x000fe20000100800 */
[----:B--2---:R-:W-:Y:S02]  /*c120*/  IADD3.X R116, PT, PT, R116, UR23, RZ, P2, !PT ;  /* 0x0000001774747c10 */ /* 0x004fe400097fe4ff */
[----:B---3--:R-:W-:-:S05]  /*c130*/  IADD3.X R115, PT, PT, R115, UR23, RZ, P3, !PT ;  /* 0x0000001773737c10 */ /* 0x008fca0009ffe4ff */
[----:B------:R1:W-:Y:S04]  /*c140*/  STL [R1+0x4], R115 ;  /* 0x0000047301007387 */ /* 0x0003e80000100800 */
[----:B------:R2:W-:Y:S04]  /*c150*/  STL [R1+0xc], R116 ;  /* 0x00000c7401007387 */ /* 0x0005e80000100800 */
[----:B-1----:R-:W3:Y:S01]  /*c160*/  LDL R115, [R1+0x304] ;  /* 0x0003040001737983 */ /* 0x002ee20000100800 */
[----:B------:R-:W-:-:S04]  /*c170*/  IADD3 R249, P6, PT, R249, UR20, RZ ;  /* 0x00000014f9f97c10 */ /* 0x000fc8000ffde0ff */
[----:B------:R-:W-:Y:S02]  /*c180*/  IADD3.X R248, PT, PT, R248, UR23, RZ, P6, !PT ;  /* 0x00000017f8f87c10 */ /* 0x000fe4000b7fe4ff */
        /* <DEDUP_REMOVED lines=8> */
[----:B------:R-:W-:Y:S02]  /*c210*/  IADD3 R42, P6, PT, R42, UR20, RZ ;  /* 0x000000142a2a7c10 */ /* 0x000fe4000ffde0ff */
[----:B------:R-:W-:Y:S02]  /*c220*/  IADD3 R245, P3, PT, R245, UR20, RZ ;  /* 0x00000014f5f57c10 */ /* 0x000fe4000ff7e0ff */
[----:B------:R-:W-:Y:S02]  /*c230*/  IADD3.X R43, PT, PT, R43, UR23, RZ, P6, !PT ;  /* 0x000000172b2b7c10 */ /* 0x000fe4000b7fe4ff */
[----:B------:R-:W-:Y:S02]  /*c240*/  IADD3 R108, P6, PT, R108, UR20, RZ ;  /* 0x000000146c6c7c10 */ /* 0x000fe4000ffde0ff */
[----:B------:R-:W-:-:S02]  /*c250*/  IADD3.X R252, PT, PT, R252, UR23, RZ, P4, !PT ;  /* 0x00000017fcfc7c10 */ /* 0x000fc4000a7fe4ff */
[----:B------:R-:W-:Y:S02]  /*c260*/  IADD3.X R244, PT, PT, R244, UR23, RZ, P3, !PT ;  /* 0x00000017f4f47c10 */ /* 0x000fe40009ffe4ff */
[----:B------:R-:W-:Y:S02]  /*c270*/  IADD3 R251, P5, PT, R251, UR20, RZ ;  /* 0x00000014fbfb7c10 */ /* 0x000fe4000ffbe0ff */
[----:B------:R-:W-:Y:S02]  /*c280*/  IADD3 R247, P2, PT, R247, UR20, RZ ;  /* 0x00000014f7f77c10 */ /* 0x000fe4000ff5e0ff */
[----:B------:R-:W-:Y:S02]  /*c290*/  IADD3 R231, P4, PT, R231, UR20, RZ ;  /* 0x00000014e7e77c10 */ /* 0x000fe4000ff9e0ff */
[----:B------:R-:W-:Y:S02]  /*c2a0*/  IADD3 R62, P3, PT, R62, UR20, RZ ;  /* 0x000000143e3e7c10 */ /* 0x000fe4000ff7e0ff */
[----:B------:R-:W-:-:S02]  /*c2b0*/  IADD3.X R109, PT, PT, R109, UR23, RZ, P6, !PT ;  /* 0x000000176d6d7c10 */ /* 0x000fc4000b7fe4ff */
[----:B------:R-:W-:Y:S02]  /*c2c0*/  IADD3 R82, P6, PT, R82, UR20, RZ ;  /* 0x0000001452527c10 */ /* 0x000fe4000ffde0ff */
[----:B------:R-:W-:Y:S02]  /*c2d0*/  IADD3.X R250, PT, PT, R250, UR23, RZ, P5, !PT ;  /* 0x00000017fafa7c10 */ /* 0x000fe4000affe4ff */
[----:B------:R-:W-:Y:S02]  /*c2e0*/  IADD3.X R246, PT, PT, R246, UR23, RZ, P2, !PT ;  /* 0x00000017f6f67c10 */ /* 0x000fe400097fe4ff */
[----:B------:R-:W-:Y:S02]  /*c2f0*/  IADD3.X R230, PT, PT, R230, UR23, RZ, P4, !PT ;  /* 0x00000017e6e67c10 */ /* 0x000fe4000a7fe4ff */
[----:B------:R-:W-:Y:S02]  /*c300*/  IADD3.X R63, PT, PT, R63, UR23, RZ, P3, !PT ;  /* 0x000000173f3f7c10 */ /* 0x000fe40009ffe4ff */
[----:B------:R-:W-:-:S02]  /*c310*/  IADD3 R216, P5, PT, R216, UR20, RZ ;  /* 0x00000014d8d87c10 */ /* 0x000fc4000ffbe0ff */
[----:B------:R-:W-:Y:S02]  /*c320*/  IADD3 R64, P2, PT, R64, UR20, RZ ;  /* 0x0000001440407c10 */ /* 0x000fe4000ff5e0ff */
[----:B------:R-:W-:Y:S02]  /*c330*/  IADD3 R48, P4, PT, R48, UR20, RZ ;  /* 0x0000001430307c10 */ /* 0x000fe4000ff9e0ff */
[----:B------:R-:W-:Y:S02]  /*c340*/  IADD3 R16, P3, PT, R16, UR20, RZ ;  /* 0x0000001410107c10 */ /* 0x000fe4000ff7e0ff */
[----:B------:R-:W-:Y:S02]  /*c350*/  IADD3.X R84, PT, PT, R84, UR23, RZ, P6, !PT ;  /* 0x0000001754547c10 */ /* 0x000fe4000b7fe4ff */
[----:B------:R-:W-:Y:S02]  /*c360*/  IADD3 R39, P6, PT, R39, UR20, RZ ;  /* 0x0000001427277c10 */ /* 0x000fe4000ffde0ff */
[----:B------:R-:W-:-:S02]  /*c370*/  IADD3.X R214, PT, PT, R214, UR23, RZ, P5, !PT ;  /* 0x00000017d6d67c10 */ /* 0x000fc4000affe4ff */
[----:B------:R-:W-:Y:S02]  /*c380*/  IADD3.X R65, PT, PT, R65, UR23, RZ, P2, !PT ;  /* 0x0000001741417c10 */ /* 0x000fe400097fe4ff */
[----:B------:R-:W-:Y:S02]  /*c390*/  IADD3.X R49, PT, PT, R49, UR23, RZ, P4, !PT ;  /* 0x0000001731317c10 */ /* 0x000fe4000a7fe4ff */
[----:B------:R-:W-:Y:S02]  /*c3a0*/  IADD3.X R17, PT, PT, R17, UR23, RZ, P3, !PT ;  /* 0x0000001711117c10 */ /* 0x000fe40009ffe4ff */
[----:B------:R-:W-:Y:S02]  /*c3b0*/  IADD3 R46, P5, PT, R46, UR20, RZ ;  /* 0x000000142e2e7c10 */ /* 0x000fe4000ffbe0ff */
[----:B------:R-:W-:Y:S02]  /*c3c0*/  IADD3 R30, P2, PT, R30, UR20, RZ ;  /* 0x000000141e1e7c10 */ /* 0x000fe4000ff5e0ff */
[----:B------:R-:W-:-:S02]  /*c3d0*/  IADD3 R14, P4, PT, R14, UR20, RZ ;  /* 0x000000140e0e7c10 */ /* 0x000fc4000ff9e0ff */
[----:B------:R-:W-:Y:S02]  /*c3e0*/  IADD3 R98, P3, PT, R98, UR20, RZ ;  /* 0x0000001462627c10 */ /* 0x000fe4000ff7e0ff */
[----:B------:R-:W-:Y:S02]  /*c3f0*/  IADD3.X R41, PT, PT, R41, UR23, RZ, P6, !PT ;  /* 0x0000001729297c10 */ /* 0x000fe4000b7fe4ff */
[----:B-----5:R-:W-:Y:S02]  /*c400*/  IADD3 R6, P6, PT, R6, UR20, RZ ;  /* 0x0000001406067c10 */ /* 0x020fe4000ffde0ff */
[----:B------:R-:W-:Y:S02]  /*c410*/  IADD3.X R47, PT, PT, R47, UR23, RZ, P5, !PT ;  /* 0x000000172f2f7c10 */ /* 0x000fe4000affe4ff */
[----:B------:R-:W-:Y:S02]  /*c420*/  IADD3.X R32, PT, PT, R32, UR23, RZ, P2, !PT ;  /* 0x0000001720207c10 */ /* 0x000fe400097fe4ff */
[----:B------:R-:W-:-:S02]  /*c430*/  IADD3.X R15, PT, PT, R15, UR23, RZ, P4, !PT ;  /* 0x000000170f0f7c10 */ /* 0x000fc4000a7fe4ff */
[----:B------:R-:W-:Y:S02]  /*c440*/  IADD3.X R99, PT, PT, R99, UR23, RZ, P3, !PT ;  /* 0x0000001763637c10 */ /* 0x000fe40009ffe4ff */
[----:B------:R-:W-:Y:S02]  /*c450*/  IADD3 R112, P5, PT, R112, UR20, RZ ;  /* 0x0000001470707c10 */ /* 0x000fe4000ffbe0ff */
[----:B------:R-:W-:Y:S02]  /*c460*/  IADD3 R100, P2, PT, R100, UR20, RZ ;  /* 0x0000001464647c10 */ /* 0x000fe4000ff5e0ff */
[----:B------:R-:W-:Y:S02]  /*c470*/  IADD3 R87, P4, PT, R87, UR20, RZ ;  /* 0x0000001457577c10 */ /* 0x000fe4000ff9e0ff */
        /* <DEDUP_REMOVED lines=10> */
[----:B------:R-:W-:Y:S02]  /*c520*/  IADD3.X R75, PT, PT, R75, UR23, RZ, P2, !PT ;  /* 0x000000174b4b7c10 */ /* 0x000fe400097fe4ff */
[----:B------:R-:W-:Y:S02]  /*c530*/  IADD3.X R60, PT, PT, R60, UR23, RZ, P4, !PT ;  /* 0x000000173c3c7c10 */ /* 0x000fe4000a7fe4ff */
[----:B------:R-:W-:Y:S02]  /*c540*/  IADD3.X R27, PT, PT, R27, UR23, RZ, P3, !PT ;  /* 0x000000171b1b7c10 */ /* 0x000fe40009ffe4ff */
[----:B------:R-:W-:Y:S01]  /*c550*/  IADD3.X R7, PT, PT, R7, UR23, RZ, P6, !PT ;  /* 0x0000001707077c10 */ /* 0x000fe2000b7fe4ff */
[----:B------:R-:W1:Y:S01]  /*c560*/  SYNCS.PHASECHK.TRANS64.TRYWAIT P6, [UR11], R114 ;  /* 0x00000072ff0075a7 */ /* 0x000e6200080c110b */
[----:B------:R-:W-:-:S02]  /*c570*/  IADD3 R44, P5, PT, R44, UR20, RZ ;  /* 0x000000142c2c7c10 */ /* 0x000fc4000ffbe0ff */
[----:B------:R-:W-:Y:S02]  /*c580*/  IADD3 R28, P2, PT, R28, UR20, RZ ;  /* 0x000000141c1c7c10 */ /* 0x000fe4000ff5e0ff */
[----:B------:R-:W-:Y:S02]  /*c590*/  IADD3 R12, P4, PT, R12, UR20, RZ ;  /* 0x000000140c0c7c10 */ /* 0x000fe4000ff9e0ff */
[----:B------:R-:W-:Y:S02]  /*c5a0*/  IADD3 R96, P3, PT, R96, UR20, RZ ;  /* 0x0000001460607c10 */ /* 0x000fe4000ff7e0ff */
        /* <DEDUP_REMOVED lines=60> */
[----:B------:R-:W-:Y:S01]  /*c970*/  PRMT R141, RZ, 0x7610, R141 ;  /* 0x00007610ff8d7816 */ /* 0x000fe2000000008d */
[----:B---3--:R-:W-:-:S05]  /*c980*/  VIADD R115, R115, 0x1 ;  /* 0x0000000173737836 */ /* 0x008fca0000000000 */
[----:B------:R2:W-:Y:S01]  /*c990*/  STL [R1+0x310], R115 ;  /* 0x0003107301007387 */ /* 0x0005e20000100800 */
[----:B0-----:R-:W-:-:S05]  /*c9a0*/  IMAD R157, R115, -0x40, R157 ;  /* 0xffffffc0739d7824 */ /* 0x001fca00078e029d */
[C---:B------:R-:W-:Y:S02]  /*c9b0*/  ISETP.GT.AND P2, PT, R157.reuse, RZ, PT ;  /* 0x000000ff9d00720c */ /* 0x040fe40003f44270 */
[----:B------:R-:W-:Y:S01]  /*c9c0*/  ISETP.GT.AND P5, PT, R157, 0x1, PT ;  /* 0x000000019d00780c */ /* 0x000fe20003fa4270 */
[----:B-1----:R-:W-:-:S12]  /*c9d0*/  @!P6 BRA `(.L_x_8) ;  /* 0x000000900020e947 */ /* 0x002fd80003800000 */
.L_x_16:
[----:B------:R-:W-:Y:S01]  /*c9e0*/  ISETP.GT.AND P3, PT, R157, 0x2, PT ;  /* 0x000000029d00780c */ /* 0x000fe20003f64270 */
[----:B------:R-:W-:Y:S01]  /*c9f0*/  STL [R1+0x354], R204 ;  /* 0x000354cc01007387 */ /* 0x000fe20000100800 */
[----:B------:R-:W-:Y:S01]  /*ca00*/  PRMT R125, RZ, 0x7610, R125 ;  /* 0x00007610ff7d7816 */ /* 0x000fe2000000007d */
[----:B------:R-:W-:Y:S01]  /*ca10*/  @P2 IMAD.MOV.U32 R114, RZ, RZ, R2 ;  /* 0x000000ffff722224 */ /* 0x000fe200078e0002 */
[----:B------:R-:W-:Y:S01]  /*ca20*/  PRMT R124, RZ, 0x7610, R124 ;  /* 0x00007610ff7c7816 */ /* 0x000fe2000000007c */
[----:B------:R-:W-:Y:S01]  /*ca30*/  STL [R1+0x320], R179 ;  /* 0x000320b301007387 */ /* 0x000fe20000100800 */
[----:B--2---:R-:W-:Y:S01]  /*ca40*/  @P2 IMAD.MOV.U32 R115, RZ, RZ, R4 ;  /* 0x000000ffff732224 */ /* 0x004fe200078e0004 */
[----:B------:R-:W-:Y:S02]  /*ca50*/  PRMT R140, RZ, 0x7610, R140 ;  /* 0x00007610ff8c7816 */ /* 0x000fe4000000008c */
[----:B------:R-:W-:Y:S04]  /*ca60*/  STL [R1+0x31c], R169 ;  /* 0x00031ca901007387 */ /* 0x000fe80000100800 */
[----:B------:R-:W2:Y:S04]  /*ca70*/  @P3 LDG.E.U8 R125, desc[UR24][R34.64] ;  /* 0x00000018227d3981 */ /* 0x000ea8000c1e1100 */
[----:B------:R-:W3:Y:S04]  /*ca80*/  @P3 LDG.E.U8 R124, desc[UR24][R36.64] ;  /* 0x00000018247c3981 */ /* 0x000ee8000c1e1100 */
[----:B------:R-:W-:Y:S04]  /*ca90*/  STL [R1+0x318], R0 ;  /* 0x0003180001007387 */ /* 0x000fe80000100800 */
[----:B------:R-:W-:Y:S04]  /*caa0*/  STL [R1+0x328], R2 ;  /* 0x0003280201007387 */ /* 0x000fe80000100800 */
[----:B------:R-:W-:Y:S04]  /*cab0*/  STL [R1+0x324], R4 ;  /* 0x0003240401007387 */ /* 0x000fe80000100800 */
[----:B------:R-:W-:Y:S04]  /*cac0*/  STL [R1+0x330], R3 ;  /* 0x0003300301007387 */ /* 0x000fe80000100800 */
[----:B------:R-:W-:Y:S04]  /*cad0*/  STL [R1+0x32c], R5 ;  /* 0x00032c0501007387 */ /* 0x000fe80000100800 */
[----:B------:R-:W-:Y:S04]  /*cae0*/  STL [R1+0x338], R18 ;  /* 0x0003381201007387 */ /* 0x000fe80000100800 */
[----:B------:R0:W-:Y:S04]  /*caf0*/  STL [R1+0x334], R20 ;  /* 0x0003341401007387 */ /* 0x0001e80000100800 */
[----:B------:R-:W-:Y:S04]  /*cb00*/  STL [R1+0x340], R19 ;  /* 0x0003401301007387 */ /* 0x000fe80000100800 */
[----:B------:R-:W-:Y:S04]  /*cb10*/  STL [R1+0x33c], R21 ;  /* 0x00033c1501007387 */ /* 0x000fe80000100800 */
[----:B------:R-:W-:Y:S04]  /*cb20*/  STL [R1+0x348], R34 ;  /* 0x0003482201007387 */ /* 0x000fe80000100800 */
[----:B------:R1:W-:Y:S04]  /*cb30*/  STL [R1+0x344], R35 ;  /* 0x0003442301007387 */ /* 0x0003e80000100800 */
[----:B------:R-:W4:Y:S04]  /*cb40*/  LDL R127, [R1] ;  /* 0x00000000017f7983 */ /* 0x000f280000100800 */
[----:B------:R-:W4:Y:S04]  /*cb50*/  LDL R126, [R1+0x4] ;  /* 0x00000400017e7983 */ /* 0x000f280000100800 */
[----:B------:R0:W4:Y:S01]  /*cb60*/  @P2 LDG.E.U8 R141, desc[UR24][R114.64] ;  /* 0x00000018728d2981 */ /* 0x000122000c1e1100 */
[----:B------:R-:W-:-:S02]  /*cb70*/  PRMT R238, RZ, 0x7610, R238 ;  /* 0x00007610ffee7816 */ /* 0x000fc400000000ee */
[----:B------:R-:W-:Y:S01]  /*cb80*/  ISETP.GT.AND P4, PT, R157, 0x4, PT ;  /* 0x000000049d00780c */ /* 0x000fe20003f84270 */
[----:B0-----:R-:W-:Y:S02]  /*cb90*/  @P2 IMAD.MOV.U32 R114, RZ, RZ, R3 ;  /* 0x000000ffff722224 */ /* 0x001fe400078e0003 */
[----:B------:R-:W-:-:S05]  /*cba0*/  @P2 IMAD.MOV.U32 R115, RZ, RZ, R5 ;  /* 0x000000ffff732224 */ /* 0x000fca00078e0005 */
[----:B------:R0:W4:Y:S01]  /*cbb0*/  @P2 LDG.E.U8 R140, desc[UR24][R114.64] ;  /* 0x00000018728c2981 */ /* 0x000122000c1e1100 */
[----:B------:R-:W-:Y:S01]  /*cbc0*/  PRMT R240, RZ, 0x7610, R240 ;  /* 0x00007610fff07816 */ /* 0x000fe200000000f0 */
[----:B0-----:R-:W-:Y:S02]  /*cbd0*/  @P5 IMAD.MOV.U32 R114, RZ, RZ, R18 ;  /* 0x000000ffff725224 */ /* 0x001fe400078e0012 */
[----:B------:R-:W-:-:S05]  /*cbe0*/  @P5 IMAD.MOV.U32 R115, RZ, RZ, R20 ;  /* 0x000000ffff735224 */ /* 0x000fca00078e0014 */
[----:B------:R0:W4:Y:S01]  /*cbf0*/  @P5 LDG.E.U8 R238, desc[UR24][R114.64] ;  /* 0x0000001872ee5981 */ /* 0x000122000c1e1100 */
[----:B------:R-:W-:Y:S02]  /*cc00*/  PRMT R20, RZ, 0x7610, R20 ;  /* 0x00007610ff147816 */ /* 0x000fe40000000014 */
[----:B------:R-:W-:Y:S02]  /*cc10*/  PRMT R3, RZ, 0x7610, R3 ;  /* 0x00007610ff037816 */ /* 0x000fe40000000003 */
[----:B------:R-:W-:Y:S02]  /*cc20*/  PRMT R169, RZ, 0x7610, R169 ;  /* 0x00007610ffa97816 */ /* 0x000fe400000000a9 */
[----:B------:R-:W-:Y:S02]  /*cc30*/  PRMT R0, RZ, 0x7610, R0 ;  /* 0x00007610ff007816 */ /* 0x000fe40000000000 */
[----:B------:R-:W-:Y:S01]  /*cc40*/  ISETP.GT.AND P2, PT, R157, 0x3, PT ;  /* 0x000000039d00780c */ /* 0x000fe20003f44270 */
[----:B0-----:R-:W-:-:S02]  /*cc50*/  @P5 IMAD.MOV.U32 R114, RZ, RZ, R19 ;  /* 0x000000ffff725224 */ /* 0x001fc400078e0013 */
[----:B------:R-:W-:-:S05]  /*cc60*/  @P5 IMAD.MOV.U32 R115, RZ, RZ, R21 ;  /* 0x000000ffff735224 */ /* 0x000fca00078e0015 */
[----:B------:R0:W4:Y:S02]  /*cc70*/  @P5 LDG.E.U8 R240, desc[UR24][R114.64] ;  /* 0x0000001872f05981 */ /* 0x000124000c1e1100 */
[----:B0-----:R-:W-:Y:S02]  /*cc80*/  @P4 IMAD.MOV.U32 R114, RZ, RZ, R66 ;  /* 0x000000ffff724224 */ /* 0x001fe400078e0042 */
[----:B------:R-:W-:-:S05]  /*cc90*/  @P4 IMAD.MOV.U32 R115, RZ, RZ, R68 ;  /* 0x000000ffff734224 */ /* 0x000fca00078e0044 */
[----:B------:R0:W4:Y:S02]  /*cca0*/  @P4 LDG.E.U8 R20, desc[UR24][R114.64] ;  /* 0x0000001872144981 */ /* 0x000124000c1e1100 */
[----:B0-----:R-:W-:Y:S02]  /*ccb0*/  @P4 IMAD.MOV.U32 R114, RZ, RZ, R67 ;  /* 0x000000ffff724224 */ /* 0x001fe400078e0043 */
[----:B------:R-:W-:-:S05]  /*ccc0*/  @P4 IMAD.MOV.U32 R115, RZ, RZ, R69 ;  /* 0x000000ffff734224 */ /* 0x000fca00078e0045 */
[----:B------:R0:W4:Y:S01]  /*ccd0*/  @P4 LDG.E.U8 R3, desc[UR24][R114.64] ;  /* 0x0000001872034981 */ /* 0x000122000c1e1100 */
[----:B------:R-:W-:-:S13]  /*cce0*/  ISETP.GT.AND P4, PT, R157, 0x7, PT ;  /* 0x000000079d00780c */ /* 0x000fda0003f84270 */
[----:B------:R-:W4:Y:S04]  /*ccf0*/  @P4 LDG.E.U8 R169, desc[UR24][R102.64] ;  /* 0x0000001866a94981 */ /* 0x000f28000c1e1100 */
[----:B------:R-:W4:Y:S01]  /*cd00*/  @P4 LDG.E.U8 R0, desc[UR24][R104.64] ;  /* 0x0000001868004981 */ /* 0x000f22000c1e1100 */
[----:B------:R-:W-:Y:S02]  /*cd10*/  ISETP.GT.AND P4, PT, R157, 0xa, PT ;  /* 0x0000000a9d00780c */ /* 0x000fe40003f84270 */
[----:B-1----:R-:W-:Y:S02]  /*cd20*/  PRMT R35, RZ, 0x7610, R35 ;  /* 0x00007610ff237816 */ /* 0x002fe40000000023 */
[----:B------:R-:W-:Y:S02]  /*cd30*/  PRMT R19, RZ, 0x7610, R19 ;  /* 0x00007610ff137816 */ /* 0x000fe40000000013 */
[----:B------:R-:W-:-:S02]  /*cd40*/  PRMT R34, RZ, 0x7610, R34 ;  /* 0x00007610ff227816 */ /* 0x000fc40000000022 */
[----:B------:R-:W4:Y:S04]  /*cd50*/  @P2 LDG.E.U8 R35, desc[UR24][R50.64] ;  /* 0x0000001832232981 */ /* 0x000f28000c1e1100 */
[----:B------:R-:W4:Y:S04]  /*cd60*/  @P2 LDG.E.U8 R19, desc[UR24][R52.64] ;  /* 0x0000001834132981 */ /* 0x000f28000c1e1100 */
[----:B--2---:R1:W-:Y:S04]  /*cd70*/  STL [R1+0x30c], R125 ;  /* 0x00030c7d01007387 */ /* 0x0043e80000100800 */
[----:B-1----:R-:W2:Y:S04]  /*cd80*/  LDL R125, [R1+0x8] ;  /* 0x00000800017d7983 */ /* 0x002ea80000100800 */
[----:B---3--:R1:W-:Y:S01]  /*cd90*/  STL [R1+0x308], R124 ;  /* 0x0003087c01007387 */ /* 0x0083e20000100800 */
[----:B0-----:R-:W-:-:S02]  /*cda0*/  @P4 IMAD.MOV.U32 R114, RZ, RZ, R38 ;  /* 0x000000ffff724224 */ /* 0x001fc400078e0026 */
[----:B------:R-:W-:Y:S01]  /*cdb0*/  @P4 IMAD.MOV.U32 R115, RZ, RZ, R40 ;  /* 0x000000ffff734224 */ /* 0x000fe200078e0028 */
[----:B-1----:R-:W3:Y:S04]  /*cdc0*/  LDL R124, [R1+0x18] ;  /* 0x00001800017c7983 */ /* 0x002ee80000100800 */
[----:B------:R0:W-:Y:S04]  /*cdd0*/  STL [R1+0x350], R36 ;  /* 0x0003502401007387 */ /* 0x0001e80000100800 */
[----:B0-----:R-:W2:Y:S04]  /*cde0*/  LDL R36, [R1+0x14] ;  /* 0x0000140001247983 */ /* 0x001ea80000100800 */
[----:B------:R0:W-:Y:S01]  /*cdf0*/  STL [R1+0x34c], R37 ;  /* 0x00034c2501007387 */ /* 0x0001e20000100800 */
[----:B------:R-:W-:-:S02]  /*ce00*/  ISETP.GT.AND P2, PT, R157, 0x6, PT ;  /* 0x000000069d00780c */ /* 0x000fc40003f44270 */
[----:B------:R-:W-:Y:S01]  /*ce10*/  ISETP.GT.AND P3, PT, R157, 0x5, PT ;  /* 0x000000059d00780c */ /* 0x000fe20003f64270 */
[----:B------:R-:W2:Y:S01]  /*ce20*/  LDL R204, [R1+0x24] ;  /* 0x0000240001cc7983 */ /* 0x000ea20000100800 */
[----:B0-----:R-:W-:-:S06]  /*ce30*/  PRMT R37, RZ, 0x7610, R37 ;  /* 0x00007610ff257816 */ /* 0x001fcc0000000025 */
[----:B------:R0:W2:Y:S01]  /*ce40*/  @P4 LDG.E.U8 R37, desc[UR24][R114.64] ;  /* 0x0000001872254981 */ /* 0x0000a2000c1e1100 */
[----:B------:R-:W-:Y:S02]  /*ce50*/  PRMT R4, RZ, 0x7610, R4 ;  /* 0x00007610ff047816 */ /* 0x000fe40000000004 */
[----:B------:R-:W-:Y:S02]  /*ce60*/  PRMT R179, RZ, 0x7610, R179 ;  /* 0x00007610ffb37816 */ /* 0x000fe400000000b3 */
[----:B------:R-:W-:Y:S02]  /*ce70*/  PRMT R5, RZ, 0x7610, R5 ;  /* 0x00007610ff057816 */ /* 0x000fe40000000005 */
[----:B------:R-:W2:Y:S01]  /*ce80*/  @P2 LDG.E.U8 R4, desc[UR24][R90.64] ;  /* 0x000000185a042981 */ /* 0x000ea2000c1e1100 */
[----:B0-----:R-:W-:-:S03]  /*ce90*/  @P4 IMAD.MOV.U32 R114, RZ, RZ, R39 ;  /* 0x000000ffff724224 */ /* 0x001fc600078e0027 */
[----:B------:R-:W2:Y:S01]  /*cea0*/  @P2 LDG.E.U8 R179, desc[UR24][R92.64] ;  /* 0x000000185cb32981 */ /* 0x000ea2000c1e1100 */
[----:B------:R-:W-:Y:S01]  /*ceb0*/  @P4 IMAD.MOV.U32 R115, RZ, RZ, R41 ;  /* 0x000000ffff734224 */ /* 0x000fe200078e0029 */
[----:B------:R-:W-:Y:S02]  /*cec0*/  PRMT R2, RZ, 0x7610, R2 ;  /* 0x00007610ff027816 */ /* 0x000fe40000000002 */
[----:B------:R-:W-:Y:S01]  /*ced0*/  PRMT R237, RZ, 0x7610, R237 ;  /* 0x00007610ffed7816 */ /* 0x000fe200000000ed */
[----:B------:R-:W2:Y:S04]  /*cee0*/  @P3 LDG.E.U8 R5, desc[UR24][R78.64] ;  /* 0x000000184e053981 */ /* 0x000ea8000c1e1100 */
[----:B------:R0:W2:Y:S01]  /*cef0*/  @P4 LDG.E.U8 R34, desc[UR24][R114.64] ;  /* 0x0000001872224981 */ /* 0x0000a2000c1e1100 */
[----:B------:R-:W-:-:S02]  /*cf00*/  ISETP.GT.AND P4, PT, R157, 0xd, PT ;  /* 0x0000000d9d00780c */ /* 0x000fc40003f84270 */
[C---:B------:R-:W-:Y:S01]  /*cf10*/  ISETP.GT.AND P2, PT, R157.reuse, 0x9, PT ;  /* 0x000000099d00780c */ /* 0x040fe20003f44270 */
[----:B------:R-:W2:Y:S01]  /*cf20*/  @P3 LDG.E.U8 R2, desc[UR24][R80.64] ;  /* 0x0000001850023981 */ /* 0x000ea2000c1e1100 */
[----:B------:R-:W-:Y:S02]  /*cf30*/  ISETP.GT.AND P3, PT, R157, 0x8, PT ;  /* 0x000000089d00780c */ /* 0x000fe40003f64270 */
[----:B------:R-:W-:Y:S02]  /*cf40*/  PRMT R242, RZ, 0x7610, R242 ;  /* 0x00007610fff27816 */ /* 0x000fe400000000f2 */
[----:B------:R-:W-:-:S05]  /*cf50*/  PRMT R243, RZ, 0x7610, R243 ;  /* 0x00007610fff37816 */ /* 0x000fca00000000f3 */
[----:B0-----:R-:W-:Y:S02]  /*cf60*/  @P4 IMAD.MOV.U32 R114, RZ, RZ, R82 ;  /* 0x000000ffff724224 */ /* 0x001fe400078e0052 */
[----:B------:R-:W-:Y:S01]  /*cf70*/  @P4 IMAD.MOV.U32 R115, RZ, RZ, R84 ;  /* 0x000000ffff734224 */ /* 0x000fe200078e0054 */
[----:B------:R-:W-:Y:S01]  /*cf80*/  PRMT R236, RZ, 0x7610, R236 ;  /* 0x00007610ffec7816 */ /* 0x000fe200000000ec */
[----:B------:R-:W2:Y:S04]  /*cf90*/  @P2 LDG.E.U8 R242, desc[UR24][R22.64] ;  /* 0x0000001816f22981 */ /* 0x000ea8000c1e1100 */
[----:B------:R0:W2:Y:S01]  /*cfa0*/  @P4 LDG.E.U8 R237, desc[UR24][R114.64] ;  /* 0x0000001872ed4981 */ /* 0x0000a2000c1e1100 */
[----:B------:R-:W-:Y:S02]  /*cfb0*/  PRMT R139, RZ, 0x7610, R139 ;  /* 0x00007610ff8b7816 */ /* 0x000fe4000000008b */
[----:B------:R-:W-:Y:S01]  /*cfc0*/  PRMT R138, RZ, 0x7610, R138 ;  /* 0x00007610ff8a7816 */ /* 0x000fe2000000008a */
[----:B------:R-:W2:Y:S01]  /*cfd0*/  @P2 LDG.E.U8 R243, desc[UR24][R24.64] ;  /* 0x0000001818f32981 */ /* 0x000ea2000c1e1100 */
[----:B------:R-:W-:-:S02]  /*cfe0*/  ISETP.GT.AND P2, PT, R157, 0xc, PT ;  /* 0x0000000c9d00780c */ /* 0x000fc40003f44270 */
[----:B------:R-:W-:Y:S01]  /*cff0*/  PRMT R241, RZ, 0x7610, R241 ;  /* 0x00007610fff17816 */ /* 0x000fe200000000f1 */
[----:B------:R-:W2:Y:S01]  /*d000*/  @P3 LDG.E.U8 R139, desc[UR24][R6.64] ;  /* 0x00000018068b3981 */ /* 0x000ea2000c1e1100 */
[----:B0-----:R-:W-:Y:S02]  /*d010*/  @P4 IMAD.MOV.U32 R114, RZ, RZ, R83 ;  /* 0x000000ffff724224 */ /* 0x001fe400078e0053 */
[----:B------:R-:W-:Y:S01]  /*d020*/  @P4 IMAD.MOV.U32 R115, RZ, RZ, R85 ;  /* 0x000000ffff734224 */ /* 0x000fe200078e0055 */
[----:B------:R-:W3:Y:S04]  /*d030*/  @P3 LDG.E.U8 R138, desc[UR24][R8.64] ;  /* 0x00000018088a3981 */ /* 0x000ee8000c1e1100 */
[----:B------:R0:W3:Y:S01]  /*d040*/  @P4 LDG.E.U8 R236, desc[UR24][R114.64] ;  /* 0x0000001872ec4981 */ /* 0x0000e2000c1e1100 */
[----:B------:R-:W-:-:S02]  /*d050*/  ISETP.GT.AND P4, PT, R157, 0x10, PT ;  /* 0x000000109d00780c */ /* 0x000fc40003f84270 */
[C---:B------:R-:W-:Y:S01]  /*d060*/  ISETP.GT.AND P3, PT, R157.reuse, 0xb, PT ;  /* 0x0000000b9d00780c */ /* 0x040fe20003f64270 */
[----:B------:R-:W3:Y:S01]  /*d070*/  @P2 LDG.E.U8 R241, desc[UR24][R70.64] ;  /* 0x0000001846f12981 */ /* 0x000ee2000c1e1100 */
[----:B------:R-:W-:Y:S02]  /*d080*/  PRMT R239, RZ, 0x7610, R239 ;  /* 0x00007610ffef7816 */ /* 0x000fe400000000ef */
[----:B------:R-:W-:Y:S02]  /*d090*/  PRMT R137, RZ, 0x7610, R137 ;  /* 0x00007610ff897816 */ /* 0x000fe40000000089 */
[----:B------:R-:W-:Y:S02]  /*d0a0*/  PRMT R136, RZ, 0x7610, R136 ;  /* 0x00007610ff887816 */ /* 0x000fe40000000088 */
[----:B------:R-:W3:Y:S01]  /*d0b0*/  @P2 LDG.E.U8 R239, desc[UR24][R72.64] ;  /* 0x0000001848ef2981 */ /* 0x000ee2000c1e1100 */
[----:B------:R-:W-:Y:S02]  /*d0c0*/  PRMT R21, RZ, 0x7610, R21 ;  /* 0x00007610ff157816 */ /* 0x000fe40000000015 */
[----:B------:R-:W-:Y:S01]  /*d0d0*/  PRMT R18, RZ, 0x7610, R18 ;  /* 0x00007610ff127816 */ /* 0x000fe20000000012 */
[----:B------:R-:W3:Y:S01]  /*d0e0*/  @P4 LDG.E.U8 R137, desc[UR24][R10.64] ;  /* 0x000000180a894981 */ /* 0x000ee2000c1e1100 */
[----:B------:R-:W-:-:S03]  /*d0f0*/  ISETP.GT.AND P2, PT, R157, 0xf, PT ;  /* 0x0000000f9d00780c */ /* 0x000fc60003f44270 */
[----:B------:R-:W3:Y:S01]  /*d100*/  @P4 LDG.E.U8 R136, desc[UR24][R12.64] ;  /* 0x000000180c884981 */ /* 0x000ee2000c1e1100 */
[----:B------:R-:W-:Y:S02]  /*d110*/  ISETP.GT.AND P4, PT, R157, 0x13, PT ;  /* 0x000000139d00780c */ /* 0x000fe40003f84270 */
[----:B------:R-:W-:Y:S01]  /*d120*/  PRMT R233, RZ, 0x7610, R233 ;  /* 0x00007610ffe97816 */ /* 0x000fe200000000e9 */
[----:B------:R-:W3:Y:S01]  /*d130*/  @P3 LDG.E.U8 R21, desc[UR24][R54.64] ;  /* 0x0000001836153981 */ /* 0x000ee2000c1e1100 */
[----:B------:R-:W-:-:S03]  /*d140*/  PRMT R232, RZ, 0x7610, R232 ;  /* 0x00007610ffe87816 */ /* 0x000fc600000000e8 */
[----:B------:R-:W3:Y:S01]  /*d150*/  @P3 LDG.E.U8 R18, desc[UR24][R56.64] ;  /* 0x0000001838123981 */ /* 0x000ee2000c1e1100 */
[C---:B------:R-:W-:Y:S02]  /*d160*/  ISETP.GT.AND P3, PT, R157.reuse, 0xe, PT ;  /* 0x0000000e9d00780c */ /* 0x040fe40003f64270 */
[----:B------:R-:W-:Y:S01]  /*d170*/  PRMT R225, RZ, 0x7610, R225 ;  /* 0x00007610ffe17816 */ /* 0x000fe200000000e1 */
[----:B------:R-:W3:Y:S01]  /*d180*/  @P2 LDG.E.U8 R233, desc[UR24][R106.64] ;  /* 0x000000186ae92981 */ /* 0x000ee2000c1e1100 */
[----:B------:R-:W-:Y:S01]  /*d190*/  PRMT R235, RZ, 0x7610, R235 ;  /* 0x00007610ffeb7816 */ /* 0x000fe200000000eb */
[----:B0-----:R-:W-:Y:S01]  /*d1a0*/  @P4 IMAD.MOV.U32 R114, RZ, RZ, R58 ;  /* 0x000000ffff724224 */ /* 0x001fe200078e003a */
[----:B------:R-:W-:Y:S01]  /*d1b0*/  PRMT R234, RZ, 0x7610, R234 ;  /* 0x00007610ffea7816 */ /* 0x000fe200000000ea */
[----:B------:R-:W3:Y:S01]  /*d1c0*/  @P2 LDG.E.U8 R232, desc[UR24][R108.64] ;  /* 0x000000186ce82981 */ /* 0x000ee2000c1e1100 */
[----:B------:R-:W-:Y:S01]  /*d1d0*/  ISETP.GT.AND P2, PT, R157, 0x12, PT ;  /* 0x000000129d00780c */ /* 0x000fe20003f44270 */
[----:B------:R-:W-:Y:S01]  /*d1e0*/  @P4 IMAD.MOV.U32 R115, RZ, RZ, R60 ;  /* 0x000000ffff734224 */ /* 0x000fe200078e003c */
[----:B------:R-:W-:-:S02]  /*d1f0*/  PRMT R224, RZ, 0x7610, R224 ;  /* 0x00007610ffe07816 */ /* 0x000fc400000000e0 */
[----:B------:R-:W-:Y:S01]  /*d200*/  PRMT R229, RZ, 0x7610, R229 ;  /* 0x00007610ffe57816 */ /* 0x000fe200000000e5 */
[----:B------:R-:W3:Y:S01]  /*d210*/  @P3 LDG.E.U8 R235, desc[UR24][R94.64] ;  /* 0x000000185eeb3981 */ /* 0x000ee2000c1e1100 */
[----:B------:R-:W-:-:S03]  /*d220*/  PRMT R228, RZ, 0x7610, R228 ;  /* 0x00007610ffe47816 */ /* 0x000fc600000000e4 */
[----:B------:R0:W3:Y:S04]  /*d230*/  @P4 LDG.E.U8 R225, desc[UR24][R114.64] ;  /* 0x0000001872e14981 */ /* 0x0000e8000c1e1100 */
[----:B------:R-:W3:Y:S01]  /*d240*/  @P3 LDG.E.U8 R234, desc[UR24][R96.64] ;  /* 0x0000001860ea3981 */ /* 0x000ee2000c1e1100 */
[----:B------:R-:W-:Y:S02]  /*d250*/  ISETP.GT.AND P3, PT, R157, 0x11, PT ;  /* 0x000000119d00780c */ /* 0x000fe40003f64270 */
[----:B------:R-:W-:Y:S01]  /*d260*/  PRMT R227, RZ, 0x7610, R227 ;  /* 0x00007610ffe37816 */ /* 0x000fe200000000e3 */
[----:B------:R-:W3:Y:S01]  /*d270*/  @P2 LDG.E.U8 R229, desc[UR24][R42.64] ;  /* 0x000000182ae52981 */ /* 0x000ee2000c1e1100 */
[----:B0-----:R-:W-:Y:S02]  /*d280*/  @P4 IMAD.MOV.U32 R114, RZ, RZ, R59 ;  /* 0x000000ffff724224 */ /* 0x001fe400078e003b */
[----:B------:R-:W-:Y:S01]  /*d290*/  @P4 IMAD.MOV.U32 R115, RZ, RZ, R61 ;  /* 0x000000ffff734224 */ /* 0x000fe200078e003d */
[----:B------:R-:W3:Y:S01]  /*d2a0*/  @P2 LDG.E.U8 R228, desc[UR24][R44.64] ;  /* 0x000000182ce42981 */ /* 0x000ee2000c1e1100 */
[----:B------:R-:W-:-:S03]  /*d2b0*/  PRMT R226, RZ, 0x7610, R226 ;  /* 0x00007610ffe27816 */ /* 0x000fc600000000e2 */
[----:B------:R0:W3:Y:S01]  /*d2c0*/  @P4 LDG.E.U8 R224, desc[UR24][R114.64] ;  /* 0x0000001872e04981 */ /* 0x0000e2000c1e1100 */
[C---:B------:R-:W-:Y:S02]  /*d2d0*/  ISETP.GT.AND P4, PT, R157.reuse, 0x16, PT ;  /* 0x000000169d00780c */ /* 0x040fe40003f84270 */
[C---:B------:R-:W-:Y:S01]  /*d2e0*/  ISETP.GT.AND P2, PT, R157.reuse, 0x15, PT ;  /* 0x000000159d00780c */ /* 0x040fe20003f44270 */
[----:B------:R-:W3:Y:S01]  /*d2f0*/  @P3 LDG.E.U8 R227, desc[UR24][R26.64] ;  /* 0x000000181ae33981 */ /* 0x000ee2000c1e1100 */
[----:B------:R-:W-:Y:S02]  /*d300*/  PRMT R219, RZ, 0x7610, R219 ;  /* 0x00007610ffdb7816 */ /* 0x000fe400000000db */
[----:B------:R-:W-:Y:S01]  /*d310*/  PRMT R218, RZ, 0x7610, R218 ;  /* 0x00007610ffda7816 */ /* 0x000fe200000000da */
[----:B------:R-:W3:Y:S01]  /*d320*/  @P3 LDG.E.U8 R226, desc[UR24][R28.64] ;  /* 0x000000181ce23981 */ /* 0x000ee2000c1e1100 */
[----:B------:R-:W-:Y:S02]  /*d330*/  ISETP.GT.AND P3, PT, R157, 0x14, PT ;  /* 0x000000149d00780c */ /* 0x000fe40003f64270 */
[----:B------:R-:W-:-:S03]  /*d340*/  PRMT R221, RZ, 0x7610, R221 ;  /* 0x00007610ffdd7816 */ /* 0x000fc600000000dd */
[----:B------:R-:W3:Y:S01]  /*d350*/  @P4 LDG.E.U8 R219, desc[UR24][R98.64] ;  /* 0x0000001862db4981 */ /* 0x000ee2000c1e1100 */
[----:B------:R-:W-:Y:S01]  /*d360*/  PRMT R223, RZ, 0x7610, R223 ;  /* 0x00007610ffdf7816 */ /* 0x000fe200000000df */
[----:B0-----:R-:W-:Y:S02]  /*d370*/  @P2 IMAD.MOV.U32 R114, RZ, RZ, R86 ;  /* 0x000000ffff722224 */ /* 0x001fe400078e0056 */
[----:B------:R-:W3:Y:S01]  /*d380*/  @P4 LDG.E.U8 R218, desc[UR24][R100.64] ;  /* 0x0000001864da4981 */ /* 0x000ee2000c1e1100 */
[----:B------:R-:W-:Y:S01]  /*d390*/  ISETP.GT.AND P4, PT, R157, 0x19, PT ;  /* 0x000000199d00780c */ /* 0x000fe20003f84270 */
[----:B------:R-:W-:Y:S01]  /*d3a0*/  @P2 IMAD.MOV.U32 R115, RZ, RZ, R88 ;  /* 0x000000ffff732224 */ /* 0x000fe200078e0058 */
[----:B------:R-:W-:Y:S01]  /*d3b0*/  PRMT R222, RZ, 0x7610, R222 ;  /* 0x00007610ffde7816 */ /* 0x000fe200000000de */
[----:B------:R-:W3:Y:S01]  /*d3c0*/  @P3 LDG.E.U8 R223, desc[UR24][R74.64] ;  /* 0x000000184adf3981 */ /* 0x000ee2000c1e1100 */
[----:B------:R-:W-:-:S03]  /*d3d0*/  PRMT R220, RZ, 0x7610, R220 ;  /* 0x00007610ffdc7816 */ /* 0x000fc600000000dc */
[----:B------:R0:W3:Y:S04]  /*d3e0*/  @P2 LDG.E.U8 R221, desc[UR24][R114.64] ;  /* 0x0000001872dd2981 */ /* 0x0000e8000c1e1100 */
[----:B------:R-:W3:Y:S01]  /*d3f0*/  @P3 LDG.E.U8 R222, desc[UR24][R76.64] ;  /* 0x000000184cde3981 */ /* 0x000ee2000c1e1100 */
[----:B------:R-:W-:Y:S01]  /*d400*/  ISETP.GT.AND P3, PT, R157, 0x17, PT ;  /* 0x000000179d00780c */ /* 0x000fe20003f64270 */
[----:B0-----:R-:W-:Y:S02]  /*d410*/  @P2 IMAD.MOV.U32 R114, RZ, RZ, R87 ;  /* 0x000000ffff722224 */ /* 0x001fe400078e0057 */
[----:B------:R-:W-:Y:S01]  /*d420*/  @P2 IMAD.MOV.U32 R115, RZ, RZ, R89 ;  /* 0x000000ffff732224 */ /* 0x000fe200078e0059 */
[----:B------:R-:W-:-:S04]  /*d430*/  PRMT R213, RZ, 0x7610, R213 ;  /* 0x00007610ffd57816 */ /* 0x000fc800000000d5 */
[----:B------:R0:W3:Y:S01]  /*d440*/  @P2 LDG.E.U8 R220, desc[UR24][R114.64] ;  /* 0x0000001872dc2981 */ /* 0x0000e2000c1e1100 */
[----:B------:R-:W-:Y:S02]  /*d450*/  PRMT R217, RZ, 0x7610, R217 ;  /* 0x00007610ffd97816 */ /* 0x000fe400000000d9 */
[----:B------:R-:W-:Y:S02]  /*d460*/  PRMT R215, RZ, 0x7610, R215 ;  /* 0x00007610ffd77816 */ /* 0x000fe400000000d7 */
[----:B------:R-:W-:Y:S01]  /*d470*/  PRMT R212, RZ, 0x7610, R212 ;  /* 0x00007610ffd47816 */ /* 0x000fe200000000d4 */
[----:B0-----:R-:W-:Y:S02]  /*d480*/  @P4 IMAD.MOV.U32 R114, RZ, RZ, R30 ;  /* 0x000000ffff724224 */ /* 0x001fe400078e001e */
[----:B------:R-:W-:Y:S01]  /*d490*/  @P4 IMAD.MOV.U32 R115, RZ, RZ, R32 ;  /* 0x000000ffff734224 */ /* 0x000fe200078e0020 */
[C---:B------:R-:W-:Y:S01]  /*d4a0*/  ISETP.GT.AND P2, PT, R157.reuse, 0x18, PT ;  /* 0x000000189d00780c */ /* 0x040fe20003f44270 */
[----:B------:R-:W3:Y:S04]  /*d4b0*/  @P3 LDG.E.U8 R217, desc[UR24][R110.64] ;  /* 0x000000186ed93981 */ /* 0x000ee8000c1e1100 */
[----:B------:R0:W3:Y:S04]  /*d4c0*/  @P4 LDG.E.U8 R213, desc[UR24][R114.64] ;  /* 0x0000001872d54981 */ /* 0x0000e8000c1e1100 */
[----:B------:R-:W3:Y:S01]  /*d4d0*/  @P3 LDG.E.U8 R215, desc[UR24][R112.64] ;  /* 0x0000001870d73981 */ /* 0x000ee2000c1e1100 */
[----:B------:R-:W-:Y:S01]  /*d4e0*/  ISETP.GT.AND P3, PT, R157, 0x1a, PT ;  /* 0x0000001a9d00780c */ /* 0x000fe20003f64270 */
[----:B0-----:R-:W-:-:S02]  /*d4f0*/  @P4 IMAD.MOV.U32 R114, RZ, RZ, R31 ;  /* 0x000000ffff724224 */ /* 0x001fc400078e001f */
[----:B------:R-:W-:Y:S01]  /*d500*/  @P4 IMAD.MOV.U32 R115, RZ, RZ, R33 ;  /* 0x000000ffff734224 */ /* 0x000fe200078e0021 */
[----:B------:R-:W-:-:S04]  /*d510*/  PRMT R135, RZ, 0x7610, R135 ;  /* 0x00007610ff877816 */ /* 0x000fc80000000087 */
[----:B------:R0:W3:Y:S01]  /*d520*/  @P4 LDG.E.U8 R212, desc[UR24][R114.64] ;  /* 0x0000001872d44981 */ /* 0x0000e2000c1e1100 */
[C---:B------:R-:W-:Y:S02]  /*d530*/  ISETP.GT.AND P4, PT, R157.reuse, 0x1c, PT ;  /* 0x0000001c9d00780c */ /* 0x040fe40003f84270 */
[----:B------:R-:W-:Y:S01]  /*d540*/  PRMT R134, RZ, 0x7610, R134 ;  /* 0x00007610ff867816 */ /* 0x000fe20000000086 */
[----:B------:R-:W3:Y:S01]  /*d550*/  @P2 LDG.E.U8 R135, desc[UR24][R14.64] ;  /* 0x000000180e872981 */ /* 0x000ee2000c1e1100 */
[----:B------:R-:W-:Y:S02]  /*d560*/  PRMT R211, RZ, 0x7610, R211 ;  /* 0x00007610ffd37816 */ /* 0x000fe400000000d3 */
[----:B------:R-:W-:Y:S02]  /*d570*/  PRMT R210, RZ, 0x7610, R210 ;  /* 0x00007610ffd27816 */ /* 0x000fe400000000d2 */
[----:B------:R-:W3:Y:S01]  /*d580*/  @P2 LDG.E.U8 R134, desc[UR24][R16.64] ;  /* 0x0000001810862981 */ /* 0x000ee2000c1e1100 */
[----:B------:R-:W-:-:S02]  /*d590*/  ISETP.GT.AND P2, PT, R157, 0x1b, PT ;  /* 0x0000001b9d00780c */ /* 0x000fc40003f44270 */
[----:B------:R-:W-:Y:S01]  /*d5a0*/  PRMT R207, RZ, 0x7610, R207 ;  /* 0x00007610ffcf7816 */ /* 0x000fe200000000cf */
[----:B------:R-:W3:Y:S01]  /*d5b0*/  @P3 LDG.E.U8 R211, desc[UR24][R46.64] ;  /* 0x000000182ed33981 */ /* 0x000ee2000c1e1100 */
[----:B0-----:R-:W-:-:S03]  /*d5c0*/  @P4 IMAD.MOV.U32 R114, RZ, RZ, R199 ;  /* 0x000000ffff724224 */ /* 0x001fc600078e00c7 */
[----:B------:R-:W3:Y:S01]  /*d5d0*/  @P3 LDG.E.U8 R210, desc[UR24][R48.64] ;  /* 0x0000001830d23981 */ /* 0x000ee2000c1e1100 */
[----:B------:R-:W-:Y:S01]  /*d5e0*/  ISETP.GT.AND P3, PT, R157, 0x1d, PT ;  /* 0x0000001d9d00780c */ /* 0x000fe20003f64270 */
[----:B------:R-:W-:Y:S01]  /*d5f0*/  @P4 IMAD.MOV.U32 R115, RZ, RZ, R195 ;  /* 0x000000ffff734224 */ /* 0x000fe200078e00c3 */
[----:B------:R-:W-:Y:S02]  /*d600*/  PRMT R209, RZ, 0x7610, R209 ;  /* 0x00007610ffd17816 */ /* 0x000fe400000000d1 */
[----:B------:R-:W-:Y:S02]  /*d610*/  PRMT R208, RZ, 0x7610, R208 ;  /* 0x00007610ffd07816 */ /* 0x000fe400000000d0 */
[----:B------:R-:W-:Y:S01]  /*d620*/  PRMT R206, RZ, 0x7610, R206 ;  /* 0x00007610ffce7816 */ /* 0x000fe200000000ce */
[----:B------:R0:W3:Y:S01]  /*d630*/  @P4 LDG.E.U8 R207, desc[UR24][R114.64] ;  /* 0x0000001872cf4981 */ /* 0x0000e2000c1e1100 */
[----:B------:R-:W-:-:S03]  /*d640*/  PRMT R205, RZ, 0x7610, R205 ;  /* 0x00007610ffcd7816 */ /* 0x000fc600000000cd */
[----:B------:R-:W3:Y:S04]  /*d650*/  @P2 LDG.E.U8 R209, desc[UR24][R62.64] ;  /* 0x000000183ed12981 */ /* 0x000ee8000c1e1100 */
[----:B------:R-:W3:Y:S01]  /*d660*/  @P2 LDG.E.U8 R208, desc[UR24][R64.64] ;  /* 0x0000001840d02981 */ /* 0x000ee2000c1e1100 */
[----:B0-----:R-:W-:Y:S02]  /*d670*/  @P4 IMAD.MOV.U32 R114, RZ, RZ, R216 ;  /* 0x000000ffff724224 */ /* 0x001fe400078e00d8 */
[----:B------:R-:W-:Y:S01]  /*d680*/  @P4 IMAD.MOV.U32 R115, RZ, RZ, R214 ;  /* 0x000000ffff734224 */ /* 0x000fe200078e00d6 */
[----:B------:R-:W-:-:S04]  /*d690*/  ISETP.GT.AND P2, PT, R157, 0x1e, PT ;  /* 0x0000001e9d00780c */ /* 0x000fc80003f44270 */
[----:B------:R0:W3:Y:S01]  /*d6a0*/  @P4 LDG.E.U8 R206, desc[UR24][R114.64] ;  /* 0x0000001872ce4981 */ /* 0x0000e2000c1e1100 */
[----:B------:R-:W-:Y:S01]  /*d6b0*/  PRMT R203, RZ, 0x7610, R203 ;  /* 0x00007610ffcb7816 */ /* 0x000fe200000000cb */
[----:B0-----:R-:W-:Y:S02]  /*d6c0*/  @P3 IMAD.MOV.U32 R114, RZ, RZ, R231 ;  /* 0x000000ffff723224 */ /* 0x001fe400078e00e7 */
[----:B------:R-:W-:-:S05]  /*d6d0*/  @P3 IMAD.MOV.U32 R115, RZ, RZ, R230 ;  /* 0x000000ffff733224 */ /* 0x000fca00078e00e6 */
[----:B------:R0:W3:Y:S01]  /*d6e0*/  @P3 LDG.E.U8 R205, desc[UR24][R114.64] ;  /* 0x0000001872cd3981 */ /* 0x0000e2000c1e1100 */
[----:B------:R-:W-:Y:S02]  /*d6f0*/  ISETP.GT.AND P4, PT, R157, 0x1f, PT ;  /* 0x0000001f9d00780c */ /* 0x000fe40003f84270 */
[----:B------:R-:W-:Y:S01]  /*d700*/  PRMT R201, RZ, 0x7610, R201 ;  /* 0x00007610ffc97816 */ /* 0x000fe200000000c9 */
[----:B0-----:R-:W-:Y:S02]  /*d710*/  @P3 IMAD.MOV.U32 R114, RZ, RZ, R245 ;  /* 0x000000ffff723224 */ /* 0x001fe400078e00f5 */
[----:B------:R-:W-:-:S05]  /*d720*/  @P3 IMAD.MOV.U32 R115, RZ, RZ, R244 ;  /* 0x000000ffff733224 */ /* 0x000fca00078e00f4 */
        /* <DEDUP_REMOVED lines=14> */
[----:B------:R-:W-:Y:S01]  /*d810*/  PRMT R133, RZ, 0x7610, R133 ;  /* 0x00007610ff857816 */ /* 0x000fe20000000085 */
[----:B----4-:R-:W-:Y:S02]  /*d820*/  @P4 IMAD.MOV.U32 R114, RZ, RZ, R127 ;  /* 0x000000ffff724224 */ /* 0x010fe400078e007f */
[----:B------:R-:W-:Y:S01]  /*d830*/  @P4 IMAD.MOV.U32 R115, RZ, RZ, R252 ;  /* 0x000000ffff734224 */ /* 0x000fe200078e00fc */
[----:B------:R-:W-:Y:S01]  /*d840*/  ISETP.GT.AND P2, PT, R157, 0x21, PT ;  /* 0x000000219d00780c */ /* 0x000fe20003f44270 */
[----:B------:R-:W4:Y:S04]  /*d850*/  LDL R127, [R1+0x28] ;  /* 0x00002800017f7983 */ /* 0x000f280000100800 */
[----:B------:R2:W3:Y:S02]  /*d860*/  @P4 LDG.E.U8 R191, desc[UR24][R114.64] ;  /* 0x0000001872bf4981 */ /* 0x0004e4000c1e1100 */
[----:B--2---:R-:W-:-:S02]  /*d870*/  @P3 IMAD.MOV.U32 R114, RZ, RZ, R125 ;  /* 0x000000ffff723224 */ /* 0x004fc400078e007d */
[----:B------:R-:W-:Y:S01]  /*d880*/  @P3 IMAD.MOV.U32 R115, RZ, RZ, R126 ;  /* 0x000000ffff733224 */ /* 0x000fe200078e007e */
[----:B------:R-:W-:Y:S01]  /*d890*/  PRMT R132, RZ, 0x7610, R132 ;  /* 0x00007610ff847816 */ /* 0x000fe20000000084 */
[----:B------:R-:W2:Y:S04]  /*d8a0*/  LDL R126, [R1+0x2c] ;  /* 0x00002c00017e7983 */ /* 0x000ea80000100800 */
[----:B------:R0:W2:Y:S01]  /*d8b0*/  @P3 LDG.E.U8 R133, desc[UR24][R114.64] ;  /* 0x0000001872853981 */ /* 0x0000a2000c1e1100 */
[----:B------:R-:W-:-:S03]  /*d8c0*/  PRMT R189, RZ, 0x7610, R189 ;  /* 0x00007610ffbd7816 */ /* 0x000fc600000000bd */
[----:B------:R-:W2:Y:S04]  /*d8d0*/  LDL R125, [R1+0x30] ;  /* 0x00003000017d7983 */ /* 0x000ea80000100800 */
[----:B------:R-:W0:Y:S04]  /*d8e0*/  LDL R114, [R1+0xc] ;  /* 0x00000c0001727983 */ /* 0x000e280000100800 */
[----:B------:R-:W0:Y:S02]  /*d8f0*/  LDL R115, [R1+0x10] ;  /* 0x0000100001737983 */ /* 0x000e240000100800 */
[----:B0-----:R-:W-:-:S04]  /*d900*/  @P3 LOP3.LUT R115, R115, R114, RZ, 0x3c, !PT ;  /* 0x0000007273733212 */ /* 0x001fc800078e3cff */
[----:B------:R-:W-:-:S04]  /*d910*/  @P3 LOP3.LUT R114, R115, R114, RZ, 0x3c, !PT ;  /* 0x0000007273723212 */ /* 0x000fc800078e3cff */
[----:B------:R-:W-:-:S05]  /*d920*/  @P3 LOP3.LUT R115, R115, R114, RZ, 0x3c, !PT ;  /* 0x0000007273733212 */ /* 0x000fca00078e3cff */
[----:B------:R3:W2:Y:S02]  /*d930*/  @P3 LDG.E.U8 R132, desc[UR24][R114.64] ;  /* 0x0000001872843981 */ /* 0x0006a4000c1e1100 */
[----:B---3--:R-:W-:Y:S02]  /*d940*/  @P2 IMAD.MOV.U32 R114, RZ, RZ, R124 ;  /* 0x000000ffff722224 */ /* 0x008fe400078e007c */
[----:B------:R-:W-:Y:S01]  /*d950*/  @P2 IMAD.MOV.U32 R115, RZ, RZ, R36 ;  /* 0x000000ffff732224 */ /* 0x000fe200078e0024 */
[----:B------:R-:W3:Y:S04]  /*d960*/  LDL R124, [R1+0x34] ;  /* 0x00003400017c7983 */ /* 0x000ee80000100800 */
[----:B------:R0:W2:Y:S04]  /*d970*/  @P2 LDG.E.U8 R189, desc[UR24][R114.64] ;  /* 0x0000001872bd2981 */ /* 0x0000a8000c1e1100 */
[----:B------:R-:W2:Y:S04]  /*d980*/  LDL R36, [R1+0x38] ;  /* 0x0000380001247983 */ /* 0x000ea80000100800 */
[----:B------:R-:W0:Y:S04]  /*d990*/  LDL R114, [R1+0x1c] ;  /* 0x00001c0001727983 */ /* 0x000e280000100800 */
[----:B------:R-:W0:Y:S01]  /*d9a0*/  LDL R115, [R1+0x20] ;  /* 0x0000200001737983 */ /* 0x000e220000100800 */
[----:B------:R-:W-:-:S02]  /*d9b0*/  ISETP.GT.AND P4, PT, R157, 0x22, PT ;  /* 0x000000229d00780c */ /* 0x000fc40003f84270 */
[----:B------:R-:W-:Y:S02]  /*d9c0*/  PRMT R187, RZ, 0x7610, R187 ;  /* 0x00007610ffbb7816 */ /* 0x000fe400000000bb */
[----:B------:R-:W-:Y:S02]  /*d9d0*/  ISETP.GT.AND P3, PT, R157, 0x23, PT ;  /* 0x000000239d00780c */ /* 0x000fe40003f64270 */
[----:B------:R-:W-:Y:S02]  /*d9e0*/  PRMT R186, RZ, 0x7610, R186 ;  /* 0x00007610ffba7816 */ /* 0x000fe400000000ba */
[----:B------:R-:W-:Y:S02]  /*d9f0*/  PRMT R185, RZ, 0x7610, R185 ;  /* 0x00007610ffb97816 */ /* 0x000fe400000000b9 */
[----:B------:R-:W-:Y:S02]  /*da00*/  PRMT R183, RZ, 0x7610, R183 ;  /* 0x00007610ffb77816 */ /* 0x000fe400000000b7 */
[----:B0-----:R-:W-:-:S04]  /*da10*/  @P2 LOP3.LUT R115, R115, R114, RZ, 0x3c, !PT ;  /* 0x0000007273732212 */ /* 0x001fc800078e3cff */
[----:B------:R-:W-:-:S04]  /*da20*/  @P2 LOP3.LUT R114, R115, R114, RZ, 0x3c, !PT ;  /* 0x0000007273722212 */ /* 0x000fc800078e3cff */
[----:B------:R-:W-:-:S05]  /*da30*/  @P2 LOP3.LUT R115, R115, R114, RZ, 0x3c, !PT ;  /* 0x0000007273732212 */ /* 0x000fca00078e3cff */
[----:B------:R4:W3:Y:S02]  /*da40*/  @P2 LDG.E.U8 R187, desc[UR24][R114.64] ;  /* 0x0000001872bb2981 */ /* 0x0008e4000c1e1100 */
[----:B----4-:R-:W-:Y:S02]  /*da50*/  @P4 IMAD.MOV.U32 R114, RZ, RZ, R127 ;  /* 0x000000ffff724224 */ /* 0x010fe400078e007f */
[----:B------:R-:W-:Y:S01]  /*da60*/  @P4 IMAD.MOV.U32 R115, RZ, RZ, R204 ;  /* 0x000000ffff734224 */ /* 0x000fe200078e00cc */
[----:B------:R-:W-:Y:S01]  /*da70*/  PRMT R181, RZ, 0x7610, R181 ;  /* 0x00007610ffb57816 */ /* 0x000fe200000000b5 */
[----:B------:R-:W4:Y:S04]  /*da80*/  LDL R204, [R1+0x4c] ;  /* 0x00004c0001cc7983 */ /* 0x000f280000100800 */
[----:B------:R2:W4:Y:S04]  /*da90*/  @P4 LDG.E.U8 R186, desc[UR24][R114.64] ;  /* 0x0000001872ba4981 */ /* 0x000528000c1e1100 */
[----:B------:R-:W4:Y:S01]  /*daa0*/  LDL R127, [R1+0x50] ;  /* 0x00005000017f7983 */ /* 0x000f220000100800 */
[----:B--2---:R-:W-:-:S02]  /*dab0*/  @P4 IMAD.MOV.U32 R114, RZ, RZ, R125 ;  /* 0x000000ffff724224 */ /* 0x004fc400078e007d */
[----:B------:R-:W-:Y:S01]  /*dac0*/  @P4 IMAD.MOV.U32 R115, RZ, RZ, R126 ;  /* 0x000000ffff734224 */ /* 0x000fe200078e007e */
[----:B------:R-:W2:Y:S04]  /*dad0*/  LDL R125, [R1+0x58] ;  /* 0x00005800017d7983 */ /* 0x000ea80000100800 */
[----:B------:R0:W2:Y:S04]  /*dae0*/  @P4 LDG.E.U8 R185, desc[UR24][R114.64] ;  /* 0x0000001872b94981 */ /* 0x0000a8000c1e1100 */
[----:B------:R-:W2:Y:S01]  /*daf0*/  LDL R126, [R1+0x54] ;  /* 0x00005400017e7983 */ /* 0x000ea20000100800 */
[----:B0-----:R-:W-:-:S02]  /*db00*/  @P3 IMAD.MOV.U32 R114, RZ, RZ, R36 ;  /* 0x000000ffff723224 */ /* 0x001fc400078e0024 */
[----:B---3--:R-:W-:Y:S01]  /*db10*/  @P3 IMAD.MOV.U32 R115, RZ, RZ, R124 ;  /* 0x000000ffff733224 */ /* 0x008fe200078e007c */
[----:B------:R-:W3:Y:S04]  /*db20*/  LDL R36, [R1+0x60] ;  /* 0x0000600001247983 */ /* 0x000ee80000100800 */
[----:B------:R0:W2:Y:S04]  /*db30*/  @P3 LDG.E.U8 R183, desc[UR24][R114.64] ;  /* 0x0000001872b73981 */ /* 0x0000a8000c1e1100 */
[----:B------:R-:W2:Y:S04]  /*db40*/  LDL R124, [R1+0x5c] ;  /* 0x00005c00017c7983 */ /* 0x000ea80000100800 */
[----:B------:R-:W0:Y:S04]  /*db50*/  LDL R114, [R1+0x3c] ;  /* 0x00003c0001727983 */ /* 0x000e280000100800 */
[----:B------:R-:W0:Y:S02]  /*db60*/  LDL R115, [R1+0x40] ;  /* 0x0000400001737983 */ /* 0x000e240000100800 */
[----:B0-----:R-:W-:-:S04]  /*db70*/  @P3 LOP3.LUT R115, R115, R114, RZ, 0x3c, !PT ;  /* 0x0000007273733212 */ /* 0x001fc800078e3cff */
[----:B------:R-:W-:-:S04]  /*db80*/  @P3 LOP3.LUT R114, R115, R114, RZ, 0x3c, !PT ;  /* 0x0000007273723212 */ /* 0x000fc800078e3cff */
[----:B------:R-:W-:-:S05]  /*db90*/  @P3 LOP3.LUT R115, R115, R114, RZ, 0x3c, !PT ;  /* 0x0000007273733212 */ /* 0x000fca00078e3cff */
[----:B------:R0:W2:Y:S04]  /*dba0*/  @P3 LDG.E.U8 R181, desc[UR24][R114.64] ;  /* 0x0000001872b53981 */ /* 0x0000a8000c1e1100 */
[----:B------:R-:W0:Y:S04]  /*dbb0*/  LDL R114, [R1+0x44] ;  /* 0x0000440001727983 */ /* 0x000e280000100800 */
[----:B------:R-:W0:Y:S01]  /*dbc0*/  LDL R115, [R1+0x48] ;  /* 0x0000480001737983 */ /* 0x000e220000100800 */
[C---:B------:R-:W-:Y:S02]  /*dbd0*/  ISETP.GT.AND P2, PT, R157.reuse, 0x24, PT ;  /* 0x000000249d00780c */ /* 0x040fe40003f44270 */
[----:B------:R-:W-:-:S02]  /*dbe0*/  ISETP.GT.AND P4, PT, R157, 0x25, PT ;  /* 0x000000259d00780c */ /* 0x000fc40003f84270 */
[----:B------:R-:W-:Y:S02]  /*dbf0*/  PRMT R177, RZ, 0x7610, R177 ;  /* 0x00007610ffb17816 */ /* 0x000fe400000000b1 */
[----:B------:R-:W-:Y:S02]  /*dc00*/  PRMT R175, RZ, 0x7610, R175 ;  /* 0x00007610ffaf7816 */ /* 0x000fe400000000af */
[----:B------:R-:W-:Y:S02]  /*dc10*/  PRMT R173, RZ, 0x7610, R173 ;  /* 0x00007610ffad7816 */ /* 0x000fe400000000ad */
[----:B------:R-:W-:-:S03]  /*dc20*/  PRMT R171, RZ, 0x7610, R171 ;  /* 0x00007610ffab7816 */ /* 0x000fc600000000ab */
[----:B0-----:R-:W-:-:S04]  /*dc30*/  @P2 LOP3.LUT R115, R115, R114, RZ, 0x3c, !PT ;  /* 0x0000007273732212 */ /* 0x001fc800078e3cff */
[----:B------:R-:W-:-:S04]  /*dc40*/  @P2 LOP3.LUT R114, R115, R114, RZ, 0x3c, !PT ;  /* 0x0000007273722212 */ /* 0x000fc800078e3cff */
[----:B------:R-:W-:-:S05]  /*dc50*/  @P2 LOP3.LUT R115, R115, R114, RZ, 0x3c, !PT ;  /* 0x0000007273732212 */ /* 0x000fca00078e3cff */
[----:B------:R4:W3:Y:S02]  /*dc60*/  @P2 LDG.E.U8 R177, desc[UR24][R114.64] ;  /* 0x0000001872b12981 */ /* 0x0008e4000c1e1100 */
[----:B----4-:R-:W-:Y:S02]  /*dc70*/  @P2 IMAD.MOV.U32 R114, RZ, RZ, R127 ;  /* 0x000000ffff722224 */ /* 0x010fe400078e007f */
[----:B------:R-:W-:Y:S01]  /*dc80*/  @P2 IMAD.MOV.U32 R115, RZ, RZ, R204 ;  /* 0x000000ffff732224 */ /* 0x000fe200078e00cc */
[----:B------:R-:W-:Y:S01]  /*dc90*/  ISETP.GT.AND P3, PT, R157, 0x26, PT ;  /* 0x000000269d00780c */ /* 0x000fe20003f64270 */
[----:B------:R-:W4:Y:S04]  /*dca0*/  LDL R204, [R1+0x7c] ;  /* 0x00007c0001cc7983 */ /* 0x000f280000100800 */
[----:B------:R2:W4:Y:S01]  /*dcb0*/  @P2 LDG.E.U8 R175, desc[UR24][R114.64] ;  /* 0x0000001872af2981 */ /* 0x000522000c1e1100 */
[----:B------:R-:W-:-:S03]  /*dcc0*/  PRMT R167, RZ, 0x7610, R167 ;  /* 0x00007610ffa77816 */ /* 0x000fc600000000a7 */
[----:B------:R-:W4:Y:S01]  /*dcd0*/  LDL R127, [R1+0x80] ;  /* 0x00008000017f7983 */ /* 0x000f220000100800 */
[----:B--2---:R-:W-:Y:S02]  /*dce0*/  @P4 IMAD.MOV.U32 R114, RZ, RZ, R125 ;  /* 0x000000ffff724224 */ /* 0x004fe400078e007d */
[----:B------:R-:W-:Y:S01]  /*dcf0*/  @P4 IMAD.MOV.U32 R115, RZ, RZ, R126 ;  /* 0x000000ffff734224 */ /* 0x000fe200078e007e */
[----:B------:R-:W2:Y:S04]  /*dd00*/  LDL R125, [R1+0x78] ;  /* 0x00007800017d7983 */ /* 0x000ea80000100800 */
[----:B------:R3:W2:Y:S04]  /*dd10*/  @P4 LDG.E.U8 R173, desc[UR24][R114.64] ;  /* 0x0000001872ad4981 */ /* 0x0006a8000c1e1100 */
[----:B------:R-:W2:Y:S01]  /*dd20*/  LDL R126, [R1+0x74] ;  /* 0x00007400017e7983 */ /* 0x000ea20000100800 */
[----:B---3--:R-:W-:-:S02]  /*dd30*/  @P4 IMAD.MOV.U32 R114, RZ, RZ, R36 ;  /* 0x000000ffff724224 */ /* 0x008fc400078e0024 */
[----:B------:R-:W-:Y:S01]  /*dd40*/  @P4 IMAD.MOV.U32 R115, RZ, RZ, R124 ;  /* 0x000000ffff734224 */ /* 0x000fe200078e007c */
        /* <DEDUP_REMOVED lines=11> */
[----:B------:R-:W-:Y:S02]  /*de00*/  ISETP.GT.AND P2, PT, R157, 0x27, PT ;  /* 0x000000279d00780c */ /* 0x000fe40003f44270 */
[----:B------:R-:W-:-:S02]  /*de10*/  PRMT R161, RZ, 0x7610, R161 ;  /* 0x00007610ffa17816 */ /* 0x000fc400000000a1 */
        /* <DEDUP_REMOVED lines=8> */
[----:B--2---:R-:W-:Y:S02]  /*dea0*/  @P2 IMAD.MOV.U32 R114, RZ, RZ, R125 ;  /* 0x000000ffff722224 */ /* 0x004fe400078e007d */
[----:B------:R-:W-:Y:S01]  /*deb0*/  @P2 IMAD.MOV.U32 R115, RZ, RZ, R126 ;  /* 0x000000ffff732224 */ /* 0x000fe200078e007e */
[----:B------:R-:W2:Y:S04]  /*dec0*/  LDL R125, [R1+0x98] ;  /* 0x00009800017d7983 */ /* 0x000ea80000100800 */
[----:B------:R4:W2:Y:S04]  /*ded0*/  @P2 LDG.E.U8 R159, desc[UR24][R114.64] ;  /* 0x00000018729f2981 */ /* 0x0008a8000c1e1100 */
[----:B------:R-:W2:Y:S01]  /*dee0*/  LDL R126, [R1+0x94] ;  /* 0x00009400017e7983 */ /* 0x000ea20000100800 */
[----:B----4-:R-:W-:-:S02]  /*def0*/  @P2 IMAD.MOV.U32 R114, RZ, RZ, R127 ;  /* 0x000000ffff722224 */ /* 0x010fc400078e007f */
[----:B------:R-:W-:Y:S01]  /*df00*/  @P2 IMAD.MOV.U32 R115, RZ, RZ, R204 ;  /* 0x000000ffff732224 */ /* 0x000fe200078e00cc */
[----:B------:R-:W-:Y:S01]  /*df10*/  ISETP.GT.AND P3, PT, R157, 0x29, PT ;  /* 0x000000299d00780c */ /* 0x000fe20003f64270 */
[----:B------:R-:W4:Y:S04]  /*df20*/  LDL R204, [R1+0xa4] ;  /* 0x0000a40001cc7983 */ /* 0x000f280000100800 */
[----:B------:R3:W2:Y:S01]  /*df30*/  @P2 LDG.E.U8 R155, desc[UR24][R114.64] ;  /* 0x00000018729b2981 */ /* 0x0006a2000c1e1100 */
[----:B------:R-:W-:Y:S02]  /*df40*/  PRMT R130, RZ, 0x7610, R130 ;  /* 0x00007610ff827816 */ /* 0x000fe40000000082 */
[----:B------:R-:W-:Y:S01]  /*df50*/  PRMT R153, RZ, 0x7610, R153 ;  /* 0x00007610ff997816 */ /* 0x000fe20000000099 */
        /* <DEDUP_REMOVED lines=28> */
[----:B------:R0:W2:Y:S02]  /*e120*/  @P3 LDG.E.U8 R151, desc[UR24][R114.64] ;  /* 0x0000001872973981 */ /* 0x0000a4000c1e1100 */
[----:B0-----:R-:W-:Y:S02]  /*e130*/  @P2 IMAD.MOV.U32 R114, RZ, RZ, R127 ;  /* 0x000000ffff722224 */ /* 0x001fe400078e007f */
[----:B----4-:R-:W-:Y:S01]  /*e140*/  @P2 IMAD.MOV.U32 R115, RZ, RZ, R204 ;  /* 0x000000ffff732224 */ /* 0x010fe200078e00cc */
[----:B------:R-:W-:Y:S01]  /*e150*/  PRMT R144, RZ, 0x7610, R144 ;  /* 0x00007610ff907816 */ /* 0x000fe20000000090 */
[----:B------:R-:W4:Y:S04]  /*e160*/  LDL R204, [R1+0xd4] ;  /* 0x0000d40001cc7983 */ /* 0x000f280000100800 */
[----:B------:R3:W4:Y:S04]  /*e170*/  @P2 LDG.E.U8 R149, desc[UR24][R114.64] ;  /* 0x0000001872952981 */ /* 0x000728000c1e1100 */
[----:B------:R-:W4:Y:S01]  /*e180*/  LDL R127, [R1+0xd8] ;  /* 0x0000d800017f7983 */ /* 0x000f220000100800 */
[----:B---3--:R-:W-:-:S02]  /*e190*/  @P2 IMAD.MOV.U32 R114, RZ, RZ, R36 ;  /* 0x000000ffff722224 */ /* 0x008fc400078e0024 */
[----:B------:R-:W-:Y:S01]  /*e1a0*/  @P2 IMAD.MOV.U32 R115, RZ, RZ, R124 ;  /* 0x000000ffff732224 */ /* 0x000fe200078e007c */
[----:B------:R-:W3:Y:S04]  /*e1b0*/  LDL R36, [R1+0xd0] ;  /* 0x0000d00001247983 */ /* 0x000ee80000100800 */
[----:B------:R2:W3:Y:S04]  /*e1c0*/  @P2 LDG.E.U8 R146, desc[UR24][R114.64] ;  /* 0x0000001872922981 */ /* 0x0004e8000c1e1100 */
[----:B------:R-:W3:Y:S01]  /*e1d0*/  LDL R124, [R1+0xcc] ;  /* 0x0000cc00017c7983 */ /* 0x000ee20000100800 */
[----:B--2---:R-:W-:-:S02]  /*e1e0*/  @P4 IMAD.MOV.U32 R114, RZ, RZ, R125 ;  /* 0x000000ffff724224 */ /* 0x004fc400078e007d */
[----:B------:R-:W-:Y:S01]  /*e1f0*/  @P4 IMAD.MOV.U32 R115, RZ, RZ, R126 ;  /* 0x000000ffff734224 */ /* 0x000fe200078e007e */
[----:B------:R-:W2:Y:S04]  /*e200*/  LDL R125, [R1+0xe0] ;  /* 0x0000e000017d7983 */ /* 0x000ea80000100800 */
        /* <DEDUP_REMOVED lines=19> */
[----:B------:R3:W2:Y:S02]  /*e340*/  @P3 LDG.E.U8 R143, desc[UR24][R114.64] ;  /* 0x00000018728f3981 */ /* 0x0006a4000c1e1100 */
[----:B---3--:R-:W-:Y:S02]  /*e350*/  @P3 IMAD.MOV.U32 R114, RZ, RZ, R36 ;  /* 0x000000ffff723224 */ /* 0x008fe400078e0024 */
[----:B------:R-:W-:Y:S01]  /*e360*/  @P3 IMAD.MOV.U32 R115, RZ, RZ, R124 ;  /* 0x000000ffff733224 */ /* 0x000fe200078e007c */
[----:B------:R-:W3:Y:S04]  /*e370*/  LDL R36, [R1+0xf0] ;  /* 0x0000f00001247983 */ /* 0x000ee80000100800 */
[----:B------:R4:W3:Y:S04]  /*e380*/  @P3 LDG.E.U8 R122, desc[UR24][R114.64] ;  /* 0x00000018727a3981 */ /* 0x0008e8000c1e1100 */
[----:B------:R-:W3:Y:S01]  /*e390*/  LDL R124, [R1+0xec] ;  /* 0x0000ec00017c7983 */ /* 0x000ee20000100800 */
[----:B----4-:R-:W-:-:S02]  /*e3a0*/  @P2 IMAD.MOV.U32 R114, RZ, RZ, R127 ;  /* 0x000000ffff722224 */ /* 0x010fc400078e007f */
[----:B------:R-:W-:Y:S01]  /*e3b0*/  @P2 IMAD.MOV.U32 R115, RZ, RZ, R204 ;  /* 0x000000ffff732224 */ /* 0x000fe200078e00cc */
[----:B------:R-:W-:Y:S01]  /*e3c0*/  ISETP.GT.AND P4, PT, R157, 0x2e, PT ;  /* 0x0000002e9d00780c */ /* 0x000fe20003f84270 */
[----:B------:R-:W4:Y:S04]  /*e3d0*/  LDL R204, [R1+0xfc] ;  /* 0x0000fc0001cc7983 */ /* 0x000f280000100800 */
[----:B------:R2:W3:Y:S01]  /*e3e0*/  @P2 LDG.E.U8 R121, desc[UR24][R114.64] ;  /* 0x0000001872792981 */ /* 0x0004e2000c1e1100 */
[----:B------:R-:W-:Y:S02]  /*e3f0*/  PRMT R119, RZ, 0x7610, R119 ;  /* 0x00007610ff777816 */ /* 0x000fe40000000077 */
[----:B------:R-:W-:Y:S01]  /*e400*/  PRMT R118, RZ, 0x7610, R118 ;  /* 0x00007610ff767816 */ /* 0x000fe20000000076 */
        /* <DEDUP_REMOVED lines=20> */
[----:B------:R-:W-:Y:S02]  /*e550*/  ISETP.GT.AND P2, PT, R157, 0x30, PT ;  /* 0x000000309d00780c */ /* 0x000fe40003f44270 */
[----:B------:R-:W-:Y:S02]  /*e560*/  PRMT R117, RZ, 0x7610, R117 ;  /* 0x00007610ff757816 */ /* 0x000fe40000000075 */
[----:B------:R-:W-:Y:S02]  /*e570*/  PRMT R116, RZ, 0x7610, R116 ;  /* 0x00007610ff747816 */ /* 0x000fe40000000074 */
[----:B------:R-:W-:-:S05]  /*e580*/  PRMT R148, RZ, 0x7610, R148 ;  /* 0x00007610ff947816 */ /* 0x000fca0000000094 */
[----:B0-----:R-:W-:-:S04]  /*e590*/  @P3 LOP3.LUT R115, R115, R114, RZ, 0x3c, !PT ;  /* 0x0000007273733212 */ /* 0x001fc800078e3cff */
[----:B------:R-:W-:-:S04]  /*e5a0*/  @P3 LOP3.LUT R114, R115, R114, RZ, 0x3c, !PT ;  /* 0x0000007273723212 */ /* 0x000fc800078e3cff */
[----:B------:R-:W-:-:S05]  /*e5b0*/  @P3 LOP3.LUT R115, R115, R114, RZ, 0x3c, !PT ;  /* 0x0000007273733212 */ /* 0x000fca00078e3cff */
[----:B------:R0:W3:Y:S02]  /*e5c0*/  @P3 LDG.E.U8 R117, desc[UR24][R114.64] ;  /* 0x0000001872753981 */ /* 0x0000e4000c1e1100 */
[----:B0-----:R-:W-:Y:S02]  /*e5d0*/  @P3 IMAD.MOV.U32 R114, RZ, RZ, R127 ;  /* 0x000000ffff723224 */ /* 0x001fe400078e007f */
[----:B----4-:R-:W-:Y:S01]  /*e5e0*/  @P3 IMAD.MOV.U32 R115, RZ, RZ, R204 ;  /* 0x000000ffff733224 */ /* 0x010fe200078e00cc */
[----:B------:R-:W4:Y:S04]  /*e5f0*/  LDL R127, [R1+0x124] ;  /* 0x00012400017f7983 */ /* 0x000f280000100800 */
[----:B------:R2:W4:Y:S01]  /*e600*/  @P3 LDG.E.U8 R116, desc[UR24][R114.64] ;  /* 0x0000001872743981 */ /* 0x000522000c1e1100 */
[----:B------:R-:W-:-:S02]  /*e610*/  ISETP.GT.AND P4, PT, R157, 0x31, PT ;  /* 0x000000319d00780c */ /* 0x000fc40003f84270 */
[----:B------:R-:W-:Y:S01]  /*e620*/  PRMT R147, RZ, 0x7610, R147 ;  /* 0x00007610ff937816 */ /* 0x000fe20000000093 */
[----:B------:R-:W4:Y:S01]  /*e630*/  LDL R204, [R1+0x120] ;  /* 0x0001200001cc7983 */ /* 0x000f220000100800 */
[----:B--2---:R-:W-:Y:S02]  /*e640*/  @P2 IMAD.MOV.U32 R114, RZ, RZ, R125 ;  /* 0x000000ffff722224 */ /* 0x004fe400078e007d */
[----:B------:R-:W-:Y:S02]  /*e650*/  @P2 IMAD.MOV.U32 R125, RZ, RZ, R124 ;  /* 0x000000ffff7d2224 */ /* 0x000fe400078e007c */
[----:B---3--:R-:W-:Y:S02]  /*e660*/  @P2 IMAD.MOV.U32 R124, RZ, RZ, R36 ;  /* 0x000000ffff7c2224 */ /* 0x008fe400078e0024 */
[----:B------:R-:W-:Y:S01]  /*e670*/  @P2 IMAD.MOV.U32 R115, RZ, RZ, R126 ;  /* 0x000000ffff732224 */ /* 0x000fe200078e007e */
[----:B------:R-:W-:Y:S01]  /*e680*/  ISETP.GT.AND P3, PT, R157, 0x32, PT ;  /* 0x000000329d00780c */ /* 0x000fe20003f64270 */
[----:B------:R-:W4:Y:S04]  /*e690*/  LDL R126, [R1+0x128] ;  /* 0x00012800017e7983 */ /* 0x000f280000100800 */
[----:B------:R-:W2:Y:S01]  /*e6a0*/  @P2 LDG.E.U8 R148, desc[UR24][R124.64] ;  /* 0x000000187c942981 */ /* 0x000ea2000c1e1100 */
[----:B------:R-:W-:-:S03]  /*e6b0*/  PRMT R123, RZ, 0x7610, R123 ;  /* 0x00007610ff7b7816 */ /* 0x000fc6000000007b */
[----:B------:R0:W3:Y:S04]  /*e6c0*/  @P2 LDG.E.U8 R147, desc[UR24][R114.64] ;  /* 0x0000001872932981 */ /* 0x0000e8000c1e1100 */
[----:B------:R-:W2:Y:S04]  /*e6d0*/  LDL R36, [R1+0x138] ;  /* 0x0001380001247983 */ /* 0x000ea80000100800 */
[----:B------:R-:W2:Y:S04]  /*e6e0*/  LDL R124, [R1+0x114] ;  /* 0x00011400017c7983 */ /* 0x000ea80000100800 */
[----:B------:R-:W2:Y:S01]  /*e6f0*/  LDL R125, [R1+0x118] ;  /* 0x00011800017d7983 */ /* 0x000ea20000100800 */
[----:B0-----:R-:W-:-:S03]  /*e700*/  PRMT R114, RZ, 0x7610, R114 ;  /* 0x00007610ff727816 */ /* 0x001fc60000000072 */
[----:B----4-:R-:W4:Y:S04]  /*e710*/  @P3 LDG.E.U8 R123, desc[UR24][R126.64] ;  /* 0x000000187e7b3981 */ /* 0x010f28000c1e1100 */
[----:B------:R-:W3:Y:S04]  /*e720*/  LDL R126, [R1+0x12c] ;  /* 0x00012c00017e7983 */ /* 0x000ee80000100800 */
[----:B------:R-:W3:Y:S01]  /*e730*/  LDL R127, [R1+0x130] ;  /* 0x00013000017f7983 */ /* 0x000ee20000100800 */
[----:B--2---:R-:W-:-:S04]  /*e740*/  @P4 LOP3.LUT R125, R125, R124, RZ, 0x3c, !PT ;  /* 0x0000007c7d7d4212 */ /* 0x004fc800078e3cff */
[----:B------:R-:W-:-:S04]  /*e750*/  @P4 LOP3.LUT R124, R125, R124, RZ, 0x3c, !PT ;  /* 0x0000007c7d7c4212 */ /* 0x000fc800078e3cff */
[----:B------:R-:W-:-:S05]  /*e760*/  @P4 LOP3.LUT R125, R125, R124, RZ, 0x3c, !PT ;  /* 0x0000007c7d7d4212 */ /* 0x000fca00078e3cff */
[----:B------:R0:W2:Y:S04]  /*e770*/  @P4 LDG.E.U8 R114, desc[UR24][R124.64] ;  /* 0x000000187c724981 */ /* 0x0000a8000c1e1100 */
[----:B------:R-:W2:Y:S01]  /*e780*/  LDL R125, [R1+0x11c] ;  /* 0x00011c00017d7983 */ /* 0x000ea20000100800 */
[----:B------:R-:W-:Y:S01]  /*e790*/  PRMT R115, RZ, 0x7610, R115 ;  /* 0x00007610ff737816 */ /* 0x000fe20000000073 */
[----:B0-----:R-:W-:Y:S01]  /*e7a0*/  @P4 IMAD.MOV.U32 R124, RZ, RZ, R204 ;  /* 0x000000ffff7c4224 */ /* 0x001fe200078e00cc */
[----:B------:R-:W-:Y:S01]  /*e7b0*/  ISETP.GT.AND P2, PT, R157, 0x33, PT ;  /* 0x000000339d00780c */ /* 0x000fe20003f44270 */
[----:B------:R-:W4:Y:S01]  /*e7c0*/  LDL R204, [R1+0x148] ;  /* 0x0001480001cc7983 */ /* 0x000f220000100800 */
[----:B---3--:R-:W-:-:S04]  /*e7d0*/  @P3 LOP3.LUT R127, R127, R126, RZ, 0x3c, !PT ;  /* 0x0000007e7f7f3212 */ /* 0x008fc800078e3cff */
[----:B------:R-:W-:-:S04]  /*e7e0*/  @P3 LOP3.LUT R126, R127, R126, RZ, 0x3c, !PT ;  /* 0x0000007e7f7e3212 */ /* 0x000fc800078e3cff */
[----:B------:R-:W-:Y:S01]  /*e7f0*/  @P3 LOP3.LUT R127, R127, R126, RZ, 0x3c, !PT ;  /* 0x0000007e7f7f3212 */ /* 0x000fe200078e3cff */
[----:B--2---:R0:W2:Y:S02]  /*e800*/  @P4 LDG.E.U8 R115, desc[UR24][R124.64] ;  /* 0x000000187c734981 */ /* 0x0040a4000c1e1100 */
[----:B0-----:R-:W-:-:S06]  /*e810*/  PRMT R124, RZ, 0x7610, R124 ;  /* 0x00007610ff7c7816 */ /* 0x001fcc000000007c */
[----:B------:R0:W3:Y:S04]  /*e820*/  @P3 LDG.E.U8 R124, desc[UR24][R126.64] ;  /* 0x000000187e7c3981 */ /* 0x0000e8000c1e1100 */
[----:B------:R-:W2:Y:S01]  /*e830*/  LDL R127, [R1+0x134] ;  /* 0x00013400017f7983 */ /* 0x000ea20000100800 */
[----:B------:R-:W-:Y:S01]  /*e840*/  PRMT R125, RZ, 0x7610, R125 ;  /* 0x00007610ff7d7816 */ /* 0x000fe2000000007d */
[----:B0-----:R-:W-:Y:S01]  /*e850*/  @P2 IMAD.MOV.U32 R126, RZ, RZ, R36 ;  /* 0x000000ffff7e2224 */ /* 0x001fe200078e0024 */
[----:B------:R-:W-:Y:S01]  /*e860*/  PRMT R128, RZ, 0x7610, R128 ;  /* 0x00007610ff807816 */ /* 0x000fe20000000080 */
[----:B------:R-:W3:Y:S04]  /*e870*/  LDL R36, [R1+0x158] ;  /* 0x0001580001247983 */ /* 0x000ee80000100800 */
[----:B--2---:R0:W2:Y:S04]  /*e880*/  @P2 LDG.E.U8 R125, desc[UR24][R126.64] ;  /* 0x000000187e7d2981 */ /* 0x0040a8000c1e1100 */
[----:B------:R-:W0:Y:S04]  /*e890*/  LDL R126, [R1+0x13c] ;  /* 0x00013c00017e7983 */ /* 0x000e280000100800 */
[----:B------:R-:W0:Y:S01]  /*e8a0*/  LDL R127, [R1+0x140] ;  /* 0x00014000017f7983 */ /* 0x000e220000100800 */
[----:B------:R-:W-:-:S02]  /*e8b0*/  ISETP.GT.AND P4, PT, R157, 0x34, PT ;  /* 0x000000349d00780c */ /* 0x000fc40003f84270 */
[----:B0-----:R-:W-:-:S04]  /*e8c0*/  @P2 LOP3.LUT R127, R127, R126, RZ, 0x3c, !PT ;  /* 0x0000007e7f7f2212 */ /* 0x001fc800078e3cff */
[----:B------:R-:W-:-:S04]  /*e8d0*/  @P2 LOP3.LUT R126, R127, R126, RZ, 0x3c, !PT ;  /* 0x0000007e7f7e2212 */ /* 0x000fc800078e3cff */
[----:B------:R-:W-:-:S05]  /*e8e0*/  @P2 LOP3.LUT R127, R127, R126, RZ, 0x3c, !PT ;  /* 0x0000007e7f7f2212 */ /* 0x000fca00078e3cff */
[----:B------:R4:W2:Y:S04]  /*e8f0*/  @P2 LDG.E.U8 R128, desc[UR24][R126.64] ;  /* 0x000000187e802981 */ /* 0x0008a8000c1e1100 */
[----:B------:R-:W2:Y:S01]  /*e900*/  LDL R127, [R1+0x144] ;  /* 0x00014400017f7983 */ /* 0x000ea20000100800 */
[----:B------:R-:W-:Y:S01]  /*e910*/  PRMT R129, RZ, 0x7610, R129 ;  /* 0x00007610ff817816 */ /* 0x000fe20000000081 */
[----:B----4-:R-:W-:Y:S01]  /*e920*/  @P4 IMAD.MOV.U32 R126, RZ, RZ, R204 ;  /* 0x000000ffff7e4224 */ /* 0x010fe200078e00cc */
[----:B------:R-:W-:Y:S01]  /*e930*/  PRMT R142, RZ, 0x7610, R142 ;  /* 0x00007610ff8e7816 */ /* 0x000fe2000000008e */
[----:B------:R-:W4:Y:S04]  /*e940*/  LDL R204, [R1+0x160] ;  /* 0x0001600001cc7983 */ /* 0x000f280000100800 */
[----:B--2---:R0:W2:Y:S04]  /*e950*/  @P4 LDG.E.U8 R129, desc[UR24][R126.64] ;  /* 0x000000187e814981 */ /* 0x0040a8000c1e1100 */
        /* <DEDUP_REMOVED lines=9> */
[----:B------:R-:W-:-:S11]  /*e9f0*/  PRMT R163, RZ, 0x7610, R163 ;  /* 0x00007610ffa37816 */ /* 0x000fd600000000a3 */
[----:B0-----:R-:W-:-:S04]  /*ea00*/  @P3 LOP3.LUT R127, R127, R126, RZ, 0x3c, !PT ;  /* 0x0000007e7f7f3212 */ /* 0x001fc800078e3cff */
[----:B------:R-:W-:-:S04]  /*ea10*/  @P3 LOP3.LUT R126, R127, R126, RZ, 0x3c, !PT ;  /* 0x0000007e7f7e3212 */ /* 0x000fc800078e3cff */
[----:B------:R-:W-:-:S05]  /*ea20*/  @P3 LOP3.LUT R127, R127, R126, RZ, 0x3c, !PT ;  /* 0x0000007e7f7f3212 */ /* 0x000fca00078e3cff */
[----:B------:R0:W2:Y:S04]  /*ea30*/  @P3 LDG.E.U8 R163, desc[UR24][R126.64] ;  /* 0x000000187ea33981 */ /* 0x0000a8000c1e1100 */
[----:B------:R-:W0:Y:S04]  /*ea40*/  LDL R126, [R1+0x18c] ;  /* 0x00018c00017e7983 */ /* 0x000e280000100800 */
[----:B------:R-:W0:Y:S01]  /*ea50*/  LDL R127, [R1+0x190] ;  /* 0x00019000017f7983 */ /* 0x000e220000100800 */
[----:B------:R-:W-:Y:S02]  /*ea60*/  PRMT R165, RZ, 0x7610, R165 ;  /* 0x00007610ffa57816 */ /* 0x000fe400000000a5 */
[----:B------:R-:W-:-:S02]  /*ea70*/  ISETP.GT.AND P2, PT, R157, 0x35, PT ;  /* 0x000000359d00780c */ /* 0x000fc40003f44270 */
[----:B0-----:R-:W-:-:S04]  /*ea80*/  @P3 LOP3.LUT R127, R127, R126, RZ, 0x3c, !PT ;  /* 0x0000007e7f7f3212 */ /* 0x001fc800078e3cff */
[----:B------:R-:W-:-:S04]  /*ea90*/  @P3 LOP3.LUT R126, R127, R126, RZ, 0x3c, !PT ;  /* 0x0000007e7f7e3212 */ /* 0x000fc800078e3cff */
[----:B------:R-:W-:-:S05]  /*eaa0*/  @P3 LOP3.LUT R127, R127, R126, RZ, 0x3c, !PT ;  /* 0x0000007e7f7f3212 */ /* 0x000fca00078e3cff */
[----:B------:R3:W2:Y:S04]  /*eab0*/  @P3 LDG.E.U8 R165, desc[UR24][R126.64] ;  /* 0x000000187ea53981 */ /* 0x0006a8000c1e1100 */
[----:B------:R-:W2:Y:S01]  /*eac0*/  LDL R127, [R1+0x154] ;  /* 0x00015400017f7983 */ /* 0x000ea20000100800 */
[----:B------:R-:W-:Y:S01]  /*ead0*/  PRMT R150, RZ, 0x7610, R150 ;  /* 0x00007610ff967816 */ /* 0x000fe20000000096 */
[----:B---3--:R-:W-:Y:S01]  /*eae0*/  @P2 IMAD.MOV.U32 R126, RZ, RZ, R36 ;  /* 0x000000ffff7e2224 */ /* 0x008fe200078e0024 */
[----:B------:R-:W-:Y:S01]  /*eaf0*/  PRMT R152, RZ, 0x7610, R152 ;  /* 0x00007610ff987816 */ /* 0x000fe20000000098 */
[----:B------:R-:W3:Y:S04]  /*eb00*/  LDL R36, [R1+0x180] ;  /* 0x0001800001247983 */ /* 0x000ee80000100800 */
[----:B--2---:R4:W2:Y:S04]  /*eb10*/  @P2 LDG.E.U8 R150, desc[UR24][R126.64] ;  /* 0x000000187e962981 */ /* 0x0048a8000c1e1100 */
[----:B------:R-:W2:Y:S01]  /*eb20*/  LDL R127, [R1+0x15c] ;  /* 0x00015c00017f7983 */ /* 0x000ea20000100800 */
[----:B----4-:R-:W-:Y:S01]  /*eb30*/  @P2 IMAD.MOV.U32 R126, RZ, RZ, R204 ;  /* 0x000000ffff7e2224 */ /* 0x010fe200078e00cc */
[----:B------:R-:W-:-:S02]  /*eb40*/  ISETP.GT.AND P3, PT, R157, 0x36, PT ;  /* 0x000000369d00780c */ /* 0x000fc40003f64270 */
        /* <DEDUP_REMOVED lines=11> */
[----:B------:R-:W-:Y:S02]  /*ec00*/  PRMT R156, RZ, 0x7610, R156 ;  /* 0x00007610ff9c7816 */ /* 0x000fe4000000009c */
        /* <DEDUP_REMOVED lines=12> */
[----:B------:R-:W2:Y:S01]  /*ecd0*/  LDL R127, [R1+0x17c] ;  /* 0x00017c00017f7983 */ /* 0x000ea20000100800 */
[----:B------:R-:W-:Y:S01]  /*ece0*/  PRMT R160, RZ, 0x7610, R160 ;  /* 0x00007610ffa07816 */ /* 0x000fe200000000a0 */
[----:B---3--:R-:W-:Y:S01]  /*ecf0*/  @P2 IMAD.MOV.U32 R126, RZ, RZ, R36 ;  /* 0x000000ffff7e2224 */ /* 0x008fe200078e0024 */
[----:B------:R-:W-:Y:S01]  /*ed00*/  ISETP.GT.AND P3, PT, R157, 0x39, PT ;  /* 0x000000399d00780c */ /* 0x000fe20003f64270 */
[----:B------:R-:W3:Y:S01]  /*ed10*/  LDL R36, [R1+0x1b8] ;  /* 0x0001b80001247983 */ /* 0x000ee20000100800 */
[----:B------:R-:W-:-:S03]  /*ed20*/  PRMT R162, RZ, 0x7610, R162 ;  /* 0x00007610ffa27816 */ /* 0x000fc600000000a2 */
[----:B--2---:R4:W2:Y:S04]  /*ed30*/  @P2 LDG.E.U8 R160, desc[UR24][R126.64] ;  /* 0x000000187ea02981 */ /* 0x0048a8000c1e1100 */
[----:B------:R-:W2:Y:S04]  /*ed40*/  LDL R127, [R1+0x194] ;  /* 0x00019400017f7983 */ /* 0x000ea80000100800 */
[----:B----4-:R-:W-:Y:S01]  /*ed50*/  @P3 IMAD.MOV.U32 R126, RZ, RZ, R204 ;  /* 0x000000ffff7e3224 */ /* 0x010fe200078e00cc */
[----:B------:R-:W-:Y:S02]  /*ed60*/  PRMT R164, RZ, 0x7610, R164 ;  /* 0x00007610ffa47816 */ /* 0x000fe400000000a4 */
[----:B------:R-:W-:Y:S01]  /*ed70*/  ISETP.GT.AND P2, PT, R157, 0x3a, PT ;  /* 0x0000003a9d00780c */ /* 0x000fe20003f44270 */
        /* <DEDUP_REMOVED lines=64> */
[----:B----4-:R-:W-:-:S05]  /*f180*/  @P2 IMAD.MOV.U32 R126, RZ, RZ, R204 ;  /* 0x000000ffff7e2224 */ /* 0x010fca00078e00cc */
[----:B--2---:R0:W2:Y:S04]  /*f190*/  @P2 LDG.E.U8 R182, desc[UR24][R126.64] ;  /* 0x000000187eb62981 */ /* 0x0040a8000c1e1100 */
[----:B------:R-:W0:Y:S04]  /*f1a0*/  LDL R126, [R1+0x208] ;  /* 0x00020800017e7983 */ /* 0x000e280000100800 */
[----:B------:R-:W0:Y:S01]  /*f1b0*/  LDL R127, [R1+0x20c] ;  /* 0x00020c00017f7983 */ /* 0x000e220000100800 */
[----:B------:R-:W-:Y:S01]  /*f1c0*/  PRMT R184, RZ, 0x7610, R184 ;  /* 0x00007610ffb87816 */ /* 0x000fe200000000b8 */
[----:B------:R-:W1:Y:S01]  /*f1d0*/  S2R R204, SR_TID.X ;  /* 0x0000000000cc7919 */ /* 0x000e620000002100 */
[----:B0-----:R-:W-:-:S04]  /*f1e0*/  @P2 LOP3.LUT R127, R127, R126, RZ, 0x3c, !PT ;  /* 0x0000007e7f7f2212 */ /* 0x001fc800078e3cff */
[----:B------:R-:W-:-:S04]  /*f1f0*/  @P2 LOP3.LUT R126, R127, R126, RZ, 0x3c, !PT ;  /* 0x0000007e7f7e2212 */ /* 0x000fc800078e3cff */
[----:B------:R-:W-:-:S05]  /*f200*/  @P2 LOP3.LUT R127, R127, R126, RZ, 0x3c, !PT ;  /* 0x0000007e7f7f2212 */ /* 0x000fca00078e3cff */
[----:B------:R0:W4:Y:S04]  /*f210*/  @P2 LDG.E.U8 R184, desc[UR24][R126.64] ;  /* 0x000000187eb82981 */ /* 0x000128000c1e1100 */
[----:B------:R-:W0:Y:S04]  /*f220*/  LDL R126, [R1+0x210] ;  /* 0x00021000017e7983 */ /* 0x000e280000100800 */
[----:B------:R-:W0:Y:S01]  /*f230*/  LDL R127, [R1+0x214] ;  /* 0x00021400017f7983 */ /* 0x000e220000100800 */
[----:B------:R-:W-:Y:S02]  /*f240*/  ISETP.GT.AND P3, PT, R157, 0x3f, PT ;  /* 0x0000003f9d00780c */ /* 0x000fe40003f64270 */
[----:B-1----:R-:W-:-:S04]  /*f250*/  LOP3.LUT R204, R204, 0x3f, RZ, 0xc0, !PT ;  /* 0x0000003fcccc7812 */ /* 0x002fc800078ec0ff */
[----:B------:R-:W-:Y:S02]  /*f260*/  ISETP.GE.AND P2, PT, R204, R157, PT ;  /* 0x0000009dcc00720c */ /* 0x000fe40003f46270 */
[----:B------:R-:W-:Y:S01]  /*f270*/  PRMT R157, RZ, 0x7610, R157 ;  /* 0x00007610ff9d7816 */ /* 0x000fe2000000009d */
[----:B------:R-:W2:Y:S04]  /*f280*/  LDL.LU R204, [R1+0x354] ;  /* 0x0003540001cc7983 */ /* 0x000ea80000300800 */
        /* <DEDUP_REMOVED lines=11> */
[----:B------:R-:W2:Y:S01]  /*f340*/  LDL R127, [R1+0x220] ;  /* 0x00022000017f7983 */ /* 0x000ea20000100800 */
[----:B------:R-:W-:Y:S01]  /*f350*/  PRMT R190, RZ, 0x7610, R190 ;  /* 0x00007610ffbe7816 */ /* 0x000fe200000000be */
[----:B---3--:R-:W-:Y:S01]  /*f360*/  @!P2 IMAD.MOV.U32 R126, RZ, RZ, R36 ;  /* 0x000000ffff7ea224 */ /* 0x008fe200078e0024 */
[----:B------:R-:W-:Y:S01]  /*f370*/  BAR.SYNC.DEFER_BLOCKING 0x0 ;  /* 0x0000000000007b1d */ /* 0x000fe20000010000 */
[----:B------:R-:W-:Y:S02]  /*f380*/  PRMT R192, RZ, 0x7610, R192 ;  /* 0x00007610ffc07816 */ /* 0x000fe400000000c0 */
[----:B------:R-:W-:-:S02]  /*f390*/  PRMT R194, RZ, 0x7610, R194 ;  /* 0x00007610ffc27816 */ /* 0x000fc400000000c2 */
[----:B------:R-:W-:Y:S02]  /*f3a0*/  PRMT R196, RZ, 0x7610, R196 ;  /* 0x00007610ffc47816 */ /* 0x000fe400000000c4 */
[----:B------:R-:W-:Y:S01]  /*f3b0*/  PRMT R198, RZ, 0x7610, R198 ;  /* 0x00007610ffc67816 */ /* 0x000fe200000000c6 */
[----:B------:R-:W3:Y:S04]  /*f3c0*/  LDL R36, [R1+0x2e4] ;  /* 0x0002e40001247983 */ /* 0x000ee80000100800 */
[----:B--2---:R0:W2:Y:S04]  /*f3d0*/  @!P2 LDG.E.U8 R190, desc[UR24][R126.64] ;  /* 0x000000187ebea981 */ /* 0x0040a8000c1e1100 */
[----:B------:R-:W0:Y:S04]  /*f3e0*/  LDL R126, [R1+0x240] ;  /* 0x00024000017e7983 */ /* 0x000e280000100800 */
[----:B------:R-:W0:Y:S02]  /*f3f0*/  LDL R127, [R1+0x244] ;  /* 0x00024400017f7983 */ /* 0x000e240000100800 */
[----:B0-----:R-:W-:-:S04]  /*f400*/  @!P2 LOP3.LUT R127, R127, R126, RZ, 0x3c, !PT ;  /* 0x0000007e7f7fa212 */ /* 0x001fc800078e3cff */
[----:B------:R-:W-:-:S04]  /*f410*/  @!P2 LOP3.LUT R126, R127, R126, RZ, 0x3c, !PT ;  /* 0x0000007e7f7ea212 */ /* 0x000fc800078e3cff */
[----:B------:R-:W-:-:S05]  /*f420*/  @!P2 LOP3.LUT R127, R127, R126, RZ, 0x3c, !PT ;  /* 0x0000007e7f7fa212 */ /* 0x000fca00078e3cff */
[----:B------:R0:W2:Y:S04]  /*f430*/  @!P2 LDG.E.U8 R192, desc[UR24][R126.64] ;  /* 0x000000187ec0a981 */ /* 0x0000a8000c1e1100 */
        /* <DEDUP_REMOVED lines=19> */
[----:B------:R-:W0:Y:S01]  /*f570*/  LDL R127, [R1+0x2c4] ;  /* 0x0002c400017f7983 */ /* 0x000e220000100800 */
[----:B------:R-:W-:Y:S02]  /*f580*/  PRMT R200, RZ, 0x7610, R200 ;  /* 0x00007610ffc87816 */ /* 0x000fe400000000c8 */
[----:B0-----:R-:W-:-:S04]  /*f590*/  @!P2 LOP3.LUT R127, R127, R126, RZ, 0x3c, !PT ;  /* 0x0000007e7f7fa212 */ /* 0x001fc800078e3cff */
[----:B------:R-:W-:-:S04]  /*f5a0*/  @!P2 LOP3.LUT R126, R127, R126, RZ, 0x3c, !PT ;  /* 0x0000007e7f7ea212 */ /* 0x000fc800078e3cff */
[----:B------:R-:W-:-:S05]  /*f5b0*/  @!P2 LOP3.LUT R127, R127, R126, RZ, 0x3c, !PT ;  /* 0x0000007e7f7fa212 */ /* 0x000fca00078e3cff */
[----:B------:R3:W2:Y:S04]  /*f5c0*/  @!P2 LDG.E.U8 R200, desc[UR24][R126.64] ;  /* 0x000000187ec8a981 */ /* 0x0006a8000c1e1100 */
[----:B------:R-:W2:Y:S01]  /*f5d0*/  LDL R127, [R1+0x2e0] ;  /* 0x0002e000017f7983 */ /* 0x000ea20000100800 */
[----:B------:R-:W-:Y:S01]  /*f5e0*/  PRMT R202, RZ, 0x7610, R202 ;  /* 0x00007610ffca7816 */ /* 0x000fe200000000ca */
[----:B---3--:R-:W-:-:S05]  /*f5f0*/  @!P2 IMAD.MOV.U32 R126, RZ, RZ, R36 ;  /* 0x000000ffff7ea224 */ /* 0x008fca00078e0024 */
[----:B--2---:R0:W2:Y:S04]  /*f600*/  @!P2 LDG.E.U8 R202, desc[UR24][R126.64] ;  /* 0x000000187ecaa981 */ /* 0x0040a8000c1e1100 */
[----:B------:R-:W0:Y:S04]  /*f610*/  LDL R126, [R1+0x1ec] ;  /* 0x0001ec00017e7983 */ /* 0x000e280000100800 */
[----:B------:R-:W0:Y:S01]  /*f620*/  LDL R127, [R1+0x2f8] ;  /* 0x0002f800017f7983 */ /* 0x000e220000100800 */
[----:B------:R-:W-:Y:S01]  /*f630*/  PRMT R204, RZ, 0x7610, R204 ;  /* 0x00007610ffcc7816 */ /* 0x000fe200000000cc */
[----:B------:R-:W1:Y:S01]  /*f640*/  S2R R36, SR_TID.X ;  /* 0x0000000000247919 */ /* 0x000e620000002100 */
[----:B0-----:R-:W-:-:S04]  /*f650*/  @!P2 LOP3.LUT R127, R127, R126, RZ, 0x3c, !PT ;  /* 0x0000007e7f7fa212 */ /* 0x001fc800078e3cff */
[----:B------:R-:W-:-:S04]  /*f660*/  @!P2 LOP3.LUT R126, R127, R126, RZ, 0x3c, !PT ;  /* 0x0000007e7f7ea212 */ /* 0x000fc800078e3cff */
[----:B------:R-:W-:-:S05]  /*f670*/  @!P2 LOP3.LUT R127, R127, R126, RZ, 0x3c, !PT ;  /* 0x0000007e7f7fa212 */ /* 0x000fca00078e3cff */
[----:B------:R0:W3:Y:S04]  /*f680*/  @!P2 LDG.E.U8 R204, desc[UR24][R126.64] ;  /* 0x000000187ecca981 */ /* 0x0000e8000c1e1100 */
[----:B------:R-:W0:Y:S04]  /*f690*/  LDL R126, [R1+0x228] ;  /* 0x00022800017e7983 */ /* 0x000e280000100800 */
[----:B------:R-:W0:Y:S01]  /*f6a0*/  LDL R127, [R1+0x22c] ;  /* 0x00022c00017f7983 */ /* 0x000e220000100800 */
[----:B-1----:R-:W-:-:S05]  /*f6b0*/  LOP3.LUT R36, R36, 0x7f, RZ, 0xc0, !PT ;  /* 0x0000007f24247812 */ /* 0x002fca00078ec0ff */
[----:B------:R1:W-:Y:S02]  /*f6c0*/  STS.U8 [R36+UR9+0x4000], R141 ;  /* 0x0040008d24007988 */ /* 0x0003e40008000009 */
[----:B-1----:R-:W-:Y:S02]  /*f6d0*/  PRMT R141, RZ, 0x7610, R141 ;  /* 0x00007610ff8d7816 */ /* 0x002fe4000000008d */
[----:B0-----:R-:W-:-:S04]  /*f6e0*/  @!P2 LOP3.LUT R127, R127, R126, RZ, 0x3c, !PT ;  /* 0x0000007e7f7fa212 */ /* 0x001fc800078e3cff */
[----:B------:R-:W-:-:S04]  /*f6f0*/  @!P2 LOP3.LUT R126, R127, R126, RZ, 0x3c, !PT ;  /* 0x0000007e7f7ea212 */ /* 0x000fc800078e3cff */
[----:B------:R-:W-:-:S05]  /*f700*/  @!P2 LOP3.LUT R127, R127, R126, RZ, 0x3c, !PT ;  /* 0x0000007e7f7fa212 */ /* 0x000fca00078e3cff */
[----:B------:R0:W2:Y:S04]  /*f710*/  @!P2 LDG.E.U8 R141, desc[UR24][R126.64] ;  /* 0x000000187e8da981 */ /* 0x0000a8000c1e1100 */
[----:B------:R-:W0:Y:S04]  /*f720*/  LDL R126, [R1+0x248] ;  /* 0x00024800017e7983 */ /* 0x000e280000100800 */
[----:B------:R-:W0:Y:S04]  /*f730*/  LDL R127, [R1+0x24c] ;  /* 0x00024c00017f7983 */ /* 0x000e280000100800 */
[----:B------:R1:W-:Y:S02]  /*f740*/  STS.U8 [R36+UR9+0x6000], R140 ;  /* 0x0060008c24007988 */ /* 0x0003e40008000009 */
[----:B-1----:R-:W-:-:S02]  /*f750*/  PRMT R140, RZ, 0x7610, R140 ;  /* 0x00007610ff8c7816 */ /* 0x002fc4000000008c */
        /* <DEDUP_REMOVED lines=117> */
[----:B------:R-:W0:Y:S01]  /*feb0*/  LDL R127, [R1+0x23c] ;  /* 0x00023c00017f7983 */ /* 0x000e220000100800 */
[----:B------:R-:W-:-:S05]  /*fec0*/  LOP3.LUT R36, R36, 0x10, RZ, 0x3c, !PT ;  /* 0x0000001024247812 */ /* 0x000fca00078e3cff */
        /* <DEDUP_REMOVED lines=58> */
[----:B------:R-:W5:Y:S01]  /*10270*/  LDL.LU R36, [R1+0x350] ;  /* 0x0003500001247983 */ /* 0x000f620000300800 */
[----:B0-----:R-:W-:-:S04]  /*10280*/  @!P2 LOP3.LUT R127, R127, R126, RZ, 0x3c, !PT ;  /* 0x0000007e7f7fa212 */ /* 0x001fc800078e3cff */
[----:B------:R-:W-:-:S04]  /*10290*/  @!P2 LOP3.LUT R126, R127, R126, RZ, 0x3c, !PT ;  /* 0x0000007e7f7ea212 */ /* 0x000fc800078e3cff */
[----:B------:R-:W-:-:S05]  /*102a0*/  @!P2 LOP3.LUT R127, R127, R126, RZ, 0x3c, !PT ;  /* 0x0000007e7f7fa212 */ /* 0x000fca00078e3cff */
[----:B------:R0:W2:Y:S02]  /*102b0*/  @!P2 LDG.E.U8 R212, desc[UR24][R126.64] ;  /* 0x000000187ed4a981 */ /* 0x0000a4000c1e1100 */
[----:B0-----:R-:W0:Y:S02]  /*102c0*/  S2R R127, SR_TID.X ;  /* 0x00000000007f7919 */ /* 0x001e240000002100 */
[----:B0-----:R-:W-:-:S04]  /*102d0*/  LOP3.LUT R127, R127, 0x7f, RZ, 0xc0, !PT ;  /* 0x0000007f7f7f7812 */ /* 0x001fc800078ec0ff */
[----:B------:R-:W-:-:S05]  /*102e0*/  LOP3.LUT R126, R127, 0x10, RZ, 0x3c, !PT ;  /* 0x000000107f7e7812 */ /* 0x000fca00078e3cff */
[----:B------:R-:W-:Y:S04]  /*102f0*/  STS.U8 [R126+UR9+0x5080], R189 ;  /* 0x005080bd7e007988 */ /* 0x000fe80008000009 */
[----:B------:R-:W-:Y:S04]  /*10300*/  STS.U8 [R126+UR9+0x7080], R187 ;  /* 0x007080bb7e007988 */ /* 0x000fe80008000009 */
[----:B------:R0:W-:Y:S04]  /*10310*/  STS.U8 [R126+UR9+0x5480], R153 ;  /* 0x005480997e007988 */ /* 0x0001e80008000009 */
[----:B------:R1:W-:Y:S04]  /*10320*/  STS.U8 [R126+UR9+0x7480], R151 ;  /* 0x007480977e007988 */ /* 0x0003e80008000009 */
[----:B0-----:R-:W2:Y:S04]  /*10330*/  LDL.LU R153, [R1+0x308] ;  /* 0x0003080001997983 */ /* 0x001ea80000300800 */
[----:B-1----:R-:W2:Y:S01]  /*10340*/  LDL.LU R151, [R1+0x30c] ;  /* 0x00030c0001977983 */ /* 0x002ea20000300800 */
[----:B------:R-:W0:Y:S03]  /*10350*/  S2R R187, SR_TID.X ;  /* 0x0000000000bb7919 */ /* 0x000e260000002100 */
[----:B------:R1:W-:Y:S04]  /*10360*/  STS.U8 [R126+UR9+0x5880], R114 ;  /* 0x005880727e007988 */ /* 0x0003e80008000009 */
[----:B------:R-:W-:Y:S04]  /*10370*/  STS.U8 [R126+UR9+0x7880], R115 ;  /* 0x007880737e007988 */ /* 0x000fe80008000009 */
[----:B------:R-:W-:Y:S04]  /*10380*/  STS.U8 [R126+UR9+0x5c80], R162 ;  /* 0x005c80a27e007988 */ /* 0x000fe80008000009 */
[----:B------:R-:W-:Y:S01]  /*10390*/  STS.U8 [R126+UR9+0x7c80], R164 ;  /* 0x007c80a47e007988 */ /* 0x000fe20008000009 */
[----:B0-----:R-:W-:-:S04]  /*103a0*/  LOP3.LUT R189, R187, 0x7f, RZ, 0xc0, !PT ;  /* 0x0000007fbbbd7812 */ /* 0x001fc800078ec0ff */
[C---:B------:R-:W-:Y:S02]  /*103b0*/  LOP3.LUT R127, R189.reuse, 0x20, RZ, 0x3c, !PT ;  /* 0x00000020bd7f7812 */ /* 0x040fe400078e3cff */
[----:B-1----:R-:W-:Y:S02]  /*103c0*/  LOP3.LUT R114, R189, 0x30, RZ, 0x3c, !PT ;  /* 0x00000030bd727812 */ /* 0x002fe400078e3cff */
[----:B------:R-:W-:Y:S01]  /*103d0*/  LOP3.LUT R187, R187, 0x7f, RZ, 0xc0, !PT ;  /* 0x0000007fbbbb7812 */ /* 0x000fe200078ec0ff */
[----:B--2---:R-:W-:Y:S04]  /*103e0*/  STS.U8 [R127+UR9+0x4100], R151 ;  /* 0x004100977f007988 */ /* 0x004fe80008000009 */
[----:B------:R0:W-:Y:S02]  /*103f0*/  STS.U8 [R127+UR9+0x6100], R153 ;  /* 0x006100997f007988 */ /* 0x0001e40008000009 */
[----:B0-----:R-:W0:Y:S02]  /*10400*/  S2R R153, SR_TID.X ;  /* 0x0000000000997919 */ /* 0x001e240000002100 */
[----:B------:R-:W-:Y:S04]  /*10410*/  STS.U8 [R127+UR9+0x4500], R37 ;  /* 0x004500257f007988 */ /* 0x000fe80008000009 */
        /* <DEDUP_REMOVED lines=9> */
[----:B------:R1:W-:Y:S04]  /*104b0*/  STS.U8 [R127+UR9+0x5900], R123 ;  /* 0x0059007b7f007988 */ /* 0x0003e80008000009 */
[----:B------:R-:W-:Y:S04]  /*104c0*/  STS.U8 [R127+UR9+0x7900], R124 ;  /* 0x0079007c7f007988 */ /* 0x000fe80008000009 */
[----:B------:R-:W-:Y:S04]  /*104d0*/  STS.U8 [R127+UR9+0x5d00], R166 ;  /* 0x005d00a67f007988 */ /* 0x000fe80008000009 */
[----:B------:R-:W-:Y:S04]  /*104e0*/  STS.U8 [R127+UR9+0x7d00], R168 ;  /* 0x007d00a87f007988 */ /* 0x000fe80008000009 */
[----:B------:R2:W-:Y:S04]  /*104f0*/  STS.U8 [R114+UR9+0x4180], R35 ;  /* 0x0041802372007988 */ /* 0x0005e80008000009 */
[----:B------:R-:W-:Y:S04]  /*10500*/  STS.U8 [R114+UR9+0x6180], R19 ;  /* 0x0061801372007988 */ /* 0x000fe80008000009 */
[----:B------:R-:W-:Y:S04]  /*10510*/  STS.U8 [R114+UR9+0x4580], R21 ;  /* 0x0045801572007988 */ /* 0x000fe80008000009 */
[----:B------:R-:W-:Y:S01]  /*10520*/  STS.U8 [R114+UR9+0x6580], R18 ;  /* 0x0065801272007988 */ /* 0x000fe20008000009 */
[----:B0-----:R-:W-:-:S03]  /*10530*/  LOP3.LUT R153, R153, 0x7f, RZ, 0xc0, !PT ;  /* 0x0000007f99997812 */ /* 0x001fc600078ec0ff */
[----:B------:R-:W-:Y:S04]  /*10540*/  STS.U8 [R114+UR9+0x4980], R225 ;  /* 0x004980e172007988 */ /* 0x000fe80008000009 */
[----:B------:R-:W-:Y:S04]  /*10550*/  STS.U8 [R114+UR9+0x6980], R224 ;  /* 0x006980e072007988 */ /* 0x000fe80008000009 */
[----:B------:R-:W-:Y:S04]  /*10560*/  STS.U8 [R114+UR9+0x4d80], R209 ;  /* 0x004d80d172007988 */ /* 0x000fe80008000009 */
[----:B------:R-:W-:Y:S01]  /*10570*/  STS.U8 [R114+UR9+0x6d80], R208 ;  /* 0x006d80d072007988 */ /* 0x000fe20008000009 */
[----:B------:R-:W-:-:S03]  /*10580*/  LOP3.LUT R151, R153, 0x40, RZ, 0x3c, !PT ;  /* 0x0000004099977812 */ /* 0x000fc600078e3cff */
        /* <DEDUP_REMOVED lines=33> */
[----:B-1----:R-:W-:-:S03]  /*107a0*/  LOP3.LUT R123, R187, 0x60, RZ, 0x3c, !PT ;  /* 0x00000060bb7b7812 */ /* 0x002fc600078e3cff */
        /* <DEDUP_REMOVED lines=8> */
[----:B------:R1:W-:Y:S04]  /*10830*/  STS.U8 [R123+UR9+0x4300], R4 ;  /* 0x004300047b007988 */ /* 0x0003e80008000009 */
[----:B------:R0:W-:Y:S04]  /*10840*/  STS.U8 [R123+UR9+0x6300], R179 ;  /* 0x006300b37b007988 */ /* 0x0001e80008000009 */
[----:B------:R-:W-:Y:S04]  /*10850*/  STS.U8 [R123+UR9+0x4700], R235 ;  /* 0x004700eb7b007988 */ /* 0x000fe80008000009 */
[----:B------:R-:W-:Y:S04]  /*10860*/  STS.U8 [R123+UR9+0x6700], R234 ;  /* 0x006700ea7b007988 */ /* 0x000fe80008000009 */
[----:B------:R-:W-:Y:S04]  /*10870*/  STS.U8 [R123+UR9+0x4b00], R219 ;  /* 0x004b00db7b007988 */ /* 0x000fe80008000009 */
[----:B------:R0:W5:Y:S04]  /*10880*/  LDL.LU R37, [R1+0x34c] ;  /* 0x00034c0001257983 */ /* 0x0001680000300800 */
[----:B------:R-:W-:Y:S04]  /*10890*/  STS.U8 [R123+UR9+0x6b00], R218 ;  /* 0x006b00da7b007988 */ /* 0x000fe80008000009 */
[----:B------:R0:W5:Y:S04]  /*108a0*/  LDL.LU R34, [R1+0x348] ;  /* 0x0003480001227983 */ /* 0x0001680000300800 */
[----:B------:R-:W-:Y:S04]  /*108b0*/  STS.U8 [R123+UR9+0x4f00], R201 ;  /* 0x004f00c97b007988 */ /* 0x000fe80008000009 */
[----:B--2---:R2:W5:Y:S04]  /*108c0*/  LDL.LU R35, [R1+0x344] ;  /* 0x0003440001237983 */ /* 0x0045680000300800 */
[----:B------:R-:W-:Y:S01]  /*108d0*/  STS.U8 [R123+UR9+0x6f00], R197 ;  /* 0x006f00c57b007988 */ /* 0x000fe20008000009 */
[----:B0-----:R-:W-:-:S03]  /*108e0*/  LOP3.LUT R115, R187, 0x70, RZ, 0x3c, !PT ;  /* 0x00000070bb737812 */ /* 0x001fc600078e3cff */
[----:B------:R2:W5:Y:S04]  /*108f0*/  LDL.LU R19, [R1+0x340] ;  /* 0x0003400001137983 */ /* 0x0005680000300800 */
[----:B------:R-:W-:Y:S04]  /*10900*/  STS.U8 [R123+UR9+0x5300], R167 ;  /* 0x005300a77b007988 */ /* 0x000fe80008000009 */
        /* <DEDUP_REMOVED lines=12> */
[----:B-1----:R2:W5:Y:S04]  /*109d0*/  LDL.LU R4, [R1+0x324] ;  /* 0x0003240001047983 */ /* 0x0025680000300800 */
[----:B----4-:R-:W-:Y:S04]  /*109e0*/  STS.U8 [R123+UR9+0x7f00], R184 ;  /* 0x007f00b87b007988 */ /* 0x010fe80008000009 */
[----:B------:R2:W5:Y:S04]  /*109f0*/  LDL.LU R179, [R1+0x320] ;  /* 0x0003200001b37983 */ /* 0x0005680000300800 */
[----:B------:R0:W-:Y:S04]  /*10a00*/  STS.U8 [R115+UR9+0x4380], R169 ;  /* 0x004380a973007988 */ /* 0x0001e80008000009 */
[----:B------:R1:W-:Y:S04]  /*10a10*/  STS.U8 [R115+UR9+0x6380], R0 ;  /* 0x0063800073007988 */ /* 0x0003e80008000009 */
[----:B0-----:R2:W5:Y:S04]  /*10a20*/  LDL.LU R169, [R1+0x31c] ;  /* 0x00031c0001a97983 */ /* 0x0015680000300800 */
[----:B-1----:R2:W5:Y:S04]  /*10a30*/  LDL.LU R0, [R1+0x318] ;  /* 0x0003180001007983 */ /* 0x0025680000300800 */
[----:B------:R2:W-:Y:S04]  /*10a40*/  STS.U8 [R115+UR9+0x4780], R233 ;  /* 0x004780e973007988 */ /* 0x0005e80008000009 */
        /* <DEDUP_REMOVED lines=20> */
[----:B---3--:R2:W-:Y:S04]  /*10b90*/  STS.U8 [R189+UR9+0x9e00], R204 ;  /* 0x009e00ccbd007988 */ /* 0x0085e80008000009 */
        /* <DEDUP_REMOVED lines=23> */
[----:B------:R2:W-:Y:S01]  /*10d10*/  STS.U8 [R114+UR9+0x9f80], R212 ;  /* 0x009f80d472007988 */ /* 0x0005e20008000009 */
[----:B------:R0:W-:Y:S06]  /*10d20*/  MEMBAR.ALL.CTA ;  /* 0x0000000000007992 */ /* 0x0001ec0000008000 */
[----:B0-----:R-:W0:Y:S01]  /*10d30*/  FENCE.VIEW.ASYNC.S ;  /* 0x00000000000073c6 */ /* 0x001e220000000000 */
[----:B------:R-:W-:Y:S01]  /*10d40*/  ULEA UR11, UR22, UR9, 0x3 ;  /* 0x00000009160b7291 */ /* 0x000fe2000f8e18ff */
[----:B------:R-:W-:-:S03]  /*10d50*/  UMOV UR4, UR5 ;  /* 0x0000000500047c82 */ /* 0x000fc60008000000 */
[----:B------:R-:W-:Y:S01]  /*10d60*/  UIADD3 UR11, UPT, UPT, UR11, 0xa000, URZ ;  /* 0x0000a0000b0b7890 */ /* 0x000fe2000fffe0ff */
[----:B0-----:R-:W-:Y:S06]  /*10d70*/  BAR.SYNC.DEFER_BLOCKING 0x0 ;  /* 0x0000000000007b1d */ /* 0x001fec0000010000 */
[----:B--2---:R-:W-:Y:S05]  /*10d80*/  @P1 BRA `(.L_x_9) ;  /* 0x0000000000501947 */ /* 0x004fea0003800000 */
[----:B------:R-:W-:Y:S02]  /*10d90*/  UIADD3 UR31, UPT, UPT, UR8, 0x40, URZ ;  /* 0x00000040081f7890 */ /* 0x000fe4000fffe0ff */
[----:B------:R-:W-:Y:S01]  /*10da0*/  UIADD3 UR38, UPT, UPT, UR8, 0x40, URZ ;  /* 0x0000004008267890 */ /* 0x000fe2000fffe0ff */
        /* <DEDUP_REMOVED lines=9> */
[----:B------:R0:W-:Y:S01]  /*10e40*/  UTCQMMA gdesc[UR16], gdesc[UR12], tmem[UR8], tmem[UR18], idesc[UR19], UPT ;  /* 0x00ff120c100075ea */ /* 0x0001e2000b800308 */
[----:B------:R-:W-:Y:S01]  /*10e50*/  UMOV UR40, 0x0 ;  /* 0x0000000000287882 */ /* 0x000fe20000000000 */
[----:B------:R-:W-:Y:S01]  /*10e60*/  UMOV UR41, 0x8108490 ;  /* 0x0810849000297882 */ /* 0x000fe20000000000 */
[----:B------:R0:W-:Y:S01]  /*10e70*/  UTCQMMA gdesc[UR32], gdesc[UR14], tmem[UR8], tmem[UR34], idesc[UR35], UPT ;  /* 0x00ff220e200075ea */ /* 0x0001e2000b800308 */
[----:B------:R-:W-:Y:S01]  /*10e80*/  UMOV UR5, UR6 ;  /* 0x0000000600057c82 */ /* 0x000fe20008000000 */
[----:B------:R0:W-:Y:S01]  /*10e90*/  UTCQMMA gdesc[UR26], gdesc[UR12], tmem[UR31], tmem[UR36], idesc[UR37], UPT ;  /* 0x00ff240c1a0075ea */ /* 0x0001e2000b80031f */
[----:B------:R0:W-:Y:S01]  /*10ea0*/  UTCQMMA gdesc[UR28], gdesc[UR14], tmem[UR38], tmem[UR40], idesc[UR41], UPT ;  /* 0x00ff280e1c0075ea */ /* 0x0001e2000b800326 */
[----:B------:R0:W-:Y:S01]  /*10eb0*/  UTCBAR [UR5], URZ ;  /* 0x000000ff050073e9 */ /* 0x0001e200080000ff */
[----:B------:R-:W-:Y:S01]  /*10ec0*/  NOP ;  /* 0x0000000000007918 */ /* 0x000fe20000000000 */
.L_x_9:
[----:B------:R-:W2:Y:S04]  /*10ed0*/  LDL R115, [R1+0x314] ;  /* 0x0003140001737983 */ /* 0x000ea80000100800 */
[----:B------:R-:W2:Y:S01]  /*10ee0*/  LDL.LU R114, [R1+0x304] ;  /* 0x0003040001727983 */ /* 0x000ea20000300800 */
[----:B------:R-:W-:-:S04]  /*10ef0*/  UIADD3 UR22, UPT, UPT, UR22, 0x1, URZ ;  /* 0x0000000116167890 */ /* 0x000fc8000fffe0ff */
[----:B------:R-:W-:-:S04]  /*10f00*/  UISETP.GT.AND UP1, UPT, UR22, 0x1, UPT ;  /* 0x000000011600788c */ /* 0x000fc8000bf24270 */
[----:B0-----:R-:W-:Y:S02]  /*10f10*/  USEL UR5, URZ, 0x1, !UP1 ;  /* 0x00000001ff057887 */ /* 0x001fe4000c800000 */
[----:B------:R-:W-:Y:S02]  /*10f20*/  USEL UR22, UR22, URZ, !UP1 ;  /* 0x000000ff16167287 */ /* 0x000fe4000c800000 */
[----:B------:R-:W-:Y:S01]  /*10f30*/  ULOP3.LUT UR5, UR4, UR5, URZ, 0x3c, !UPT ;  /* 0x0000000504057292 */ /* 0x000fe2000f8e3cff */
[----:B--2---:R-:W-:Y:S02]  /*10f40*/  ISETP.NE.U32.AND P2, PT, R114, R115, PT ;  /* 0x000000737200720c */ /* 0x004fe40003f45070 */
[----:B------:R-:W2:Y:S01]  /*10f50*/  LDL.LU R115, [R1+0x310] ;  /* 0x0003100001737983 */ /* 0x000ea20000300800 */
[----:B------:R-:W-:-:S03]  /*10f60*/  IMAD.U32 R114, RZ, RZ, UR4 ;  /* 0x00000004ff727e24 */ /* 0x000fc6000f8e00ff */
[----:B--2---:R1:W-:Y:S07]  /*10f70*/  STL [R1+0x304], R115 ;  /* 0x0003047301007387 */ /* 0x0043ee0000100800 */
[----:B------:R-:W-:Y:S05]  /*10f80*/  @P2 BRA `(.L_x_10) ;  /* 0xffffff8c00602947 */ /* 0x000fea000383ffff */
.L_x_7:
[----:B01----:R-:W0:Y:S01]  /*10f90*/  LDC R115, c[0x0][0x3a0] ;  /* 0x0000e800ff737b82 */ /* 0x003e220000000800 */
[----:B------:R-:W1:Y:S01]  /*10fa0*/  LDCU.128 UR12, c[0x0][0x390] ;  /* 0x00007200ff0c77ac */ /* 0x000e620008000c00 */
[C---:B-----5:R-:W-:Y:S02]  /*10fb0*/  VIADD R2, R0.reuse, 0x1 ;  /* 0x0000000100027836 */ /* 0x060fe40000000000 */
[C---:B------:R-:W-:Y:S01]  /*10fc0*/  VIADD R5, R0.reuse, 0x2 ;  /* 0x0000000200057836 */ /* 0x040fe20000000000 */
[----:B------:R-:W2:Y:S01]  /*10fd0*/  LDCU UR32, c[0x0][0x3b8] ;  /* 0x00007700ff2077ac */ /* 0x000ea20008000800 */
[----:B------:R-:W-:Y:S02]  /*10fe0*/  VIADD R4, R0, 0x3 ;  /* 0x0000000300047836 */ /* 0x000fe40000000000 */
[----:B------:R-:W3:Y:S01]  /*10ff0*/  LDC R3, c[0x0][0x3b4] ;  /* 0x0000ed00ff037b82 */ /* 0x000ee20000000800 */
[----:B------:R-:W4:Y:S01]  /*11000*/  LDCU.64 UR34, c[0x0][0x398] ;  /* 0x00007300ff2277ac */ /* 0x000f220008000a00 */
[----:B------:R-:W0:Y:S01]  /*11010*/  LDCU.64 UR6, c[0x0][0x398] ;  /* 0x00007300ff0677ac */ /* 0x000e220008000a00 */
[----:B------:R-:W0:Y:S01]  /*11020*/  LDCU.64 UR16, c[0x0][0x398] ;  /* 0x00007300ff1077ac */ /* 0x000e220008000a00 */
[----:B-1----:R-:W-:Y:S01]  /*11030*/  ISETP.GE.AND P5, PT, R2, UR15, PT ;  /* 0x0000000f02007c0c */ /* 0x002fe2000bfa6270 */
[C---:B------:R-:W-:Y:S01]  /*11040*/  VIADD R2, R0.reuse, 0x4 ;  /* 0x0000000400027836 */ /* 0x040fe20000000000 */
[----:B------:R-:W-:Y:S01]  /*11050*/  ISETP.GE.AND P2, PT, R5, UR15, PT ;  /* 0x0000000f05007c0c */ /* 0x000fe2000bf46270 */
[----:B--2---:R-:W-:Y:S01]  /*11060*/  IMAD R182, R0, UR32, RZ ;  /* 0x0000002000b67c24 */ /* 0x004fe2000f8e02ff */
[----:B------:R-:W-:Y:S01]  /*11070*/  ISETP.GE.AND P3, PT, R4, UR15, PT ;  /* 0x0000000f04007c0c */ /* 0x000fe2000bf66270 */
[----:B0-----:R-:W-:Y:S01]  /*11080*/  VIADD R115, R115, 0x3f ;  /* 0x0000003f73737836 */ /* 0x001fe20000000000 */
[----:B------:R-:W-:Y:S01]  /*11090*/  ISETP.GE.AND P1, PT, R2, UR15, PT ;  /* 0x0000000f02007c0c */ /* 0x000fe2000bf26270 */
[----:B------:R-:W-:Y:S01]  /*110a0*/  VIADD R174, R182, UR32 ;  /* 0x00000020b6ae7c36 */ /* 0x000fe20008000000 */
[----:B------:R-:W-:-:S02]  /*110b0*/  SHF.R.S32.HI R4, RZ, 0x1f, R182 ;  /* 0x0000001fff047819 */ /* 0x000fc400000114b6 */
[----:B------:R-:W-:Y:S01]  /*110c0*/  ISETP.GE.AND P4, PT, R115, 0x40, PT ;  /* 0x000000407300780c */ /* 0x000fe20003f86270 */
[----:B---3--:R-:W-:-:S04]  /*110d0*/  IMAD R132, R169, R3, RZ ;  /* 0x00000003a9847224 */ /* 0x008fc800078e02ff */
[----:B------:R-:W-:Y:S01]  /*110e0*/  IMAD R3, R3, 0x80, R132 ;  /* 0x0000008003037824 */ /* 0x000fe200078e0284 */
[----:B------:R-:W-:-:S07]  /*110f0*/  IADD3 R2, P6, PT, R132, UR12, RZ ;  /* 0x0000000c84027c10 */ /* 0x000fce000ffde0ff */
[----:B----4-:R-:W-:Y:S06]  /*11100*/  @!P4 BRA `(.L_x_11) ;  /* 0x000000000010c947 */ /* 0x010fec0003800000 */
[----:B------:R-:W-:-:S06]  /*11110*/  USHF.L.U32 UR4, UR4, 0x1f, URZ ;  /* 0x0000001f04047899 */ /* 0x000fcc00080006ff */
[----:B------:R-:W-:-:S04]  /*11120*/  IMAD.U32 R5, RZ, RZ, UR4 ;  /* 0x00000004ff057e24 */ /* 0x000fc8000f8e00ff */
[----:B------:R-:W0:Y:S02]  /*11130*/  SYNCS.PHASECHK.TRANS64.TRYWAIT P4, [UR11], R5 ;  /* 0x00000005ff0075a7 */ /* 0x000e24000808110b */
[----:B0-----:R-:W-:Y:S05]  /*11140*/  @!P4 BRA `(.L_x_12) ;  /* 0x000000480050c947 */ /* 0x001fea0003800000 */
.L_x_11:
[----:B------:R-:W-:Y:S01]  /*11150*/  BAR.SYNC.DEFER_BLOCKING 0x0 ;  /* 0x0000000000007b1d */ /* 0x000fe20000010000 */
[C---:B------:R-:W-:Y:S01]  /*11160*/  IADD3 R133, P4, PT, R3.reuse, UR12, RZ ;  /* 0x0000000c03857c10 */ /* 0x040fe2000ff9e0ff */
[----:B------:R-:W-:Y:S01]  /*11170*/  VIADD R170, R174, UR32 ;  /* 0x00000020aeaa7c36 */ /* 0x000fe20008000000 */
[----:B------:R-:W-:Y:S01]  /*11180*/  LEA.HI.X.SX32 R132, R132, UR13, 0x1, P6 ;  /* 0x0000000d84847c11 */ /* 0x000fe2000b0f0eff */
[----:B------:R-:W-:Y:S01]  /*11190*/  VIADD R184, R0, 0x5 ;  /* 0x0000000500b87836 */ /* 0x000fe20000000000 */
[-C--:B------:R-:W-:Y:S01]  /*111a0*/  IADD3 R180, P6, PT, R182, R2.reuse, RZ ;  /* 0x00000002b6b47210 */ /* 0x080fe20007fde0ff */
[----:B------:R-:W-:Y:S01]  /*111b0*/  VIADD R164, R170, UR32 ;  /* 0x00000020aaa47c36 */ /* 0x000fe20008000000 */
[----:B------:R-:W-:Y:S01]  /*111c0*/  LEA.HI.X.SX32 R3, R3, UR13, 0x1, P4 ;  /* 0x0000000d03037c11 */ /* 0x000fe2000a0f0eff */
[----:B------:R-:W0:Y:S01]  /*111d0*/  LDCU.64 UR30, c[0x0][0x398] ;  /* 0x00007300ff1e77ac */ /* 0x000e220008000a00 */
[-C--:B------:R-:W-:Y:S01]  /*111e0*/  IADD3 R182, P4, PT, R182, R133.reuse, RZ ;  /* 0x00000085b6b67210 */ /* 0x080fe20007f9e0ff */
[----:B------:R-:W-:Y:S01]  /*111f0*/  IMAD.X R181, R4, 0x1, R132, P6 ;  /* 0x0000000104b57824 */ /* 0x000fe200030e0684 */
[----:B------:R-:W-:Y:S01]  /*11200*/  SHF.R.S32.HI R5, RZ, 0x1f, R174 ;  /* 0x0000001fff057819 */ /* 0x000fe200000114ae */
[----:B------:R-:W-:Y:S01]  /*11210*/  VIADD R162, R164, UR32 ;  /* 0x00000020a4a27c36 */ /* 0x000fe20008000000 */
[-C--:B------:R-:W-:Y:S01]  /*11220*/  IADD3 R176, P6, PT, R174, R2.reuse, RZ ;  /* 0x00000002aeb07210 */ /* 0x080fe20007fde0ff */
[--C-:B------:R-:W-:Y:S01]  /*11230*/  IMAD.X R183, R4, 0x1, R3.reuse, P4 ;  /* 0x0000000104b77824 */ /* 0x100fe200020e0603 */
[-C--:B------:R-:W-:Y:S01]  /*11240*/  IADD3 R174, P4, PT, R174, R133.reuse, RZ ;  /* 0x00000085aeae7210 */ /* 0x080fe20007f9e0ff */
[----:B------:R-:W-:Y:S01]  /*11250*/  VIADD R150, R162, UR32 ;  /* 0x00000020a2967c36 */ /* 0x000fe20008000000 */
[----:B------:R-:W-:Y:S01]  /*11260*/  SHF.R.S32.HI R6, RZ, 0x1f, R170 ;  /* 0x0000001fff067819 */ /* 0x000fe200000114aa */
[C---:B------:R-:W-:Y:S01]  /*11270*/  IMAD.X R177, R5.reuse, 0x1, R132, P6 ;  /* 0x0000000105b17824 */ /* 0x040fe200030e0684 */
[CC--:B------:R-:W-:Y:S01]  /*11280*/  IADD3 R172, P6, PT, R170.reuse, R2.reuse, RZ ;  /* 0x00000002aaac7210 */ /* 0x0c0fe20007fde0ff */
[--C-:B------:R-:W-:Y:S01]  /*11290*/  IMAD.X R175, R5, 0x1, R3.reuse, P4 ;  /* 0x0000000105af7824 */ /* 0x100fe200020e0603 */
[-C--:B------:R-:W-:Y:S01]  /*112a0*/  IADD3 R170, P4, PT, R170, R133.reuse, RZ ;  /* 0x00000085aaaa7210 */ /* 0x080fe20007f9e0ff */
[----:B------:R-:W-:Y:S01]  /*112b0*/  VIADD R154, R150, UR32 ;  /* 0x00000020969a7c36 */ /* 0x000fe20008000000 */
[----:B------:R-:W-:Y:S01]  /*112c0*/  SHF.R.S32.HI R4, RZ, 0x1f, R164 ;  /* 0x0000001fff047819 */ /* 0x000fe200000114a4 */
[----:B------:R-:W1:Y:S02]  /*112d0*/  @!P0 SYNCS.CCTL.IV [UR9+0xa000] ;  /* 0x00a00000ff0089b1 */ /* 0x000e640008000009 */
[----:B-1----:R-:W-:Y:S01]  /*112e0*/  BAR.SYNC.DEFER_BLOCKING 0x0 ;  /* 0x0000000000007b1d */ /* 0x002fe20000010000 */
[----:B------:R-:W-:Y:S01]  /*112f0*/  IMAD.X R171, R6, 0x1, R3, P4 ;  /* 0x0000000106ab7824 */ /* 0x000fe200020e0603 */
[-C--:B------:R-:W-:Y:S01]  /*11300*/  IADD3 R166, P4, PT, R164, R2.reuse, RZ ;  /* 0x00000002a4a67210 */ /* 0x080fe20007f9e0ff */
[----:B------:R-:W-:Y:S01]  /*11310*/  VIADD R144, R154, UR32 ;  /* 0x000000209a907c36 */ /* 0x000fe20008000000 */
[----:B------:R-:W-:Y:S01]  /*11320*/  SHF.R.S32.HI R5, RZ, 0x1f, R162 ;  /* 0x0000001fff057819 */ /* 0x000fe200000114a2 */
[----:B------:R-:W-:Y:S01]  /*11330*/  IMAD.X R173, R6, 0x1, R132, P6 ;  /* 0x0000000106ad7824 */ /* 0x000fe200030e0684 */
[----:B------:R-:W-:Y:S01]  /*11340*/  SHF.R.S32.HI R134, RZ, 0x1f, R150 ;  /* 0x0000001fff867819 */ /* 0x000fe20000011496 */
[----:B------:R-:W-:Y:S01]  /*11350*/  IMAD.X R167, R4, 0x1, R132, P4 ;  /* 0x0000000104a77824 */ /* 0x000fe200020e0684 */
[----:B------:R-:W-:Y:S01]  /*11360*/  IADD3 R160, P4, PT, R162, R2, RZ ;  /* 0x00000002a2a07210 */ /* 0x000fe20007f9e0ff */
[----:B------:R-:W-:Y:S01]  /*11370*/  VIADD R146, R144, UR32 ;  /* 0x0000002090927c36 */ /* 0x000fe20008000000 */
[----:B------:R-:W-:Y:S01]  /*11380*/  SHF.R.S32.HI R135, RZ, 0x1f, R154 ;  /* 0x0000001fff877819 */ /* 0x000fe2000001149a */
[----:B------:R-:W1:Y:S01]  /*11390*/  LDCU.64 UR28, c[0x0][0x398] ;  /* 0x00007300ff1c77ac */ /* 0x000e620008000a00 */
[----:B------:R-:W-:Y:S01]  /*113a0*/  IADD3 R164, P6, PT, R164, R133, RZ ;  /* 0x00000085a4a47210 */ /* 0x000fe20007fde0ff */
[----:B------:R-:W-:-:S02]  /*113b0*/  IMAD.X R161, R5, 0x1, R132, P4 ;  /* 0x0000000105a17824 */ /* 0x000fc400020e0684 */
[----:B------:R-:W-:Y:S01]  /*113c0*/  VIADD R138, R146, UR32 ;  /* 0x00000020928a7c36 */ /* 0x000fe20008000000 */
[----:B------:R-:W2:Y:S01]  /*113d0*/  LDCU.64 UR26, c[0x0][0x398] ;  /* 0x00007300ff1a77ac */ /* 0x000ea20008000a00 */
[----:B------:R-:W-:Y:S02]  /*113e0*/  IMAD.X R165, R4, 0x1, R3, P6 ;  /* 0x0000000104a57824 */ /* 0x000fe400030e0603 */
[----:B------:R-:W-:Y:S01]  /*113f0*/  VIADD R140, R138, UR32 ;  /* 0x000000208a8c7c36 */ /* 0x000fe20008000000 */
[----:B------:R-:W3:Y:S03]  /*11400*/  LDCU.64 UR22, c[0x0][0x398] ;  /* 0x00007300ff1677ac */ /* 0x000ee60008000a00 */
[----:B------:R-:W-:Y:S01]  /*11410*/  VIADD R168, R140, UR32 ;  /* 0x000000208ca87c36 */ /* 0x000fe20008000000 */
[----:B------:R-:W4:Y:S01]  /*11420*/  @!P0 SYNCS.CCTL.IV [UR9+0xa008] ;  /* 0x00a00800ff0089b1 */ /* 0x000f220008000009 */
[----:B------:R-:W-:Y:S01]  /*11430*/  IADD3 R162, P0, PT, R162, R133, RZ ;  /* 0x00000085a2a27210 */ /* 0x000fe20007f1e0ff */
[----:B------:R-:W5:Y:S02]  /*11440*/  LDCU.64 UR20, c[0x0][0x398] ;  /* 0x00007300ff1477ac */ /* 0x000f640008000a00 */
[----:B------:R-:W-:-:S02]  /*11450*/  SHF.R.S32.HI R178, RZ, 0x1f, R168 ;  /* 0x0000001fffb27819 */ /* 0x000fc400000114a8 */
[--C-:B------:R-:W-:Y:S01]  /*11460*/  IMAD.X R163, R5, 0x1, R3.reuse, P0 ;  /* 0x0000000105a37824 */ /* 0x100fe200000e0603 */
[CC--:B------:R-:W-:Y:S01]  /*11470*/  IADD3 R158, P0, PT, R150.reuse, R2.reuse, RZ ;  /* 0x00000002969e7210 */ /* 0x0c0fe20007f1e0ff */
[----:B------:R-:W0:Y:S01]  /*11480*/  LDTM.x128 R4, tmem[UR10] ;  /* 0x0000000a000479ee */ /* 0x000e2200083c0000 */
[-C--:B------:R-:W-:Y:S01]  /*11490*/  IADD3 R150, P4, PT, R150, R133.reuse, RZ ;  /* 0x0000008596967210 */ /* 0x080fe20007f9e0ff */
[----:B------:R-:W-:Y:S01]  /*114a0*/  NOP ;  /* 0x0000000000007918 */ /* 0x000fe20000000000 */
[----:B------:R-:W0:Y:S01]  /*114b0*/  LDCU.64 UR18, c[0x0][0x398] ;  /* 0x00007300ff1277ac */ /* 0x000e220008000a00 */
[----:B------:R-:W-:Y:S01]  /*114c0*/  IMAD.X R159, R134, 0x1, R132, P0 ;  /* 0x00000001869f7824 */ /* 0x000fe200000e0684 */
[-C--:B------:R-:W-:Y:S01]  /*114d0*/  IADD3 R156, P0, PT, R154, R2.reuse, RZ ;  /* 0x000000029a9c7210 */ /* 0x080fe20007f1e0ff */
[--C-:B------:R-:W-:Y:S01]  /*114e0*/  IMAD.X R151, R134, 0x1, R3.reuse, P4 ;  /* 0x0000000186977824 */ /* 0x100fe200020e0603 */
[-C--:B------:R-:W-:Y:S01]  /*114f0*/  IADD3 R154, P4, PT, R154, R133.reuse, RZ ;  /* 0x000000859a9a7210 */ /* 0x080fe20007f9e0ff */
[----:B------:R-:W0:Y:S01]  /*11500*/  LDCU.64 UR12, c[0x0][0x398] ;  /* 0x00007300ff0c77ac */ /* 0x000e220008000a00 */
[----:B------:R-:W-:Y:S01]  /*11510*/  SHF.R.S32.HI R134, RZ, 0x1f, R144 ;  /* 0x0000001fff867819 */ /* 0x000fe20000011490 */
[C---:B------:R-:W-:Y:S01]  /*11520*/  IMAD.X R157, R135.reuse, 0x1, R132, P0 ;  /* 0x00000001879d7824 */ /* 0x040fe200000e0684 */
[CC--:B------:R-:W-:Y:S01]  /*11530*/  IADD3 R152, P0, PT, R144.reuse, R2.reuse, RZ ;  /* 0x0000000290987210 */ /* 0x0c0fe20007f1e0ff */
[--C-:B------:R-:W-:Y:S01]  /*11540*/  IMAD.X R155, R135, 0x1, R3.reuse, P4 ;  /* 0x00000001879b7824 */ /* 0x100fe200020e0603 */
[-C--:B------:R-:W-:Y:S01]  /*11550*/  IADD3 R144, P4, PT, R144, R133.reuse, RZ ;  /* 0x0000008590907210 */ /* 0x080fe20007f9e0ff */
[----:B------:R-:W1:Y:S01]  /*11560*/  LDCU.64 UR10, c[0x0][0x398] ;  /* 0x00007300ff0a77ac */ /* 0x000e620008000a00 */
[----:B------:R-:W-:Y:S01]  /*11570*/  SHF.R.S32.HI R135, RZ, 0x1f, R146 ;  /* 0x0000001fff877819 */ /* 0x000fe20000011492 */
[----:B------:R-:W-:Y:S01]  /*11580*/  IMAD.X R153, R134, 0x1, R132, P0 ;  /* 0x0000000186997824 */ /* 0x000fe200000e0684 */
[-C--:B------:R-:W-:Y:S01]  /*11590*/  IADD3 R148, P0, PT, R146, R2.reuse, RZ ;  /* 0x0000000292947210 */ /* 0x080fe20007f1e0ff */
[--C-:B------:R-:W-:Y:S01]  /*115a0*/  IMAD.X R145, R134, 0x1, R3.reuse, P4 ;  /* 0x0000000186917824 */ /* 0x100fe200020e0603 */
[-C--:B------:R-:W-:Y:S01]  /*115b0*/  IADD3 R146, P4, PT, R146, R133.reuse, RZ ;  /* 0x0000008592927210 */ /* 0x080fe20007f9e0ff */
[----:B------:R-:W1:Y:S01]  /*115c0*/  LDCU.64 UR4, c[0x0][0x398] ;  /* 0x00007300ff0477ac */ /* 0x000e620008000a00 */
[----:B------:R-:W-:Y:S01]  /*115d0*/  SHF.R.S32.HI R134, RZ, 0x1f, R138 ;  /* 0x0000001fff867819 */ /* 0x000fe2000001148a */
[C-C-:B------:R-:W-:Y:S01]  /*115e0*/  IMAD.X R149, R135.reuse, 0x1, R132.reuse, P0 ;  /* 0x0000000187957824 */ /* 0x140fe200000e0684 */
[C---:B------:R-:W-:Y:S01]  /*115f0*/  IADD3 R142, P0, PT, R138.reuse, R2, RZ ;  /* 0x000000028a8e7210 */ /* 0x040fe20007f1e0ff */
[--C-:B------:R-:W-:Y:S01]  /*11600*/  IMAD.X R147, R135, 0x1, R3.reuse, P4 ;  /* 0x0000000187937824 */ /* 0x100fe200020e0603 */
[----:B------:R-:W-:Y:S01]  /*11610*/  IADD3 R138, P6, PT, R138, R133, RZ ;  /* 0x000000858a8a7210 */ /* 0x000fe20007fde0ff */
[----:B------:R-:W1:Y:S01]  /*11620*/  LDCU UR9, c[0x0][0x398] ;  /* 0x00007300ff0977ac */ /* 0x000e620008000800 */
[----:B------:R-:W-:Y:S01]  /*11630*/  ISETP.GE.AND P4, PT, R169, UR14, PT ;  /* 0x0000000ea9007c0c */ /* 0x000fe2000bf86270 */
[C---:B------:R-:W-:Y:S01]  /*11640*/  IMAD.X R143, R134.reuse, 0x1, R132, P0 ;  /* 0x00000001868f7824 */ /* 0x040fe200000e0684 */
[----:B0-----:R-:W-:Y:S01]  /*11650*/  F2FP.SATFINITE.E5M2.F32.PACK_AB_MERGE_C R5, R5, R4, RZ ;  /* 0x000000040505723e */ /* 0x001fe200048060ff */
[----:B------:R-:W-:Y:S01]  /*11660*/  IMAD.X R139, R134, 0x1, R3, P6 ;  /* 0x00000001868b7824 */ /* 0x000fe200030e0603 */
[C---:B------:R-:W-:Y:S01]  /*11670*/  ISETP.GE.AND P6, PT, R0.reuse, UR15, PT ;  /* 0x0000000f00007c0c */ /* 0x040fe2000bfc6270 */
[C---:B------:R-:W-:Y:S01]  /*11680*/  VIADD R4, R0.reuse, 0x6 ;  /* 0x0000000600047836 */ /* 0x040fe20000000000 */
[----:B------:R-:W-:Y:S01]  /*11690*/  ISETP.LT.AND P4, PT, R0, UR35, !P4 ;  /* 0x0000002300007c0c */ /* 0x000fe2000e781270 */
[----:B------:R-:W0:Y:S01]  /*116a0*/  LDCU UR14, c[0x0][0x398] ;  /* 0x00007300ff0e77ac */ /* 0x000e220008000800 */
[----:B------:R-:W-:-:S02]  /*116b0*/  ISETP.LT.AND P6, PT, R179, UR6, !P6 ;  /* 0x00000006b3007c0c */ /* 0x000fc4000f7c1270 */
[----:B------:R-:W-:Y:S01]  /*116c0*/  F2FP.SATFINITE.E5M2.F32.PACK_AB_MERGE_C R185, R69, R68, RZ ;  /* 0x0000004445b9723e */ /* 0x000fe200048060ff */
[----:B------:R-:W0:Y:S01]  /*116d0*/  LDCU UR6, c[0x0][0x398] ;  /* 0x00007300ff0677ac */ /* 0x000e220008000800 */
[----:B------:R-:W-:Y:S02]  /*116e0*/  PRMT R69, R5, 0x9910, RZ ;  /* 0x0000991005457816 */ /* 0x000fe400000000ff */
[----:B------:R-:W-:Y:S02]  /*116f0*/  PRMT R68, R185, 0x9910, RZ ;  /* 0x00009910b9447816 */ /* 0x000fe400000000ff */
[----:B------:R-:W-:Y:S02]  /*11700*/  SHF.R.S32.HI R69, RZ, 0x8, R69 ;  /* 0x00000008ff457819 */ /* 0x000fe40000011445 */
[----:B------:R-:W-:Y:S01]  /*11710*/  SHF.R.S32.HI R135, RZ, 0x1f, R140 ;  /* 0x0000001fff877819 */ /* 0x000fe2000001148c */
[----:B------:R0:W-:Y:S01]  /*11720*/  @P4 STG.E.U8 desc[UR24][R180.64], R5 ;  /* 0x00000005b4004986 */ /* 0x0001e2000c101118 */
[----:B------:R-:W-:-:S02]  /*11730*/  ISETP.LT.AND P4, PT, R169, UR16, !P5 ;  /* 0x00000010a9007c0c */ /* 0x000fc4000ef81270 */
[----:B------:R-:W-:Y:S01]  /*11740*/  ISETP.LT.AND P5, PT, R179, UR30, !P5 ;  /* 0x0000001eb3007c0c */ /* 0x000fe2000efa1270 */
[----:B------:R-:W-:Y:S01]  /*11750*/  @P6 STG.E.U8 desc[UR24][R182.64], R185 ;  /* 0x000000b9b6006986 */ /* 0x000fe2000c101118 */
[----:B-1----:R-:W-:Y:S02]  /*11760*/  ISETP.LT.AND P6, PT, R169, UR28, !P2 ;  /* 0x0000001ca9007c0c */ /* 0x002fe4000d7c1270 */
[----:B------:R-:W-:Y:S02]  /*11770*/  IADD3 R136, P0, PT, R140, R2, RZ ;  /* 0x000000028c887210 */ /* 0x000fe40007f1e0ff */
[----:B------:R-:W-:Y:S02]  /*11780*/  F2FP.SATFINITE.E5M2.F32.PACK_AB_MERGE_C R7, R7, R6, RZ ;  /* 0x000000060707723e */ /* 0x000fe400048060ff */
[----:B------:R-:W-:Y:S01]  /*11790*/  F2FP.SATFINITE.E5M2.F32.PACK_AB_MERGE_C R71, R71, R70, RZ ;  /* 0x000000464747723e */ /* 0x000fe200048060ff */
[----:B0-----:R-:W-:Y:S01]  /*117a0*/  IMAD.MOV.U32 R5, RZ, RZ, R68 ;  /* 0x000000ffff057224 */ /* 0x001fe200078e0044 */
[----:B--2---:R-:W-:Y:S01]  /*117b0*/  ISETP.LT.AND P2, PT, R179, UR26, !P2 ;  /* 0x0000001ab3007c0c */ /* 0x004fe2000d741270 */
[----:B------:R-:W-:Y:S01]  /*117c0*/  @P4 STG.E.U8 desc[UR24][R176.64], R69 ;  /* 0x00000045b0004986 */ /* 0x000fe2000c101118 */
[----:B------:R-:W-:Y:S01]  /*117d0*/  ISETP.GE.AND P4, PT, R4, UR15, PT ;  /* 0x0000000f04007c0c */ /* 0x000fe2000bf86270 */
[----:B------:R-:W-:Y:S01]  /*117e0*/  VIADD R4, R0, 0x7 ;  /* 0x0000000700047836 */ /* 0x000fe20000000000 */
[----:B------:R-:W-:Y:S01]  /*117f0*/  SHF.R.S32.HI R5, RZ, 0x8, R5 ;  /* 0x00000008ff057819 */ /* 0x000fe20000011405 */
[----:B------:R-:W-:Y:S01]  /*11800*/  IMAD.X R137, R135, 0x1, R132, P0 ;  /* 0x0000000187897824 */ /* 0x000fe200000e0684 */
[----:B------:R-:W-:Y:S01]  /*11810*/  IADD3 R140, P0, PT, R140, R133, RZ ;  /* 0x000000858c8c7210 */ /* 0x000fe20007f1e0ff */
[----:B------:R-:W-:Y:S01]  /*11820*/  VIADD R68, R0, 0xa ;  /* 0x0000000a00447836 */ /* 0x000fe20000000000 */
[----:B------:R-:W-:Y:S01]  /*11830*/  PRMT R6, R71, 0x9910, RZ ;  /* 0x0000991047067816 */ /* 0x000fe200000000ff */
[----:B------:R0:W-:Y:S01]  /*11840*/  @P5 STG.E.U8 desc[UR24][R174.64], R5 ;  /* 0x00000005ae005986 */ /* 0x0001e2000c101118 */
[----:B------:R-:W-:Y:S01]  /*11850*/  ISETP.GE.AND P5, PT, R4, UR15, PT ;  /* 0x0000000f04007c0c */ /* 0x000fe2000bfa6270 */
[----:B------:R-:W-:Y:S01]  /*11860*/  IMAD.X R141, R135, 0x1, R3, P0 ;  /* 0x00000001878d7824 */ /* 0x000fe200000e0603 */
[----:B------:R-:W-:Y:S01]  /*11870*/  PRMT R4, R7, 0x9910, RZ ;  /* 0x0000991007047816 */ /* 0x000fe200000000ff */
[----:B------:R1:W-:Y:S01]  /*11880*/  @P6 STG.E.U8 desc[UR24][R172.64], R7 ;  /* 0x00000007ac006986 */ /* 0x0003e2000c101118 */
[----:B---3--:R-:W-:-:S02]  /*11890*/  ISETP.LT.AND P6, PT, R169, UR22, !P3 ;  /* 0x00000016a9007c0c */ /* 0x008fc4000dfc1270 */
[----:B-----5:R-:W-:Y:S01]  /*118a0*/  ISETP.LT.AND P3, PT, R179, UR20, !P3 ;  /* 0x00000014b3007c0c */ /* 0x020fe2000df61270 */
[----:B------:R-:W-:Y:S01]  /*118b0*/  @P2 STG.E.U8 desc[UR24][R170.64], R71 ;  /* 0x00000047aa002986 */ /* 0x000fe2000c101118 */
[----:B------:R-:W-:Y:S02]  /*118c0*/  IADD3 R134, P0, PT, R168, R2, RZ ;  /* 0x00000002a8867210 */ /* 0x000fe40007f1e0ff */
[----:B------:R-:W-:Y:S02]  /*118d0*/  ISETP.LT.AND P2, PT, R169, UR18, !P1 ;  /* 0x00000012a9007c0c */ /* 0x000fe4000cf41270 */
[----:B0-----:R-:W-:Y:S01]  /*118e0*/  SHF.R.S32.HI R5, RZ, 0x8, R4 ;  /* 0x00000008ff057819 */ /* 0x001fe20000011404 */
[----:B------:R-:W-:Y:S01]  /*118f0*/  IMAD.X R135, R178, 0x1, R132, P0 ;  /* 0x00000001b2877824 */ /* 0x000fe200000e0684 */
[----:B------:R-:W-:Y:S01]  /*11900*/  ISETP.GE.AND P0, PT, R184, UR15, PT ;  /* 0x0000000fb8007c0c */ /* 0x000fe2000bf06270 */
[----:B-1----:R-:W-:Y:S01]  /*11910*/  IMAD.MOV.U32 R7, RZ, RZ, R6 ;  /* 0x000000ffff077224 */ /* 0x002fe200078e0006 */
[----:B------:R-:W-:Y:S01]  /*11920*/  ISETP.LT.AND P1, PT, R179, UR12, !P1 ;  /* 0x0000000cb3007c0c */ /* 0x000fe2000cf21270 */
[----:B------:R0:W-:Y:S01]  /*11930*/  @P6 STG.E.U8 desc[UR24][R166.64], R5 ;  /* 0x00000005a6006986 */ /* 0x0001e2000c101118 */
[----:B------:R-:W-:Y:S01]  /*11940*/  F2FP.SATFINITE.E5M2.F32.PACK_AB_MERGE_C R9, R9, R8, RZ ;  /* 0x000000080909723e */ /* 0x000fe200048060ff */
[----:B------:R-:W-:Y:S01]  /*11950*/  VIADD R4, R0, 0x8 ;  /* 0x0000000800047836 */ /* 0x000fe20000000000 */
[----:B------:R-:W-:Y:S01]  /*11960*/  SHF.R.S32.HI R7, RZ, 0x8, R7 ;  /* 0x00000008ff077819 */ /* 0x000fe20000011407 */
[----:B------:R-:W-:Y:S01]  /*11970*/  VIADD R8, R168, UR32 ;  /* 0x00000020a8087c36 */ /* 0x000fe20008000000 */
[----:B------:R-:W-:Y:S01]  /*11980*/  PRMT R69, R9, 0x9910, RZ ;  /* 0x0000991009457816 */ /* 0x000fe200000000ff */
[----:B------:R-:W1:Y:S01]  /*11990*/  LDCU UR12, c[0x0][0x398] ;  /* 0x00007300ff0c77ac */ /* 0x000e620008000800 */
[----:B------:R-:W-:Y:S01]  /*119a0*/  ISETP.GE.AND P6, PT, R4, UR15, PT ;  /* 0x0000000f04007c0c */ /* 0x000fe2000bfc6270 */
[----:B------:R-:W-:Y:S01]  /*119b0*/  @P3 STG.E.U8 desc[UR24][R164.64], R7 ;  /* 0x00000007a4003986 */ /* 0x000fe2000c101118 */
[----:B------:R-:W-:Y:S01]  /*119c0*/  ISETP.LT.AND P3, PT, R169, UR10, !P0 ;  /* 0x0000000aa9007c0c */ /* 0x000fe2000c761270 */
[----:B------:R-:W-:Y:S01]  /*119d0*/  VIADD R4, R0, 0x9 ;  /* 0x0000000900047836 */ /* 0x000fe20000000000 */
[----:B------:R-:W-:Y:S01]  /*119e0*/  F2FP.SATFINITE.E5M2.F32.PACK_AB_MERGE_C R73, R73, R72, RZ ;  /* 0x000000484949723e */ /* 0x000fe200048060ff */
[----:B------:R2:W-:Y:S01]  /*119f0*/  @P2 STG.E.U8 desc[UR24][R160.64], R9 ;  /* 0x00000009a0002986 */ /* 0x0005e2000c101118 */
[----:B------:R-:W-:Y:S01]  /*11a00*/  SHF.R.S32.HI R69, RZ, 0x8, R69 ;  /* 0x00000008ff457819 */ /* 0x000fe20000011445 */
[----:B------:R-:W3:Y:S01]  /*11a10*/  LDCU UR10, c[0x0][0x398] ;  /* 0x00007300ff0a77ac */ /* 0x000ee20008000800 */
[----:B------:R-:W-:Y:S01]  /*11a20*/  ISETP.GE.AND P2, PT, R4, UR15, PT ;  /* 0x0000000f04007c0c */ /* 0x000fe2000bf46270 */
[----:B------:R-:W-:Y:S01]  /*11a30*/  @P1 STG.E.U8 desc[UR24][R162.64], R73 ;  /* 0x00000049a2001986 */ /* 0x000fe2000c101118 */
[----:B------:R-:W-:-:S02]  /*11a40*/  IADD3 R4, P1, PT, R168, R133, RZ ;  /* 0x00000085a8047210 */ /* 0x000fc40007f3e0ff */
[----:B------:R-:W-:Y:S02]  /*11a50*/  SHF.R.S32.HI R70, RZ, 0x1f, R8 ;  /* 0x0000001fff467819 */ /* 0x000fe40000011408 */
[----:B------:R-:W-:Y:S01]  /*11a60*/  F2FP.SATFINITE.E5M2.F32.PACK_AB_MERGE_C R11, R11, R10, RZ ;  /* 0x0000000a0b0b723e */ /* 0x000fe200048060ff */
[----:B------:R5:W-:Y:S01]  /*11a70*/  @P3 STG.E.U8 desc[UR24][R158.64], R69 ;  /* 0x000000459e003986 */ /* 0x000be2000c101118 */
[----:B------:R-:W-:Y:S01]  /*11a80*/  IADD3 R6, P3, PT, R8, R2, RZ ;  /* 0x0000000208067210 */ /* 0x000fe20007f7e0ff */
[----:B0-----:R-:W-:Y:S01]  /*11a90*/  IMAD.X R5, R178, 0x1, R3, P1 ;  /* 0x00000001b2057824 */ /* 0x001fe200008e0603 */
[----:B------:R-:W-:Y:S01]  /*11aa0*/  ISETP.LT.AND P1, PT, R179, UR4, !P0 ;  /* 0x00000004b3007c0c */ /* 0x000fe2000c721270 */
[----:B------:R-:W0:Y:S01]  /*11ab0*/  LDCU UR4, c[0x0][0x398] ;  /* 0x00007300ff0477ac */ /* 0x000e220008000800 */
[----:B--2---:R-:W-:Y:S01]  /*11ac0*/  PRMT R9, R73, 0x9910, RZ ;  /* 0x0000991049097816 */ /* 0x004fe200000000ff */
[----:B------:R-:W-:Y:S01]  /*11ad0*/  IMAD.X R7, R70, 0x1, R132, P3 ;  /* 0x0000000146077824 */ /* 0x000fe200018e0684 */
[----:B------:R-:W-:Y:S01]  /*11ae0*/  ISETP.LT.AND P3, PT, R169, UR34, !P4 ;  /* 0x00000022a9007c0c */ /* 0x000fe2000e761270 */
[----:B------:R-:W-:Y:S01]  /*11af0*/  VIADD R10, R0, 0xb ;  /* 0x0000000b000a7836 */ /* 0x000fe20000000000 */
[----:B------:R-:W-:Y:S01]  /*11b00*/  ISETP.LT.AND P4, PT, R179, UR6, !P4 ;  /* 0x00000006b3007c0c */ /* 0x000fe2000e781270 */
[----:B------:R-:W2:Y:S01]  /*11b10*/  LDCU UR6, c[0x0][0x398] ;  /* 0x00007300ff0677ac */ /* 0x000ea20008000800 */
[----:B------:R-:W-:-:S02]  /*11b20*/  SHF.R.S32.HI R9, RZ, 0x8, R9 ;  /* 0x00000008ff097819 */ /* 0x000fc40000011409 */
[----:B------:R-:W-:Y:S02]  /*11b30*/  ISETP.GE.AND P0, PT, R68, UR15, PT ;  /* 0x0000000f44007c0c */ /* 0x000fe4000bf06270 */
[----:B------:R-:W-:Y:S01]  /*11b40*/  PRMT R68, R11, 0x9910, RZ ;  /* 0x000099100b447816 */ /* 0x000fe200000000ff */
[----:B------:R1:W-:Y:S01]  /*11b50*/  @P1 STG.E.U8 desc[UR24][R150.64], R9 ;  /* 0x0000000996001986 */ /* 0x0003e2000c101118 */
[----:B------:R-:W-:Y:S02]  /*11b60*/  F2FP.SATFINITE.E5M2.F32.PACK_AB_MERGE_C R75, R75, R74, RZ ;  /* 0x0000004a4b4b723e */ /* 0x000fe400048060ff */
[----:B------:R-:W-:Y:S01]  /*11b70*/  ISETP.LT.AND P1, PT, R169, UR9, !P5 ;  /* 0x00000009a9007c0c */ /* 0x000fe2000ef21270 */
[----:B------:R2:W-:Y:S01]  /*11b80*/  @P3 STG.E.U8 desc[UR24][R156.64], R11 ;  /* 0x0000000b9c003986 */ /* 0x0005e2000c101118 */
[----:B------:R-:W-:Y:S01]  /*11b90*/  ISETP.GE.AND P3, PT, R10, UR15, PT ;  /* 0x0000000f0a007c0c */ /* 0x000fe2000bf66270 */
[----:B------:R-:W4:Y:S01]  /*11ba0*/  LDCU UR9, c[0x0][0x398] ;  /* 0x00007300ff0977ac */ /* 0x000f220008000800 */
[----:B------:R-:W-:Y:S01]  /*11bb0*/  IMAD.MOV.U32 R10, RZ, RZ, R68 ;  /* 0x000000ffff0a7224 */ /* 0x000fe200078e0044 */
[----:B-----5:R-:W-:Y:S01]  /*11bc0*/  PRMT R69, R75, 0x9910, RZ ;  /* 0x000099104b457816 */ /* 0x020fe200000000ff */
[----:B------:R-:W-:Y:S01]  /*11bd0*/  @P4 STG.E.U8 desc[UR24][R154.64], R75 ;  /* 0x0000004b9a004986 */ /* 0x000fe2000c101118 */
[----:B0-----:R-:W-:Y:S01]  /*11be0*/  ISETP.LT.AND P5, PT, R179, UR4, !P5 ;  /* 0x00000004b3007c0c */ /* 0x001fe2000efa1270 */
[----:B------:R-:W0:Y:S01]  /*11bf0*/  LDCU UR4, c[0x0][0x398] ;  /* 0x00007300ff0477ac */ /* 0x000e220008000800 */
[----:B-1----:R-:W-:Y:S01]  /*11c00*/  SHF.R.S32.HI R9, RZ, 0x8, R10 ;  /* 0x00000008ff097819 */ /* 0x002fe2000001140a */
[----:B------:R-:W-:Y:S01]  /*11c10*/  IMAD.MOV.U32 R10, RZ, RZ, R69 ;  /* 0x000000ffff0a7224 */ /* 0x000fe200078e0045 */
[----:B---3--:R-:W-:Y:S01]  /*11c20*/  ISETP.LT.AND P4, PT, R169, UR10, !P6 ;  /* 0x0000000aa9007c0c */ /* 0x008fe2000f781270 */
[C---:B------:R-:W-:Y:S01]  /*11c30*/  VIADD R68, R0.reuse, 0xc ;  /* 0x0000000c00447836 */ /* 0x040fe20000000000 */
[----:B--2---:R-:W-:Y:S01]  /*11c40*/  ISETP.LT.AND P6, PT, R179, UR6, !P6 ;  /* 0x00000006b3007c0c */ /* 0x004fe2000f7c1270 */
[----:B------:R1:W-:Y:S01]  /*11c50*/  @P1 STG.E.U8 desc[UR24][R152.64], R9 ;  /* 0x0000000998001986 */ /* 0x0003e2000c101118 */
[----:B------:R-:W-:Y:S01]  /*11c60*/  SHF.R.S32.HI R11, RZ, 0x8, R10 ;  /* 0x00000008ff0b7819 */ /* 0x000fe2000001140a */
[----:B------:R-:W2:Y:S01]  /*11c70*/  LDCU UR6, c[0x0][0x398] ;  /* 0x00007300ff0677ac */ /* 0x000ea20008000800 */
[----:B------:R-:W-:Y:S01]  /*11c80*/  F2FP.SATFINITE.E5M2.F32.PACK_AB_MERGE_C R13, R13, R12, RZ ;  /* 0x0000000c0d0d723e */ /* 0x000fe200048060ff */
[----:B------:R-:W-:Y:S01]  /*11c90*/  VIADD R10, R0, 0xd ;  /* 0x0000000d000a7836 */ /* 0x000fe20000000000 */
[----:B------:R-:W-:Y:S01]  /*11ca0*/  F2FP.SATFINITE.E5M2.F32.PACK_AB_MERGE_C R77, R77, R76, RZ ;  /* 0x0000004c4d4d723e */ /* 0x000fe200048060ff */
[----:B------:R-:W-:Y:S01]  /*11cb0*/  @P5 STG.E.U8 desc[UR24][R144.64], R11 ;  /* 0x0000000b90005986 */ /* 0x000fe2000c101118 */
[----:B----4-:R-:W-:Y:S01]  /*11cc0*/  ISETP.LT.AND P5, PT, R169, UR9, !P2 ;  /* 0x00000009a9007c0c */ /* 0x010fe2000d7a1270 */
[----:B------:R-:W3:Y:S01]  /*11cd0*/  LDCU UR9, c[0x0][0x398] ;  /* 0x00007300ff0977ac */ /* 0x000ee20008000800 */
[----:B------:R-:W-:Y:S01]  /*11ce0*/  ISETP.GE.AND P1, PT, R68, UR15, PT ;  /* 0x0000000f44007c0c */ /* 0x000fe2000bf26270 */
[----:B------:R4:W-:Y:S01]  /*11cf0*/  @P4 STG.E.U8 desc[UR24][R148.64], R13 ;  /* 0x0000000d94004986 */ /* 0x0009e2000c101118 */
[----:B------:R-:W-:Y:S01]  /*11d00*/  PRMT R69, R13, 0x9910, RZ ;  /* 0x000099100d457816 */ /* 0x000fe200000000ff */
[----:B------:R-:W-:Y:S01]  /*11d10*/  VIADD R68, R8, UR32 ;  /* 0x0000002008447c36 */ /* 0x000fe20008000000 */
[----:B------:R-:W-:Y:S01]  /*11d20*/  ISETP.GE.AND P4, PT, R10, UR15, PT ;  /* 0x0000000f0a007c0c */ /* 0x000fe2000bf86270 */
[----:B------:R-:W-:Y:S01]  /*11d30*/  @P6 STG.E.U8 desc[UR24][R146.64], R77 ;  /* 0x0000004d92006986 */ /* 0x000fe2000c101118 */
[----:B------:R-:W-:Y:S01]  /*11d40*/  IADD3 R8, P6, PT, R8, R133, RZ ;  /* 0x0000008508087210 */ /* 0x000fe20007fde0ff */
[----:B------:R-:W5:Y:S01]  /*11d50*/  LDCU UR10, c[0x0][0x398] ;  /* 0x00007300ff0a77ac */ /* 0x000f620008000800 */
[----:B------:R-:W-:Y:S01]  /*11d60*/  SHF.R.S32.HI R69, RZ, 0x8, R69 ;  /* 0x00000008ff457819 */ /* 0x000fe20000011445 */
[----:B------:R-:W-:Y:S01]  /*11d70*/  VIADD R12, R0, 0xe ;  /* 0x0000000e000c7836 */ /* 0x000fe20000000000 */
[----:B------:R-:W-:Y:S01]  /*11d80*/  SHF.R.S32.HI R71, RZ, 0x1f, R68 ;  /* 0x0000001fff477819 */ /* 0x000fe20000011444 */
[----:B-1----:R-:W-:Y:S01]  /*11d90*/  IMAD.X R9, R70, 0x1, R3, P6 ;  /* 0x0000000146097824 */ /* 0x002fe200030e0603 */
[----:B------:R-:W-:Y:S01]  /*11da0*/  IADD3 R10, P6, PT, R68, R2, RZ ;  /* 0x00000002440a7210 */ /* 0x000fe20007fde0ff */
[----:B------:R1:W-:Y:S01]  /*11db0*/  @P5 STG.E.U8 desc[UR24][R142.64], R69 ;  /* 0x000000458e005986 */ /* 0x0003e2000c101118 */
[----:B0-----:R-:W-:Y:S01]  /*11dc0*/  ISETP.LT.AND P5, PT, R179, UR4, !P2 ;  /* 0x00000004b3007c0c */ /* 0x001fe2000d7a1270 */
[----:B------:R-:W0:Y:S01]  /*11dd0*/  LDCU UR4, c[0x0][0x398] ;  /* 0x00007300ff0477ac */ /* 0x000e220008000800 */
[----:B----4-:R-:W-:Y:S01]  /*11de0*/  PRMT R13, R77, 0x9910, RZ ;  /* 0x000099104d0d7816 */ /* 0x010fe200000000ff */
[----:B------:R-:W-:Y:S01]  /*11df0*/  IMAD.X R11, R71, 0x1, R132, P6 ;  /* 0x00000001470b7824 */ /* 0x000fe200030e0684 */
[----:B--2---:R-:W-:Y:S01]  /*11e00*/  ISETP.LT.AND P6, PT, R169, UR6, !P0 ;  /* 0x00000006a9007c0c */ /* 0x004fe2000c7c1270 */
[----:B------:R-:W2:Y:S01]  /*11e10*/  LDCU UR6, c[0x0][0x398] ;  /* 0x00007300ff0677ac */ /* 0x000ea20008000800 */
[----:B------:R-:W-:-:S02]  /*11e20*/  SHF.R.S32.HI R13, RZ, 0x8, R13 ;  /* 0x00000008ff0d7819 */ /* 0x000fc4000001140d */
[----:B---3--:R-:W-:Y:S01]  /*11e30*/  ISETP.LT.AND P0, PT, R179, UR9, !P0 ;  /* 0x00000009b3007c0c */ /* 0x008fe2000c701270 */
[----:B------:R-:W3:Y:S01]  /*11e40*/  LDCU UR9, c[0x0][0x398] ;  /* 0x00007300ff0977ac */ /* 0x000ee20008000800 */
[----:B------:R-:W-:Y:S01]  /*11e50*/  F2FP.SATFINITE.E5M2.F32.PACK_AB_MERGE_C R15, R15, R14, RZ ;  /* 0x0000000e0f0f723e */ /* 0x000fe200048060ff */
[----:B------:R-:W-:Y:S01]  /*11e60*/  VIADD R14, R0, 0x11 ;  /* 0x00000011000e7836 */ /* 0x000fe20000000000 */
[----:B------:R-:W-:Y:S01]  /*11e70*/  F2FP.SATFINITE.E5M2.F32.PACK_AB_MERGE_C R79, R79, R78, RZ ;  /* 0x0000004e4f4f723e */ /* 0x000fe200048060ff */
[----:B------:R4:W-:Y:S01]  /*11e80*/  @P5 STG.E.U8 desc[UR24][R138.64], R13 ;  /* 0x0000000d8a005986 */ /* 0x0009e2000c101118 */
[----:B------:R-:W-:Y:S01]  /*11e90*/  ISETP.GE.AND P2, PT, R12, UR15, PT ;  /* 0x0000000f0c007c0c */ /* 0x000fe2000bf46270 */
[----:B------:R-:W-:Y:S01]  /*11ea0*/  VIADD R12, R0, 0xf ;  /* 0x0000000f000c7836 */ /* 0x000fe20000000000 */
[----:B-1----:R-:W-:Y:S01]  /*11eb0*/  PRMT R69, R15, 0x9910, RZ ;  /* 0x000099100f457816 */ /* 0x002fe200000000ff */
[----:B------:R1:W-:Y:S01]  /*11ec0*/  @P6 STG.E.U8 desc[UR24][R136.64], R15 ;  /* 0x0000000f88006986 */ /* 0x0003e2000c101118 */
[----:B-----5:R-:W-:Y:S01]  /*11ed0*/  ISETP.LT.AND P6, PT, R169, UR10, !P3 ;  /* 0x0000000aa9007c0c */ /* 0x020fe2000dfc1270 */
[----:B------:R-:W5:Y:S01]  /*11ee0*/  LDCU UR10, c[0x0][0x398] ;  /* 0x00007300ff0a77ac */ /* 0x000f620008000800 */
[----:B0-----:R-:W-:Y:S01]  /*11ef0*/  ISETP.LT.AND P3, PT, R179, UR4, !P3 ;  /* 0x00000004b3007c0c */ /* 0x001fe2000df61270 */
[----:B------:R-:W-:Y:S01]  /*11f00*/  @P0 STG.E.U8 desc[UR24][R140.64], R79 ;  /* 0x0000004f8c000986 */ /* 0x000fe2000c101118 */
[----:B------:R-:W-:Y:S01]  /*11f10*/  ISETP.GE.AND P5, PT, R12, UR15, PT ;  /* 0x0000000f0c007c0c */ /* 0x000fe2000bfa6270 */
[----:B------:R-:W0:Y:S01]  /*11f20*/  LDCU UR4, c[0x0][0x39c] ;  /* 0x00007380ff0477ac */ /* 0x000e220008000800 */
[----:B--2---:R-:W-:Y:S01]  /*11f30*/  ISETP.LT.AND P0, PT, R169, UR6, !P1 ;  /* 0x00000006a9007c0c */ /* 0x004fe2000cf01270 */
[----:B------:R-:W-:Y:S01]  /*11f40*/  VIADD R12, R0, 0x10 ;  /* 0x00000010000c7836 */ /* 0x000fe20000000000 */
[----:B----4-:R-:W-:Y:S01]  /*11f50*/  PRMT R13, R79, 0x9910, RZ ;  /* 0x000099104f0d7816 */ /* 0x010fe200000000ff */
[----:B------:R-:W2:Y:S01]  /*11f60*/  LDCU UR6, c[0x0][0x398] ;  /* 0x00007300ff0677ac */ /* 0x000ea20008000800 */
[----:B------:R-:W-:-:S02]  /*11f70*/  SHF.R.S32.HI R69, RZ, 0x8, R69 ;  /* 0x00000008ff457819 */ /* 0x000fc40000011445 */
[----:B------:R-:W-:Y:S01]  /*11f80*/  F2FP.SATFINITE.E5M2.F32.PACK_AB_MERGE_C R17, R17, R16, RZ ;  /* 0x000000101111723e */ /* 0x000fe200048060ff */
[----:B-1----:R-:W-:Y:S01]  /*11f90*/  IMAD.MOV.U32 R15, RZ, RZ, R13 ;  /* 0x000000ffff0f7224 */ /* 0x002fe200078e000d */
[----:B---3--:R-:W-:Y:S01]  /*11fa0*/  ISETP.LT.AND P1, PT, R179, UR9, !P1 ;  /* 0x00000009b3007c0c */ /* 0x008fe2000cf21270 */
[----:B------:R-:W-:Y:S01]  /*11fb0*/  @P6 STG.E.U8 desc[UR24][R134.64], R69 ;  /* 0x0000004586006986 */ /* 0x000fe2000c101118 */
[----:B------:R-:W-:Y:S01]  /*11fc0*/  ISETP.GE.AND P6, PT, R12, UR15, PT ;  /* 0x0000000f0c007c0c */ /* 0x000fe2000bfc6270 */
[----:B------:R-:W1:Y:S01]  /*11fd0*/  LDCU UR9, c[0x0][0x398] ;  /* 0x00007300ff0977ac */ /* 0x000e620008000800 */
[----:B------:R-:W-:Y:S02]  /*11fe0*/  SHF.R.S32.HI R15, RZ, 0x8, R15 ;  /* 0x00000008ff0f7819 */ /* 0x000fe4000001140f */
[----:B------:R-:W-:Y:S02]  /*11ff0*/  PRMT R16, R17, 0x9910, RZ ;  /* 0x0000991011107816 */ /* 0x000fe400000000ff */
[----:B------:R-:W-:Y:S01]  /*12000*/  F2FP.SATFINITE.E5M2.F32.PACK_AB_MERGE_C R81, R81, R80, RZ ;  /* 0x000000505151723e */ /* 0x000fe200048060ff */
[----:B------:R3:W-:Y:S01]  /*12010*/  @P3 STG.E.U8 desc[UR24][R4.64], R15 ;  /* 0x0000000f04003986 */ /* 0x0007e2000c101118 */
[C---:B------:R-:W-:Y:S01]  /*12020*/  IADD3 R12, P3, PT, R68.reuse, R133, RZ ;  /* 0x00000085440c7210 */ /* 0x040fe20007f7e0ff */
[----:B------:R-:W-:Y:S01]  /*12030*/  VIADD R68, R68, UR32 ;  /* 0x0000002044447c36 */ /* 0x000fe20008000000 */
[----:B------:R-:W-:Y:S01]  /*12040*/  F2FP.SATFINITE.E5M2.F32.PACK_AB_MERGE_C R19, R19, R18, RZ ;  /* 0x000000121313723e */ /* 0x000fe200048060ff */
[----:B------:R4:W-:Y:S01]  /*12050*/  @P0 STG.E.U8 desc[UR24][R6.64], R17 ;  /* 0x0000001106000986 */ /* 0x0009e2000c101118 */
[----:B0-----:R-:W-:Y:S01]  /*12060*/  ISETP.GE.AND P0, PT, R14, UR4, PT ;  /* 0x000000040e007c0c */ /* 0x001fe2000bf06270 */
[----:B------:R-:W-:Y:S01]  /*12070*/  IMAD.X R13, R71, 0x1, R3, P3 ;  /* 0x00000001470d7824 */ /* 0x000fe200018e0603 */
[----:B-----5:R-:W-:Y:S01]  /*12080*/  ISETP.LT.AND P3, PT, R169, UR10, !P4 ;  /* 0x0000000aa9007c0c */ /* 0x020fe2000e761270 */
[----:B------:R-:W0:Y:S01]  /*12090*/  LDCU UR4, c[0x0][0x39c] ;  /* 0x00007380ff0477ac */ /* 0x000e220008000800 */
[----:B------:R-:W-:Y:S01]  /*120a0*/  ISETP.LT.AND P4, PT, R179, UR12, !P4 ;  /* 0x0000000cb3007c0c */ /* 0x000fe2000e781270 */
[----:B------:R5:W-:Y:S01]  /*120b0*/  @P1 STG.E.U8 desc[UR24][R8.64], R81 ;  /* 0x0000005108001986 */ /* 0x000be2000c101118 */
[----:B------:R-:W-:Y:S01]  /*120c0*/  SHF.R.S32.HI R14, RZ, 0x1f, R68 ;  /* 0x0000001fff0e7819 */ /* 0x000fe20000011444 */
[----:B---3--:R-:W-:Y:S01]  /*120d0*/  IMAD.MOV.U32 R4, RZ, RZ, R16 ;  /* 0x000000ffff047224 */ /* 0x008fe200078e0010 */
[----:B------:R-:W-:Y:S01]  /*120e0*/  PRMT R15, R81, 0x9910, RZ ;  /* 0x00009910510f7816 */ /* 0x000fe200000000ff */
[----:B------:R-:W3:Y:S01]  /*120f0*/  LDCU UR10, c[0x0][0x398] ;  /* 0x00007300ff0a77ac */ /* 0x000ee20008000800 */
[----:B------:R-:W-:-:S02]  /*12100*/  F2FP.SATFINITE.E5M2.F32.PACK_AB_MERGE_C R83, R83, R82, RZ ;  /* 0x000000525353723e */ /* 0x000fc400048060ff */
[----:B----4-:R-:W-:Y:S01]  /*12110*/  SHF.R.S32.HI R7, RZ, 0x8, R4 ;  /* 0x00000008ff077819 */ /* 0x010fe20000011404 */
[----:B------:R-:W4:Y:S01]  /*12120*/  LDCU UR12, c[0x0][0x398] ;  /* 0x00007300ff0c77ac */ /* 0x000f220008000800 */
[----:B------:R-:W-:Y:S02]  /*12130*/  IADD3 R4, P1, PT, R68, R2, RZ ;  /* 0x0000000244047210 */ /* 0x000fe40007f3e0ff */
[----:B------:R-:W-:Y:S01]  /*12140*/  SHF.R.S32.HI R15, RZ, 0x8, R15 ;  /* 0x00000008ff0f7819 */ /* 0x000fe2000001140f */
[----:B------:R3:W-:Y:S01]  /*12150*/  @P3 STG.E.U8 desc[UR24][R10.64], R7 ;  /* 0x000000070a003986 */ /* 0x0007e2000c101118 */
[----:B--2---:R-:W-:Y:S01]  /*12160*/  ISETP.LT.AND P3, PT, R169, UR6, !P2 ;  /* 0x00000006a9007c0c */ /* 0x004fe2000d761270 */
[----:B-----5:R-:W-:Y:S01]  /*12170*/  VIADD R8, R0, 0x12 ;  /* 0x0000001200087836 */ /* 0x020fe20000000000 */
[----:B-1----:R-:W-:Y:S01]  /*12180*/  ISETP.LT.AND P2, PT, R179, UR9, !P2 ;  /* 0x00000009b3007c0c */ /* 0x002fe2000d741270 */
[----:B------:R-:W-:Y:S01]  /*12190*/  IMAD.X R5, R14, 0x1, R132, P1 ;  /* 0x000000010e057824 */ /* 0x000fe200008e0684 */
[----:B------:R1:W-:Y:S01]  /*121a0*/  @P4 STG.E.U8 desc[UR24][R12.64], R15 ;  /* 0x0000000f0c004986 */ /* 0x0003e2000c101118 */
[----:B------:R-:W-:Y:S01]  /*121b0*/  IADD3 R6, P4, PT, R68, R133, RZ ;  /* 0x0000008544067210 */ /* 0x000fe20007f9e0ff */
[----:B------:R-:W2:Y:S01]  /*121c0*/  LDCU UR6, c[0x0][0x39c] ;  /* 0x00007380ff0677ac */ /* 0x000ea20008000800 */
[----:B0-----:R-:W-:Y:S01]  /*121d0*/  ISETP.GE.AND P1, PT, R8, UR4, PT ;  /* 0x0000000408007c0c */ /* 0x001fe2000bf26270 */
[----:B------:R-:W-:Y:S01]  /*121e0*/  VIADD R68, R68, UR32 ;  /* 0x0000002044447c36 */ /* 0x000fe20008000000 */
[----:B------:R-:W-:Y:S01]  /*121f0*/  F2FP.SATFINITE.E5M2.F32.PACK_AB_MERGE_C R21, R21, R20, RZ ;  /* 0x000000141515723e */ /* 0x000fe200048060ff */
[----:B------:R-:W0:Y:S01]  /*12200*/  LDCU UR4, c[0x0][0x39c] ;  /* 0x00007380ff0477ac */ /* 0x000e220008000800 */
[----:B---3--:R-:W-:Y:S01]  /*12210*/  IMAD.X R7, R14, 0x1, R3, P4 ;  /* 0x000000010e077824 */ /* 0x008fe200020e0603 */
[----:B------:R-:W-:Y:S01]  /*12220*/  PRMT R11, R19, 0x9910, RZ ;  /* 0x00009910130b7816 */ /* 0x000fe200000000ff */
[----:B------:R3:W-:Y:S01]  /*12230*/  @P3 STG.E.U8 desc[UR24][R4.64], R19 ;  /* 0x0000001304003986 */ /* 0x0007e2000c101118 */
[----:B------:R-:W5:Y:S01]  /*12240*/  LDCU UR9, c[0x0][0x398] ;  /* 0x00007300ff0977ac */ /* 0x000f620008000800 */
[----:B------:R-:W-:Y:S01]  /*12250*/  ISETP.LT.AND P3, PT, R169, UR10, !P5 ;  /* 0x0000000aa9007c0c */ /* 0x000fe2000ef61270 */
[----:B-1----:R-:W-:Y:S01]  /*12260*/  VIADD R12, R0, 0x13 ;  /* 0x00000013000c7836 */ /* 0x002fe20000000000 */
[----:B----4-:R-:W-:Y:S01]  /*12270*/  ISETP.LT.AND P5, PT, R179, UR12, !P5 ;  /* 0x0000000cb3007c0c */ /* 0x010fe2000efa1270 */
[----:B------:R1:W-:Y:S01]  /*12280*/  @P2 STG.E.U8 desc[UR24][R6.64], R83 ;  /* 0x0000005306002986 */ /* 0x0003e2000c101118 */
[----:B------:R-:W-:Y:S01]  /*12290*/  SHF.R.S32.HI R10, RZ, 0x1f, R68 ;  /* 0x0000001fff0a7819 */ /* 0x000fe20000011444 */
[----:B------:R-:W4:Y:S01]  /*122a0*/  LDCU UR10, c[0x0][0x398] ;  /* 0x00007300ff0a77ac */ /* 0x000f220008000800 */
[----:B------:R-:W-:-:S02]  /*122b0*/  IADD3 R8, P2, PT, R68, R2, RZ ;  /* 0x0000000244087210 */ /* 0x000fc40007f5e0ff */
[----:B------:R-:W-:Y:S01]  /*122c0*/  PRMT R13, R83, 0x9910, RZ ;  /* 0x00009910530d7816 */ /* 0x000fe200000000ff */
[----:B------:R-:W4:Y:S01]  /*122d0*/  LDCU UR12, c[0x0][0x398] ;  /* 0x00007300ff0c77ac */ /* 0x000f220008000800 */
[----:B---3--:R-:W-:Y:S01]  /*122e0*/  IADD3 R4, P4, PT, R68, R133, RZ ;  /* 0x0000008544047210 */ /* 0x008fe20007f9e0ff */
[----:B------:R-:W-:Y:S01]  /*122f0*/  IMAD.X R9, R10, 0x1, R132, P2 ;  /* 0x000000010a097824 */ /* 0x000fe200010e0684 */
[----:B------:R-:W-:Y:S01]  /*12300*/  SHF.R.S32.HI R11, RZ, 0x8, R11 ;  /* 0x00000008ff0b7819 */ /* 0x000fe2000001140b */
[----:B------:R-:W-:Y:S01]  /*12310*/  VIADD R68, R68, UR32 ;  /* 0x0000002044447c36 */ /* 0x000fe20008000000 */
[----:B------:R-:W-:Y:S01]  /*12320*/  SHF.R.S32.HI R13, RZ, 0x8, R13 ;  /* 0x00000008ff0d7819 */ /* 0x000fe2000001140d */
[----:B------:R-:W-:Y:S01]  /*12330*/  IMAD.X R5, R10, 0x1, R3, P4 ;  /* 0x000000010a057824 */ /* 0x000fe200020e0603 */
[----:B0-----:R-:W-:Y:S01]  /*12340*/  ISETP.GE.AND P2, PT, R12, UR4, PT ;  /* 0x000000040c007c0c */ /* 0x001fe2000bf46270 */
[C---:B-1----:R-:W-:Y:S01]  /*12350*/  VIADD R7, R0.reuse, 0x14 ;  /* 0x0000001400077836 */ /* 0x042fe20000000000 */
[----:B------:R-:W0:Y:S01]  /*12360*/  LDCU UR4, c[0x0][0x39c] ;  /* 0x00007380ff0477ac */ /* 0x000e220008000800 */
[----:B------:R1:W-:Y:S01]  /*12370*/  @P3 STG.E.U8 desc[UR24][R8.64], R11 ;  /* 0x0000000b08003986 */ /* 0x0003e2000c101118 */
[----:B------:R-:W-:Y:S01]  /*12380*/  SHF.R.S32.HI R10, RZ, 0x1f, R68 ;  /* 0x0000001fff0a7819 */ /* 0x000fe20000011444 */
[----:B------:R-:W-:Y:S01]  /*12390*/  VIADD R12, R0, 0x16 ;  /* 0x00000016000c7836 */ /* 0x000fe20000000000 */
[----:B------:R-:W-:Y:S01]  /*123a0*/  IADD3 R6, P4, PT, R68, R2, RZ ;  /* 0x0000000244067210 */ /* 0x000fe20007f9e0ff */
[----:B------:R3:W-:Y:S01]  /*123b0*/  @P5 STG.E.U8 desc[UR24][R4.64], R13 ;  /* 0x0000000d04005986 */ /* 0x0007e2000c101118 */
[----:B--2---:R-:W-:Y:S01]  /*123c0*/  ISETP.GE.AND P3, PT, R7, UR6, PT ;  /* 0x0000000607007c0c */ /* 0x004fe2000bf66270 */
[----:B------:R-:W2:Y:S01]  /*123d0*/  LDCU UR6, c[0x0][0x398] ;  /* 0x00007300ff0677ac */ /* 0x000ea20008000800 */
[----:B-----5:R-:W-:Y:S01]  /*123e0*/  ISETP.LT.AND P5, PT, R169, UR9, !P6 ;  /* 0x00000009a9007c0c */ /* 0x020fe2000f7a1270 */
[----:B------:R-:W-:Y:S01]  /*123f0*/  IMAD.X R7, R10, 0x1, R132, P4 ;  /* 0x000000010a077824 */ /* 0x000fe200020e0684 */
[----:B------:R-:W-:Y:S01]  /*12400*/  ISETP.LT.AND P6, PT, R179, UR14, !P6 ;  /* 0x0000000eb3007c0c */ /* 0x000fe2000f7c1270 */
[----:B------:R-:W5:Y:S01]  /*12410*/  LDCU UR9, c[0x0][0x398] ;  /* 0x00007300ff0977ac */ /* 0x000f620008000800 */
[----:B------:R-:W-:Y:S01]  /*12420*/  F2FP.SATFINITE.E5M2.F32.PACK_AB_MERGE_C R85, R85, R84, RZ ;  /* 0x000000545555723e */ /* 0x000fe200048060ff */
[----:B-1----:R-:W-:Y:S01]  /*12430*/  VIADD R8, R0, 0x15 ;  /* 0x0000001500087836 */ /* 0x002fe20000000000 */
[----:B------:R-:W-:Y:S01]  /*12440*/  PRMT R11, R21, 0x9910, RZ ;  /* 0x00009910150b7816 */ /* 0x000fe200000000ff */
[----:B------:R-:W1:Y:S01]  /*12450*/  LDCU UR14, c[0x0][0x398] ;  /* 0x00007300ff0e77ac */ /* 0x000e620008000800 */
[----:B------:R-:W-:-:S02]  /*12460*/  F2FP.SATFINITE.E5M2.F32.PACK_AB_MERGE_C R23, R23, R22, RZ ;  /* 0x000000161717723e */ /* 0x000fc400048060ff */
[C---:B---3--:R-:W-:Y:S01]  /*12470*/  IADD3 R4, P4, PT, R68.reuse, R133, RZ ;  /* 0x0000008544047210 */ /* 0x048fe20007f9e0ff */
[----:B------:R-:W-:Y:S01]  /*12480*/  VIADD R68, R68, UR32 ;  /* 0x0000002044447c36 */ /* 0x000fe20008000000 */
[----:B------:R-:W-:Y:S01]  /*12490*/  PRMT R13, R85, 0x9910, RZ ;  /* 0x00009910550d7816 */ /* 0x000fe200000000ff */
[----:B------:R-:W-:Y:S01]  /*124a0*/  @P5 STG.E.U8 desc[UR24][R6.64], R21 ;  /* 0x0000001506005986 */ /* 0x000fe2000c101118 */
[----:B----4-:R-:W-:Y:S01]  /*124b0*/  ISETP.LT.AND P5, PT, R169, UR10, !P0 ;  /* 0x0000000aa9007c0c */ /* 0x010fe2000c7a1270 */
[----:B------:R-:W-:Y:S01]  /*124c0*/  IMAD.X R5, R10, 0x1, R3, P4 ;  /* 0x000000010a057824 */ /* 0x000fe200020e0603 */
[----:B0-----:R-:W-:Y:S01]  /*124d0*/  ISETP.GE.AND P4, PT, R8, UR4, PT ;  /* 0x0000000408007c0c */ /* 0x001fe2000bf86270 */
[----:B------:R-:W0:Y:S01]  /*124e0*/  LDCU UR4, c[0x0][0x39c] ;  /* 0x00007380ff0477ac */ /* 0x000e220008000800 */
[----:B------:R-:W-:Y:S02]  /*124f0*/  SHF.R.S32.HI R10, RZ, 0x1f, R68 ;  /* 0x0000001fff0a7819 */ /* 0x000fe40000011444 */
[----:B------:R3:W-:Y:S01]  /*12500*/  @P6 STG.E.U8 desc[UR24][R4.64], R85 ;  /* 0x0000005504006986 */ /* 0x0007e2000c101118 */
[----:B------:R-:W-:Y:S01]  /*12510*/  IADD3 R8, P6, PT, R68, R2, RZ ;  /* 0x0000000244087210 */ /* 0x000fe20007fde0ff */
[----:B------:R-:W4:Y:S01]  /*12520*/  LDCU UR10, c[0x0][0x398] ;  /* 0x00007300ff0a77ac */ /* 0x000f220008000800 */
[----:B--2---:R-:W-:-:S02]  /*12530*/  ISETP.LT.AND P0, PT, R179, UR6, !P0 ;  /* 0x00000006b3007c0c */ /* 0x004fc4000c701270 */
[----:B------:R-:W-:Y:S01]  /*12540*/  SHF.R.S32.HI R11, RZ, 0x8, R11 ;  /* 0x00000008ff0b7819 */ /* 0x000fe2000001140b */
[----:B------:R-:W-:Y:S01]  /*12550*/  IMAD.X R9, R10, 0x1, R132, P6 ;  /* 0x000000010a097824 */ /* 0x000fe200030e0684 */
[----:B------:R-:W-:Y:S01]  /*12560*/  SHF.R.S32.HI R13, RZ, 0x8, R13 ;  /* 0x00000008ff0d7819 */ /* 0x000fe2000001140d */
[----:B------:R-:W2:Y:S01]  /*12570*/  LDCU UR6, c[0x0][0x39c] ;  /* 0x00007380ff0677ac */ /* 0x000ea20008000800 */
[----:B------:R-:W-:Y:S02]  /*12580*/  F2FP.SATFINITE.E5M2.F32.PACK_AB_MERGE_C R87, R87, R86, RZ ;  /* 0x000000565757723e */ /* 0x000fe400048060ff */
[----:B------:R0:W-:Y:S01]  /*12590*/  @P5 STG.E.U8 desc[UR24][R8.64], R11 ;  /* 0x0000000b08005986 */ /* 0x0001e2000c101118 */
[C---:B---3--:R-:W-:Y:S01]  /*125a0*/  IADD3 R4, P6, PT, R68.reuse, R133, RZ ;  /* 0x0000008544047210 */ /* 0x048fe20007fde0ff */
[----:B------:R-:W-:Y:S01]  /*125b0*/  VIADD R68, R68, UR32 ;  /* 0x0000002044447c36 */ /* 0x000fe20008000000 */
[----:B-----5:R-:W-:Y:S01]  /*125c0*/  ISETP.LT.AND P5, PT, R169, UR9, !P1 ;  /* 0x00000009a9007c0c */ /* 0x020fe2000cfa1270 */
[----:B------:R-:W3:Y:S01]  /*125d0*/  LDCU UR9, c[0x0][0x398] ;  /* 0x00007300ff0977ac */ /* 0x000ee20008000800 */
[----:B------:R-:W-:Y:S01]  /*125e0*/  ISETP.LT.AND P1, PT, R179, UR12, !P1 ;  /* 0x0000000cb3007c0c */ /* 0x000fe2000cf21270 */
[----:B------:R-:W-:Y:S01]  /*125f0*/  IMAD.X R5, R10, 0x1, R3, P6 ;  /* 0x000000010a057824 */ /* 0x000fe200030e0603 */
[----:B------:R-:W-:Y:S01]  /*12600*/  SHF.R.S32.HI R10, RZ, 0x1f, R68 ;  /* 0x0000001fff0a7819 */ /* 0x000fe20000011444 */
[----:B------:R-:W5:Y:S01]  /*12610*/  LDCU UR12, c[0x0][0x398] ;  /* 0x00007300ff0c77ac */ /* 0x000f620008000800 */
[----:B------:R-:W-:-:S02]  /*12620*/  F2FP.SATFINITE.E5M2.F32.PACK_AB_MERGE_C R25, R25, R24, RZ ;  /* 0x000000181919723e */ /* 0x000fc400048060ff */
[----:B------:R1:W-:Y:S01]  /*12630*/  @P0 STG.E.U8 desc[UR24][R4.64], R13 ;  /* 0x0000000d04000986 */ /* 0x0003e2000c101118 */
[CC--:B------:R-:W-:Y:S02]  /*12640*/  IADD3 R6, P0, PT, R68.reuse, R2.reuse, RZ ;  /* 0x0000000244067210 */ /* 0x0c0fe40007f1e0ff */
[C---:B0-----:R-:W-:Y:S01]  /*12650*/  IADD3 R8, P6, PT, R68.reuse, R133, RZ ;  /* 0x0000008544087210 */ /* 0x041fe20007fde0ff */
[----:B------:R-:W-:Y:S01]  /*12660*/  VIADD R68, R68, UR32 ;  /* 0x0000002044447c36 */ /* 0x000fe20008000000 */
[----:B------:R-:W-:Y:S01]  /*12670*/  PRMT R11, R23, 0x9910, RZ ;  /* 0x00009910170b7816 */ /* 0x000fe200000000ff */
[----:B------:R-:W-:Y:S01]  /*12680*/  IMAD.X R7, R10, 0x1, R132, P0 ;  /* 0x000000010a077824 */ /* 0x000fe200000e0684 */
[----:B------:R-:W-:Y:S01]  /*12690*/  ISETP.GE.AND P0, PT, R12, UR4, PT ;  /* 0x000000040c007c0c */ /* 0x000fe2000bf06270 */
[----:B------:R-:W0:Y:S01]  /*126a0*/  LDCU UR4, c[0x0][0x39c] ;  /* 0x00007380ff0477ac */ /* 0x000e220008000800 */
[----:B------:R-:W-:Y:S01]  /*126b0*/  IMAD.X R9, R10, 0x1, R3, P6 ;  /* 0x000000010a097824 */ /* 0x000fe200030e0603 */
[----:B------:R-:W-:Y:S01]  /*126c0*/  SHF.R.S32.HI R10, RZ, 0x1f, R68 ;  /* 0x0000001fff0a7819 */ /* 0x000fe20000011444 */
[----:B------:R2:W-:Y:S01]  /*126d0*/  @P5 STG.E.U8 desc[UR24][R6.64], R23 ;  /* 0x0000001706005986 */ /* 0x0005e2000c101118 */
[----:B----4-:R-:W-:Y:S01]  /*126e0*/  ISETP.LT.AND P5, PT, R169, UR10, !P2 ;  /* 0x0000000aa9007c0c */ /* 0x010fe2000d7a1270 */
[----:B------:R-:W-:Y:S01]  /*126f0*/  VIADD R12, R0, 0x17 ;  /* 0x00000017000c7836 */ /* 0x000fe20000000000 */
[----:B-1----:R-:W-:Y:S01]  /*12700*/  ISETP.LT.AND P2, PT, R179, UR14, !P2 ;  /* 0x0000000eb3007c0c */ /* 0x002fe2000d741270 */
[----:B------:R1:W-:Y:S01]  /*12710*/  @P1 STG.E.U8 desc[UR24][R8.64], R87 ;  /* 0x0000005708001986 */ /* 0x0003e2000c101118 */
[----:B------:R-:W-:Y:S01]  /*12720*/  IADD3 R4, P1, PT, R68, R2, RZ ;  /* 0x0000000244047210 */ /* 0x000fe20007f3e0ff */
[----:B------:R-:W4:Y:S01]  /*12730*/  LDCU UR10, c[0x0][0x398] ;  /* 0x00007300ff0a77ac */ /* 0x000f220008000800 */
[----:B------:R-:W-:-:S02]  /*12740*/  PRMT R13, R87, 0x9910, RZ ;  /* 0x00009910570d7816 */ /* 0x000fc400000000ff */
[----:B------:R-:W-:Y:S01]  /*12750*/  SHF.R.S32.HI R11, RZ, 0x8, R11 ;  /* 0x00000008ff0b7819 */ /* 0x000fe2000001140b */
[----:B------:R-:W-:Y:S01]  /*12760*/  IMAD.X R5, R10, 0x1, R132, P1 ;  /* 0x000000010a057824 */ /* 0x000fe200008e0684 */
[----:B------:R-:W-:Y:S01]  /*12770*/  SHF.R.S32.HI R13, RZ, 0x8, R13 ;  /* 0x00000008ff0d7819 */ /* 0x000fe2000001140d */
[----:B------:R-:W4:Y:S01]  /*12780*/  LDCU UR14, c[0x0][0x398] ;  /* 0x00007300ff0e77ac */ /* 0x000f220008000800 */
[C---:B--2---:R-:W-:Y:S01]  /*12790*/  IADD3 R6, P6, PT, R68.reuse, R133, RZ ;  /* 0x0000008544067210 */ /* 0x044fe20007fde0ff */
[----:B------:R-:W-:Y:S01]  /*127a0*/  VIADD R68, R68, UR32 ;  /* 0x0000002044447c36 */ /* 0x000fe20008000000 */
[----:B0-----:R-:W-:Y:S01]  /*127b0*/  ISETP.GE.AND P1, PT, R12, UR4, PT ;  /* 0x000000040c007c0c */ /* 0x001fe2000bf26270 */
[----:B-1----:R-:W-:Y:S01]  /*127c0*/  VIADD R9, R0, 0x18 ;  /* 0x0000001800097836 */ /* 0x002fe20000000000 */
[----:B------:R-:W0:Y:S01]  /*127d0*/  LDCU UR4, c[0x0][0x39c] ;  /* 0x00007380ff0477ac */ /* 0x000e220008000800 */
[----:B------:R-:W-:Y:S01]  /*127e0*/  IMAD.X R7, R10, 0x1, R3, P6 ;  /* 0x000000010a077824 */ /* 0x000fe200030e0603 */
[----:B------:R1:W-:Y:S01]  /*127f0*/  @P5 STG.E.U8 desc[UR24][R4.64], R11 ;  /* 0x0000000b04005986 */ /* 0x0003e2000c101118 */
[----:B------:R-:W-:Y:S01]  /*12800*/  SHF.R.S32.HI R10, RZ, 0x1f, R68 ;  /* 0x0000001fff0a7819 */ /* 0x000fe20000011444 */
[----:B------:R-:W-:Y:S01]  /*12810*/  VIADD R12, R0, 0x1a ;  /* 0x0000001a000c7836 */ /* 0x000fe20000000000 */
[----:B------:R-:W-:Y:S01]  /*12820*/  IADD3 R8, P5, PT, R68, R2, RZ ;  /* 0x0000000244087210 */ /* 0x000fe20007fbe0ff */
[----:B------:R2:W-:Y:S01]  /*12830*/  @P2 STG.E.U8 desc[UR24][R6.64], R13 ;  /* 0x0000000d06002986 */ /* 0x0005e2000c101118 */
[----:B------:R-:W-:Y:S01]  /*12840*/  ISETP.GE.AND P2, PT, R9, UR6, PT ;  /* 0x0000000609007c0c */ /* 0x000fe2000bf46270 */
[----:B------:R-:W4:Y:S01]  /*12850*/  LDCU UR6, c[0x0][0x398] ;  /* 0x00007300ff0677ac */ /* 0x000f220008000800 */
[----:B---3--:R-:W-:Y:S01]  /*12860*/  ISETP.LT.AND P6, PT, R169, UR9, !P3 ;  /* 0x00000009a9007c0c */ /* 0x008fe2000dfc1270 */
[----:B------:R-:W-:Y:S01]  /*12870*/  IMAD.X R9, R10, 0x1, R132, P5 ;  /* 0x000000010a097824 */ /* 0x000fe200028e0684 */
[----:B-----5:R-:W-:Y:S01]  /*12880*/  ISETP.LT.AND P3, PT, R179, UR12, !P3 ;  /* 0x0000000cb3007c0c */ /* 0x020fe2000df61270 */
[----:B------:R-:W3:Y:S01]  /*12890*/  LDCU UR9, c[0x0][0x398] ;  /* 0x00007300ff0977ac */ /* 0x000ee20008000800 */
[----:B------:R-:W-:-:S02]  /*128a0*/  F2FP.SATFINITE.E5M2.F32.PACK_AB_MERGE_C R89, R89, R88, RZ ;  /* 0x000000585959723e */ /* 0x000fc400048060ff */
[C---:B-1----:R-:W-:Y:S01]  /*128b0*/  IADD3 R4, P5, PT, R68.reuse, R133, RZ ;  /* 0x0000008544047210 */ /* 0x042fe20007fbe0ff */
[----:B------:R-:W-:Y:S01]  /*128c0*/  VIADD R68, R68, UR32 ;  /* 0x0000002044447c36 */ /* 0x000fe20008000000 */
[----:B------:R-:W1:Y:S01]  /*128d0*/  LDCU UR12, c[0x0][0x398] ;  /* 0x00007300ff0c77ac */ /* 0x000e620008000800 */
[----:B--2---:R-:W-:Y:S01]  /*128e0*/  VIADD R6, R0, 0x19 ;  /* 0x0000001900067836 */ /* 0x004fe20000000000 */
[----:B------:R-:W-:Y:S01]  /*128f0*/  PRMT R11, R25, 0x9910, RZ ;  /* 0x00009910190b7816 */ /* 0x000fe200000000ff */
[----:B------:R-:W-:Y:S01]  /*12900*/  IMAD.X R5, R10, 0x1, R3, P5 ;  /* 0x000000010a057824 */ /* 0x000fe200028e0603 */
[----:B------:R-:W-:Y:S01]  /*12910*/  SHF.R.S32.HI R10, RZ, 0x1f, R68 ;  /* 0x0000001fff0a7819 */ /* 0x000fe20000011444 */
[----:B------:R-:W-:Y:S01]  /*12920*/  @P6 STG.E.U8 desc[UR24][R8.64], R25 ;  /* 0x0000001908006986 */ /* 0x000fe2000c101118 */
[----:B0-----:R-:W-:Y:S01]  /*12930*/  ISETP.GE.AND P5, PT, R6, UR4, PT ;  /* 0x0000000406007c0c */ /* 0x001fe2000bfa6270 */
[----:B------:R-:W0:Y:S01]  /*12940*/  LDCU UR4, c[0x0][0x39c] ;  /* 0x00007380ff0477ac */ /* 0x000e220008000800 */
[----:B------:R-:W-:Y:S01]  /*12950*/  IADD3 R6, P6, PT, R68, R2, RZ ;  /* 0x0000000244067210 */ /* 0x000fe20007fde0ff */
[----:B------:R2:W-:Y:S01]  /*12960*/  @P3 STG.E.U8 desc[UR24][R4.64], R89 ;  /* 0x0000005904003986 */ /* 0x0005e2000c101118 */
[----:B----4-:R-:W-:Y:S01]  /*12970*/  ISETP.LT.AND P3, PT, R169, UR10, !P4 ;  /* 0x0000000aa9007c0c */ /* 0x010fe2000e761270 */
[----:B------:R-:W4:Y:S01]  /*12980*/  LDCU UR10, c[0x0][0x398] ;  /* 0x00007300ff0a77ac */ /* 0x000f220008000800 */
[----:B------:R-:W-:Y:S01]  /*12990*/  ISETP.LT.AND P4, PT, R179, UR6, !P4 ;  /* 0x00000006b3007c0c */ /* 0x000fe2000e781270 */
[----:B------:R-:W-:Y:S01]  /*129a0*/  IMAD.X R7, R10, 0x1, R132, P6 ;  /* 0x000000010a077824 */ /* 0x000fe200030e0684 */
[----:B------:R-:W-:Y:S01]  /*129b0*/  PRMT R13, R89, 0x9910, RZ ;  /* 0x00009910590d7816 */ /* 0x000fe200000000ff */
[----:B------:R-:W5:Y:S01]  /*129c0*/  LDCU UR6, c[0x0][0x39c] ;  /* 0x00007380ff0677ac */ /* 0x000f620008000800 */
[----:B------:R-:W-:-:S02]  /*129d0*/  SHF.R.S32.HI R11, RZ, 0x8, R11 ;  /* 0x00000008ff0b7819 */ /* 0x000fc4000001140b */
[----:B------:R-:W-:Y:S02]  /*129e0*/  SHF.R.S32.HI R13, RZ, 0x8, R13 ;  /* 0x00000008ff0d7819 */ /* 0x000fe4000001140d */
[----:B------:R-:W-:Y:S02]  /*129f0*/  F2FP.SATFINITE.E5M2.F32.PACK_AB_MERGE_C R27, R27, R26, RZ ;  /* 0x0000001a1b1b723e */ /* 0x000fe400048060ff */
[C---:B--2---:R-:W-:Y:S01]  /*12a00*/  IADD3 R4, P6, PT, R68.reuse, R133, RZ ;  /* 0x0000008544047210 */ /* 0x044fe20007fde0ff */
[----:B------:R-:W-:Y:S01]  /*12a10*/  VIADD R68, R68, UR32 ;  /* 0x0000002044447c36 */ /* 0x000fe20008000000 */
[----:B------:R2:W-:Y:S01]  /*12a20*/  @P3 STG.E.U8 desc[UR24][R6.64], R11 ;  /* 0x0000000b06003986 */ /* 0x0005e2000c101118 */
[----:B-1----:R-:W-:Y:S01]  /*12a30*/  ISETP.LT.AND P3, PT, R179, UR12, !P0 ;  /* 0x0000000cb3007c0c */ /* 0x002fe2000c761270 */
[----:B------:R-:W1:Y:S01]  /*12a40*/  LDCU UR12, c[0x0][0x398] ;  /* 0x00007300ff0c77ac */ /* 0x000e620008000800 */
[----:B------:R-:W-:Y:S01]  /*12a50*/  IMAD.X R5, R10, 0x1, R3, P6 ;  /* 0x000000010a057824 */ /* 0x000fe200030e0603 */
[----:B------:R-:W-:-:S02]  /*12a60*/  SHF.R.S32.HI R10, RZ, 0x1f, R68 ;  /* 0x0000001fff0a7819 */ /* 0x000fc40000011444 */
[----:B------:R-:W-:Y:S02]  /*12a70*/  F2FP.SATFINITE.E5M2.F32.PACK_AB_MERGE_C R91, R91, R90, RZ ;  /* 0x0000005a5b5b723e */ /* 0x000fe400048060ff */
[----:B------:R1:W-:Y:S01]  /*12a80*/  @P4 STG.E.U8 desc[UR24][R4.64], R13 ;  /* 0x0000000d04004986 */ /* 0x0003e2000c101118 */
[----:B---3--:R-:W-:Y:S01]  /*12a90*/  ISETP.LT.AND P4, PT, R169, UR9, !P0 ;  /* 0x00000009a9007c0c */ /* 0x008fe2000c781270 */
[----:B------:R-:W3:Y:S01]  /*12aa0*/  LDCU UR9, c[0x0][0x398] ;  /* 0x00007300ff0977ac */ /* 0x000ee20008000800 */
[CC--:B------:R-:W-:Y:S02]  /*12ab0*/  IADD3 R8, P0, PT, R68.reuse, R2.reuse, RZ ;  /* 0x0000000244087210 */ /* 0x0c0fe40007f1e0ff */
[C---:B--2---:R-:W-:Y:S01]  /*12ac0*/  IADD3 R6, P6, PT, R68.reuse, R133, RZ ;  /* 0x0000008544067210 */ /* 0x044fe20007fde0ff */
[----:B------:R-:W-:Y:S01]  /*12ad0*/  VIADD R68, R68, UR32 ;  /* 0x0000002044447c36 */ /* 0x000fe20008000000 */
[----:B------:R-:W-:Y:S01]  /*12ae0*/  PRMT R11, R27, 0x9910, RZ ;  /* 0x000099101b0b7816 */ /* 0x000fe200000000ff */
[----:B------:R-:W-:Y:S01]  /*12af0*/  IMAD.X R9, R10, 0x1, R132, P0 ;  /* 0x000000010a097824 */ /* 0x000fe200000e0684 */
[----:B0-----:R-:W-:Y:S01]  /*12b00*/  ISETP.GE.AND P0, PT, R12, UR4, PT ;  /* 0x000000040c007c0c */ /* 0x001fe2000bf06270 */
[----:B------:R-:W0:Y:S01]  /*12b10*/  LDCU UR4, c[0x0][0x39c] ;  /* 0x00007380ff0477ac */ /* 0x000e220008000800 */
[----:B------:R-:W-:Y:S01]  /*12b20*/  IMAD.X R7, R10, 0x1, R3, P6 ;  /* 0x000000010a077824 */ /* 0x000fe200030e0603 */
[----:B------:R-:W-:Y:S01]  /*12b30*/  SHF.R.S32.HI R10, RZ, 0x1f, R68 ;  /* 0x0000001fff0a7819 */ /* 0x000fe20000011444 */
[----:B------:R-:W-:Y:S01]  /*12b40*/  VIADD R12, R0, 0x1b ;  /* 0x0000001b000c7836 */ /* 0x000fe20000000000 */
[----:B------:R2:W-:Y:S01]  /*12b50*/  @P4 STG.E.U8 desc[UR24][R8.64], R27 ;  /* 0x0000001b08004986 */ /* 0x0005e2000c101118 */
[----:B----4-:R-:W-:Y:S01]  /*12b60*/  ISETP.LT.AND P4, PT, R169, UR10, !P1 ;  /* 0x0000000aa9007c0c */ /* 0x010fe2000cf81270 */
[----:B------:R-:W4:Y:S01]  /*12b70*/  LDCU UR10, c[0x0][0x398] ;  /* 0x00007300ff0a77ac */ /* 0x000f220008000800 */
[----:B-1----:R-:W-:Y:S01]  /*12b80*/  PRMT R13, R91, 0x9910, RZ ;  /* 0x000099105b0d7816 */ /* 0x002fe200000000ff */
[----:B------:R1:W-:Y:S01]  /*12b90*/  @P3 STG.E.U8 desc[UR24][R6.64], R91 ;  /* 0x0000005b06003986 */ /* 0x0003e2000c101118 */
[----:B------:R-:W-:Y:S01]  /*12ba0*/  ISETP.LT.AND P3, PT, R179, UR14, !P1 ;  /* 0x0000000eb3007c0c */ /* 0x000fe2000cf61270 */
[----:B------:R-:W4:Y:S01]  /*12bb0*/  LDCU UR14, c[0x0][0x398] ;  /* 0x00007300ff0e77ac */ /* 0x000f220008000800 */
[----:B------:R-:W-:-:S02]  /*12bc0*/  IADD3 R4, P1, PT, R68, R2, RZ ;  /* 0x0000000244047210 */ /* 0x000fc40007f3e0ff */
[----:B------:R-:W-:Y:S02]  /*12bd0*/  SHF.R.S32.HI R11, RZ, 0x8, R11 ;  /* 0x00000008ff0b7819 */ /* 0x000fe4000001140b */
[----:B------:R-:W-:Y:S01]  /*12be0*/  SHF.R.S32.HI R13, RZ, 0x8, R13 ;  /* 0x00000008ff0d7819 */ /* 0x000fe2000001140d */
[----:B------:R-:W-:Y:S01]  /*12bf0*/  IMAD.X R5, R10, 0x1, R132, P1 ;  /* 0x000000010a057824 */ /* 0x000fe200008e0684 */
[----:B------:R-:W-:Y:S01]  /*12c00*/  F2FP.SATFINITE.E5M2.F32.PACK_AB_MERGE_C R29, R29, R28, RZ ;  /* 0x0000001c1d1d723e */ /* 0x000fe200048060ff */
[----:B--2---:R-:W-:Y:S01]  /*12c10*/  VIADD R9, R0, 0x1c ;  /* 0x0000001c00097836 */ /* 0x004fe20000000000 */
[----:B0-----:R-:W-:Y:S01]  /*12c20*/  ISETP.GE.AND P1, PT, R12, UR4, PT ;  /* 0x000000040c007c0c */ /* 0x001fe2000bf26270 */
[----:B------:R-:W0:Y:S01]  /*12c30*/  LDCU UR4, c[0x0][0x39c] ;  /* 0x00007380ff0477ac */ /* 0x000e220008000800 */
[C---:B-1----:R-:W-:Y:S01]  /*12c40*/  IADD3 R6, P6, PT, R68.reuse, R133, RZ ;  /* 0x0000008544067210 */ /* 0x042fe20007fde0ff */
[----:B------:R-:W-:Y:S01]  /*12c50*/  VIADD R68, R68, UR32 ;  /* 0x0000002044447c36 */ /* 0x000fe20008000000 */
[----:B------:R1:W-:Y:S01]  /*12c60*/  @P4 STG.E.U8 desc[UR24][R4.64], R11 ;  /* 0x0000000b04004986 */ /* 0x0003e2000c101118 */
[----:B---3--:R-:W-:Y:S01]  /*12c70*/  ISETP.LT.AND P4, PT, R169, UR9, !P2 ;  /* 0x00000009a9007c0c */ /* 0x008fe2000d781270 */
[----:B------:R-:W2:Y:S01]  /*12c80*/  LDCU UR9, c[0x0][0x398] ;  /* 0x00007300ff0977ac */ /* 0x000ea20008000800 */
[----:B------:R-:W-:Y:S01]  /*12c90*/  IMAD.X R7, R10, 0x1, R3, P6 ;  /* 0x000000010a077824 */ /* 0x000fe200030e0603 */
[----:B------:R-:W-:Y:S01]  /*12ca0*/  SHF.R.S32.HI R10, RZ, 0x1f, R68 ;  /* 0x0000001fff0a7819 */ /* 0x000fe20000011444 */
[----:B------:R-:W-:Y:S01]  /*12cb0*/  VIADD R12, R0, 0x1e ;  /* 0x0000001e000c7836 */ /* 0x000fe20000000000 */
[----:B------:R-:W-:Y:S01]  /*12cc0*/  ISETP.LT.AND P6, PT, R179, UR12, !P2 ;  /* 0x0000000cb3007c0c */ /* 0x000fe2000d7c1270 */
[----:B------:R-:W3:Y:S01]  /*12cd0*/  LDCU UR12, c[0x0][0x398] ;  /* 0x00007300ff0c77ac */ /* 0x000ee20008000800 */
[----:B------:R0:W-:Y:S01]  /*12ce0*/  @P3 STG.E.U8 desc[UR24][R6.64], R13 ;  /* 0x0000000d06003986 */ /* 0x0001e2000c101118 */
[----:B------:R-:W-:-:S02]  /*12cf0*/  IADD3 R8, P3, PT, R68, R2, RZ ;  /* 0x0000000244087210 */ /* 0x000fc40007f7e0ff */
[----:B-----5:R-:W-:Y:S01]  /*12d00*/  ISETP.GE.AND P2, PT, R9, UR6, PT ;  /* 0x0000000609007c0c */ /* 0x020fe2000bf46270 */
[----:B------:R-:W5:Y:S01]  /*12d10*/  LDCU UR6, c[0x0][0x398] ;  /* 0x00007300ff0677ac */ /* 0x000f620008000800 */
[----:B------:R-:W-:Y:S01]  /*12d20*/  F2FP.SATFINITE.E5M2.F32.PACK_AB_MERGE_C R93, R93, R92, RZ ;  /* 0x0000005c5d5d723e */ /* 0x000fe200048060ff */
[----:B------:R-:W-:Y:S01]  /*12d30*/  IMAD.X R9, R10, 0x1, R132, P3 ;  /* 0x000000010a097824 */ /* 0x000fe200018e0684 */
[C---:B-1----:R-:W-:Y:S01]  /*12d40*/  IADD3 R4, P3, PT, R68.reuse, R133, RZ ;  /* 0x0000008544047210 */ /* 0x042fe20007f7e0ff */
[----:B------:R-:W-:Y:S01]  /*12d50*/  VIADD R68, R68, UR32 ;  /* 0x0000002044447c36 */ /* 0x000fe20008000000 */
[----:B------:R-:W-:Y:S02]  /*12d60*/  PRMT R11, R29, 0x9910, RZ ;  /* 0x000099101d0b7816 */ /* 0x000fe400000000ff */
[----:B------:R-:W-:Y:S01]  /*12d70*/  @P4 STG.E.U8 desc[UR24][R8.64], R29 ;  /* 0x0000001d08004986 */ /* 0x000fe2000c101118 */
[----:B0-----:R-:W-:Y:S01]  /*12d80*/  VIADD R6, R0, 0x1d ;  /* 0x0000001d00067836 */ /* 0x001fe20000000000 */
[----:B----4-:R-:W-:Y:S01]  /*12d90*/  ISETP.LT.AND P4, PT, R169, UR10, !P5 ;  /* 0x0000000aa9007c0c */ /* 0x010fe2000ef81270 */
[----:B------:R-:W-:Y:S01]  /*12da0*/  IMAD.X R5, R10, 0x1, R3, P3 ;  /* 0x000000010a057824 */ /* 0x000fe200018e0603 */
[----:B------:R-:W-:Y:S01]  /*12db0*/  SHF.R.S32.HI R10, RZ, 0x1f, R68 ;  /* 0x0000001fff0a7819 */ /* 0x000fe20000011444 */
[----:B------:R-:W0:Y:S01]  /*12dc0*/  LDCU UR10, c[0x0][0x398] ;  /* 0x00007300ff0a77ac */ /* 0x000e220008000800 */
[----:B------:R-:W-:-:S02]  /*12dd0*/  ISETP.GE.AND P3, PT, R6, UR4, PT ;  /* 0x0000000406007c0c */ /* 0x000fc4000bf66270 */
[----:B------:R1:W-:Y:S01]  /*12de0*/  @P6 STG.E.U8 desc[UR24][R4.64], R93 ;  /* 0x0000005d04006986 */ /* 0x0003e2000c101118 */
[----:B------:R-:W-:Y:S01]  /*12df0*/  IADD3 R6, P6, PT, R68, R2, RZ ;  /* 0x0000000244067210 */ /* 0x000fe20007fde0ff */
[----:B------:R-:W4:Y:S01]  /*12e00*/  LDCU UR4, c[0x0][0x39c] ;  /* 0x00007380ff0477ac */ /* 0x000f220008000800 */
[----:B-----5:R-:W-:Y:S02]  /*12e10*/  ISETP.LT.AND P5, PT, R179, UR6, !P5 ;  /* 0x00000006b3007c0c */ /* 0x020fe4000efa1270 */
[----:B------:R-:W-:Y:S01]  /*12e20*/  PRMT R13, R93, 0x9910, RZ ;  /* 0x000099105d0d7816 */ /* 0x000fe200000000ff */
[----:B------:R-:W-:Y:S01]  /*12e30*/  IMAD.X R7, R10, 0x1, R132, P6 ;  /* 0x000000010a077824 */ /* 0x000fe200030e0684 */
[----:B------:R-:W-:Y:S01]  /*12e40*/  SHF.R.S32.HI R11, RZ, 0x8, R11 ;  /* 0x00000008ff0b7819 */ /* 0x000fe2000001140b */
[----:B------:R-:W5:Y:S01]  /*12e50*/  LDCU UR6, c[0x0][0x39c] ;  /* 0x00007380ff0677ac */ /* 0x000f620008000800 */
[----:B------:R-:W-:Y:S02]  /*12e60*/  SHF.R.S32.HI R13, RZ, 0x8, R13 ;  /* 0x00000008ff0d7819 */ /* 0x000fe4000001140d */
[----:B------:R-:W-:Y:S01]  /*12e70*/  F2FP.SATFINITE.E5M2.F32.PACK_AB_MERGE_C R31, R31, R30, RZ ;  /* 0x0000001e1f1f723e */ /* 0x000fe200048060ff */
[----:B------:R0:W-:Y:S01]  /*12e80*/  @P4 STG.E.U8 desc[UR24][R6.64], R11 ;  /* 0x0000000b06004986 */ /* 0x0001e2000c101118 */
[C---:B-1----:R-:W-:Y:S01]  /*12e90*/  IADD3 R4, P6, PT, R68.reuse, R133, RZ ;  /* 0x0000008544047210 */ /* 0x042fe20007fde0ff */
[----:B------:R-:W-:Y:S01]  /*12ea0*/  VIADD R68, R68, UR32 ;  /* 0x0000002044447c36 */ /* 0x000fe20008000000 */
[----:B---3--:R-:W-:Y:S01]  /*12eb0*/  ISETP.LT.AND P4, PT, R179, UR12, !P0 ;  /* 0x0000000cb3007c0c */ /* 0x008fe2000c781270 */
[----:B------:R-:W1:Y:S01]  /*12ec0*/  LDCU UR12, c[0x0][0x398] ;  /* 0x00007300ff0c77ac */ /* 0x000e620008000800 */
[----:B------:R-:W-:Y:S01]  /*12ed0*/  F2FP.SATFINITE.E5M2.F32.PACK_AB_MERGE_C R95, R95, R94, RZ ;  /* 0x0000005e5f5f723e */ /* 0x000fe200048060ff */
[----:B------:R-:W-:Y:S01]  /*12ee0*/  IMAD.X R5, R10, 0x1, R3, P6 ;  /* 0x000000010a057824 */ /* 0x000fe200030e0603 */
[----:B------:R-:W-:-:S02]  /*12ef0*/  SHF.R.S32.HI R10, RZ, 0x1f, R68 ;  /* 0x0000001fff0a7819 */ /* 0x000fc40000011444 */
[----:B------:R-:W-:Y:S02]  /*12f00*/  F2FP.SATFINITE.E5M2.F32.PACK_AB_MERGE_C R33, R33, R32, RZ ;  /* 0x000000202121723e */ /* 0x000fe400048060ff */
[----:B------:R3:W-:Y:S01]  /*12f10*/  @P5 STG.E.U8 desc[UR24][R4.64], R13 ;  /* 0x0000000d04005986 */ /* 0x0007e2000c101118 */
[----:B--2---:R-:W-:Y:S01]  /*12f20*/  ISETP.LT.AND P5, PT, R169, UR9, !P0 ;  /* 0x00000009a9007c0c */ /* 0x004fe2000c7a1270 */
[----:B------:R-:W2:Y:S01]  /*12f30*/  LDCU UR9, c[0x0][0x398] ;  /* 0x00007300ff0977ac */ /* 0x000ea20008000800 */
[CC--:B------:R-:W-:Y:S02]  /*12f40*/  IADD3 R8, P0, PT, R68.reuse, R2.reuse, RZ ;  /* 0x0000000244087210 */ /* 0x0c0fe40007f1e0ff */
[C---:B0-----:R-:W-:Y:S01]  /*12f50*/  IADD3 R6, P6, PT, R68.reuse, R133, RZ ;  /* 0x0000008544067210 */ /* 0x041fe20007fde0ff */
[----:B------:R-:W-:Y:S01]  /*12f60*/  VIADD R68, R68, UR32 ;  /* 0x0000002044447c36 */ /* 0x000fe20008000000 */
[----:B------:R-:W-:Y:S01]  /*12f70*/  PRMT R11, R31, 0x9910, RZ ;  /* 0x000099101f0b7816 */ /* 0x000fe200000000ff */
[----:B------:R-:W-:Y:S01]  /*12f80*/  IMAD.X R9, R10, 0x1, R132, P0 ;  /* 0x000000010a097824 */ /* 0x000fe200000e0684 */
[----:B----4-:R-:W-:Y:S01]  /*12f90*/  ISETP.GE.AND P0, PT, R12, UR4, PT ;  /* 0x000000040c007c0c */ /* 0x010fe2000bf06270 */
[----:B------:R-:W0:Y:S01]  /*12fa0*/  LDCU UR4, c[0x0][0x39c] ;  /* 0x00007380ff0477ac */ /* 0x000e220008000800 */
[----:B------:R-:W-:Y:S01]  /*12fb0*/  IMAD.X R7, R10, 0x1, R3, P6 ;  /* 0x000000010a077824 */ /* 0x000fe200030e0603 */
[----:B------:R-:W-:Y:S01]  /*12fc0*/  SHF.R.S32.HI R10, RZ, 0x1f, R68 ;  /* 0x0000001fff0a7819 */ /* 0x000fe20000011444 */
[----:B------:R-:W-:Y:S01]  /*12fd0*/  VIADD R12, R0, 0x1f ;  /* 0x0000001f000c7836 */ /* 0x000fe20000000000 */
[----:B------:R4:W-:Y:S01]  /*12fe0*/  @P5 STG.E.U8 desc[UR24][R8.64], R31 ;  /* 0x0000001f08005986 */ /* 0x0009e2000c101118 */
[----:B------:R-:W-:Y:S01]  /*12ff0*/  ISETP.LT.AND P5, PT, R169, UR10, !P1 ;  /* 0x0000000aa9007c0c */ /* 0x000fe2000cfa1270 */
[----:B------:R-:W1:Y:S01]  /*13000*/  LDCU UR10, c[0x0][0x398] ;  /* 0x00007300ff0a77ac */ /* 0x000e620008000800 */
[----:B---3--:R-:W-:Y:S01]  /*13010*/  PRMT R13, R95, 0x9910, RZ ;  /* 0x000099105f0d7816 */ /* 0x008fe200000000ff */
[----:B------:R3:W-:Y:S01]  /*13020*/  @P4 STG.E.U8 desc[UR24][R6.64], R95 ;  /* 0x0000005f06004986 */ /* 0x0007e2000c101118 */
[----:B------:R-:W-:Y:S01]  /*13030*/  ISETP.LT.AND P4, PT, R179, UR14, !P1 ;  /* 0x0000000eb3007c0c */ /* 0x000fe2000cf81270 */
[----:B------:R-:W1:Y:S01]  /*13040*/  LDCU UR14, c[0x0][0x398] ;  /* 0x00007300ff0e77ac */ /* 0x000e620008000800 */
[----:B------:R-:W-:-:S02]  /*13050*/  IADD3 R4, P1, PT, R68, R2, RZ ;  /* 0x0000000244047210 */ /* 0x000fc40007f3e0ff */
[----:B------:R-:W-:Y:S02]  /*13060*/  SHF.R.S32.HI R11, RZ, 0x8, R11 ;  /* 0x00000008ff0b7819 */ /* 0x000fe4000001140b */
[----:B------:R-:W-:Y:S01]  /*13070*/  SHF.R.S32.HI R13, RZ, 0x8, R13 ;  /* 0x00000008ff0d7819 */ /* 0x000fe2000001140d */
[----:B------:R-:W-:Y:S01]  /*13080*/  IMAD.X R5, R10, 0x1, R132, P1 ;  /* 0x000000010a057824 */ /* 0x000fe200008e0684 */
[----:B------:R-:W-:Y:S01]  /*13090*/  F2FP.SATFINITE.E5M2.F32.PACK_AB_MERGE_C R97, R97, R96, RZ ;  /* 0x000000606161723e */ /* 0x000fe200048060ff */
[----:B----4-:R-:W-:Y:S01]  /*130a0*/  VIADD R9, R0, 0x20 ;  /* 0x0000002000097836 */ /* 0x010fe20000000000 */
[----:B0-----:R-:W-:Y:S01]  /*130b0*/  ISETP.GE.AND P1, PT, R12, UR4, PT ;  /* 0x000000040c007c0c */ /* 0x001fe2000bf26270 */
[----:B------:R-:W0:Y:S01]  /*130c0*/  LDCU UR4, c[0x0][0x39c] ;  /* 0x00007380ff0477ac */ /* 0x000e220008000800 */
[C---:B---3--:R-:W-:Y:S01]  /*130d0*/  IADD3 R6, P6, PT, R68.reuse, R133, RZ ;  /* 0x0000008544067210 */ /* 0x048fe20007fde0ff */
[----:B------:R-:W-:Y:S01]  /*130e0*/  VIADD R68, R68, UR32 ;  /* 0x0000002044447c36 */ /* 0x000fe20008000000 */
[----:B------:R3:W-:Y:S01]  /*130f0*/  @P5 STG.E.U8 desc[UR24][R4.64], R11 ;  /* 0x0000000b04005986 */ /* 0x0007e2000c101118 */
[----:B--2---:R-:W-:Y:S01]  /*13100*/  ISETP.LT.AND P5, PT, R169, UR9, !P2 ;  /* 0x00000009a9007c0c */ /* 0x004fe2000d7a1270 */
[----:B------:R-:W2:Y:S01]  /*13110*/  LDCU UR9, c[0x0][0x398] ;  /* 0x00007300ff0977ac */ /* 0x000ea20008000800 */
[----:B------:R-:W-:Y:S01]  /*13120*/  IMAD.X R7, R10, 0x1, R3, P6 ;  /* 0x000000010a077824 */ /* 0x000fe200030e0603 */
[----:B------:R-:W-:Y:S01]  /*13130*/  SHF.R.S32.HI R10, RZ, 0x1f, R68 ;  /* 0x0000001fff0a7819 */ /* 0x000fe20000011444 */
[----:B------:R-:W-:Y:S01]  /*13140*/  VIADD R12, R0, 0x22 ;  /* 0x00000022000c7836 */ /* 0x000fe20000000000 */
[----:B-1----:R-:W-:Y:S01]  /*13150*/  ISETP.LT.AND P6, PT, R179, UR12, !P2 ;  /* 0x0000000cb3007c0c */ /* 0x002fe2000d7c1270 */
[----:B------:R-:W1:Y:S01]  /*13160*/  LDCU UR12, c[0x0][0x398] ;  /* 0x00007300ff0c77ac */ /* 0x000e620008000800 */
[----:B------:R4:W-:Y:S01]  /*13170*/  @P4 STG.E.U8 desc[UR24][R6.64], R13 ;  /* 0x0000000d06004986 */ /* 0x0009e2000c101118 */
[----:B------:R-:W-:-:S02]  /*13180*/  IADD3 R8, P4, PT, R68, R2, RZ ;  /* 0x0000000244087210 */ /* 0x000fc40007f9e0ff */
[----:B-----5:R-:W-:Y:S01]  /*13190*/  ISETP.GE.AND P2, PT, R9, UR6, PT ;  /* 0x0000000609007c0c */ /* 0x020fe2000bf46270 */
[----:B------:R-:W5:Y:S01]  /*131a0*/  LDCU UR6, c[0x0][0x398] ;  /* 0x00007300ff0677ac */ /* 0x000f620008000800 */
[----:B---3--:R-:W-:Y:S01]  /*131b0*/  PRMT R11, R33, 0x9910, RZ ;  /* 0x00009910210b7816 */ /* 0x008fe200000000ff */
[----:B------:R-:W-:Y:S01]  /*131c0*/  IMAD.X R9, R10, 0x1, R132, P4 ;  /* 0x000000010a097824 */ /* 0x000fe200020e0684 */
[C---:B------:R-:W-:Y:S01]  /*131d0*/  IADD3 R4, P4, PT, R68.reuse, R133, RZ ;  /* 0x0000008544047210 */ /* 0x040fe20007f9e0ff */
[----:B------:R-:W-:Y:S01]  /*131e0*/  VIADD R68, R68, UR32 ;  /* 0x0000002044447c36 */ /* 0x000fe20008000000 */
[----:B------:R-:W-:Y:S02]  /*131f0*/  SHF.R.S32.HI R11, RZ, 0x8, R11 ;  /* 0x00000008ff0b7819 */ /* 0x000fe4000001140b */
[----:B------:R-:W-:Y:S01]  /*13200*/  @P5 STG.E.U8 desc[UR24][R8.64], R33 ;  /* 0x0000002108005986 */ /* 0x000fe2000c101118 */
[----:B----4-:R-:W-:Y:S01]  /*13210*/  VIADD R6, R0, 0x21 ;  /* 0x0000002100067836 */ /* 0x010fe20000000000 */
[----:B------:R-:W-:Y:S01]  /*13220*/  ISETP.LT.AND P5, PT, R169, UR10, !P3 ;  /* 0x0000000aa9007c0c */ /* 0x000fe2000dfa1270 */
[----:B------:R-:W-:Y:S01]  /*13230*/  IMAD.X R5, R10, 0x1, R3, P4 ;  /* 0x000000010a057824 */ /* 0x000fe200020e0603 */
[----:B------:R-:W-:Y:S01]  /*13240*/  SHF.R.S32.HI R10, RZ, 0x1f, R68 ;  /* 0x0000001fff0a7819 */ /* 0x000fe20000011444 */
[----:B------:R-:W3:Y:S01]  /*13250*/  LDCU UR10, c[0x0][0x398] ;  /* 0x00007300ff0a77ac */ /* 0x000ee20008000800 */
[----:B0-----:R-:W-:-:S02]  /*13260*/  ISETP.GE.AND P4, PT, R6, UR4, PT ;  /* 0x0000000406007c0c */ /* 0x001fc4000bf86270 */
[----:B------:R0:W-:Y:S01]  /*13270*/  @P6 STG.E.U8 desc[UR24][R4.64], R97 ;  /* 0x0000006104006986 */ /* 0x0001e2000c101118 */
[----:B------:R-:W-:Y:S01]  /*13280*/  IADD3 R6, P6, PT, R68, R2, RZ ;  /* 0x0000000244067210 */ /* 0x000fe20007fde0ff */
[----:B------:R-:W4:Y:S01]  /*13290*/  LDCU UR4, c[0x0][0x39c] ;  /* 0x00007380ff0477ac */ /* 0x000f220008000800 */
[----:B-----5:R-:W-:Y:S02]  /*132a0*/  ISETP.LT.AND P3, PT, R179, UR6, !P3 ;  /* 0x00000006b3007c0c */ /* 0x020fe4000df61270 */
[----:B------:R-:W-:Y:S01]  /*132b0*/  PRMT R13, R97, 0x9910, RZ ;  /* 0x00009910610d7816 */ /* 0x000fe200000000ff */
[----:B------:R-:W-:Y:S01]  /*132c0*/  IMAD.X R7, R10, 0x1, R132, P6 ;  /* 0x000000010a077824 */ /* 0x000fe200030e0684 */
[----:B------:R-:W-:Y:S01]  /*132d0*/  F2FP.SATFINITE.E5M2.F32.PACK_AB_MERGE_C R35, R35, R34, RZ ;  /* 0x000000222323723e */ /* 0x000fe200048060ff */
[----:B------:R-:W5:Y:S01]  /*132e0*/  LDCU UR6, c[0x0][0x39c] ;  /* 0x00007380ff0677ac */ /* 0x000f620008000800 */
[----:B------:R-:W-:Y:S02]  /*132f0*/  SHF.R.S32.HI R13, RZ, 0x8, R13 ;  /* 0x00000008ff0d7819 */ /* 0x000fe4000001140d */
[----:B------:R1:W-:Y:S01]  /*13300*/  @P5 STG.E.U8 desc[UR24][R6.64], R11 ;  /* 0x0000000b06005986 */ /* 0x0003e2000c101118 */
[C---:B0-----:R-:W-:Y:S01]  /*13310*/  IADD3 R4, P6, PT, R68.reuse, R133, RZ ;  /* 0x0000008544047210 */ /* 0x041fe20007fde0ff */
[----:B------:R-:W-:Y:S01]  /*13320*/  VIADD R68, R68, UR32 ;  /* 0x0000002044447c36 */ /* 0x000fe20008000000 */
[----:B--2---:R-:W-:Y:S01]  /*13330*/  ISETP.LT.AND P5, PT, R169, UR9, !P0 ;  /* 0x00000009a9007c0c */ /* 0x004fe2000c7a1270 */
[----:B------:R-:W0:Y:S01]  /*13340*/  LDCU UR9, c[0x0][0x398] ;  /* 0x00007300ff0977ac */ /* 0x000e220008000800 */
[----:B------:R-:W-:Y:S01]  /*13350*/  F2FP.SATFINITE.E5M2.F32.PACK_AB_MERGE_C R99, R99, R98, RZ ;  /* 0x000000626363723e */ /* 0x000fe200048060ff */
[----:B------:R-:W-:Y:S01]  /*13360*/  IMAD.X R5, R10, 0x1, R3, P6 ;  /* 0x000000010a057824 */ /* 0x000fe200030e0603 */
[----:B------:R-:W-:-:S02]  /*13370*/  SHF.R.S32.HI R10, RZ, 0x1f, R68 ;  /* 0x0000001fff0a7819 */ /* 0x000fc40000011444 */
[----:B------:R-:W-:Y:S02]  /*13380*/  F2FP.SATFINITE.E5M2.F32.PACK_AB_MERGE_C R37, R37, R36, RZ ;  /* 0x000000242525723e */ /* 0x000fe400048060ff */
[----:B------:R2:W-:Y:S01]  /*13390*/  @P3 STG.E.U8 desc[UR24][R4.64], R13 ;  /* 0x0000000d04003986 */ /* 0x0005e2000c101118 */
[----:B-1----:R-:W-:Y:S01]  /*133a0*/  ISETP.LT.AND P3, PT, R179, UR12, !P0 ;  /* 0x0000000cb3007c0c */ /* 0x002fe2000c761270 */
[----:B------:R-:W1:Y:S01]  /*133b0*/  LDCU UR12, c[0x0][0x398] ;  /* 0x00007300ff0c77ac */ /* 0x000e620008000800 */
[CC--:B------:R-:W-:Y:S02]  /*133c0*/  IADD3 R8, P0, PT, R68.reuse, R2.reuse, RZ ;  /* 0x0000000244087210 */ /* 0x0c0fe40007f1e0ff */
[C---:B------:R-:W-:Y:S01]  /*133d0*/  IADD3 R6, P6, PT, R68.reuse, R133, RZ ;  /* 0x0000008544067210 */ /* 0x040fe20007fde0ff */
[----:B------:R-:W-:Y:S01]  /*133e0*/  VIADD R68, R68, UR32 ;  /* 0x0000002044447c36 */ /* 0x000fe20008000000 */
[----:B------:R-:W-:Y:S01]  /*133f0*/  PRMT R11, R35, 0x9910, RZ ;  /* 0x00009910230b7816 */ /* 0x000fe200000000ff */
[----:B------:R-:W-:Y:S01]  /*13400*/  IMAD.X R9, R10, 0x1, R132, P0 ;  /* 0x000000010a097824 */ /* 0x000fe200000e0684 */
[----:B----4-:R-:W-:Y:S01]  /*13410*/  ISETP.GE.AND P0, PT, R12, UR4, PT ;  /* 0x000000040c007c0c */ /* 0x010fe2000bf06270 */
[----:B------:R-:W4:Y:S01]  /*13420*/  LDCU UR4, c[0x0][0x39c] ;  /* 0x00007380ff0477ac */ /* 0x000f220008000800 */
[----:B------:R-:W-:Y:S01]  /*13430*/  IMAD.X R7, R10, 0x1, R3, P6 ;  /* 0x000000010a077824 */ /* 0x000fe200030e0603 */
[----:B------:R-:W-:Y:S01]  /*13440*/  SHF.R.S32.HI R10, RZ, 0x1f, R68 ;  /* 0x0000001fff0a7819 */ /* 0x000fe20000011444 */
[----:B------:R0:W-:Y:S01]  /*13450*/  @P5 STG.E.U8 desc[UR24][R8.64], R35 ;  /* 0x0000002308005986 */ /* 0x0001e2000c101118 */
[----:B---3--:R-:W-:Y:S01]  /*13460*/  ISETP.LT.AND P5, PT, R169, UR10, !P1 ;  /* 0x0000000aa9007c0c */ /* 0x008fe2000cfa1270 */
[----:B------:R-:W-:Y:S01]  /*13470*/  VIADD R12, R0, 0x23 ;  /* 0x00000023000c7836 */ /* 0x000fe20000000000 */
[----:B--2---:R-:W-:Y:S01]  /*13480*/  PRMT R13, R99, 0x9910, RZ ;  /* 0x00009910630d7816 */ /* 0x004fe200000000ff */
[----:B------:R2:W-:Y:S01]  /*13490*/  @P3 STG.E.U8 desc[UR24][R6.64], R99 ;  /* 0x0000006306003986 */ /* 0x0005e2000c101118 */
[----:B------:R-:W-:Y:S01]  /*134a0*/  ISETP.LT.AND P3, PT, R179, UR14, !P1 ;  /* 0x0000000eb3007c0c */ /* 0x000fe2000cf61270 */
[----:B------:R-:W3:Y:S01]  /*134b0*/  LDCU UR10, c[0x0][0x398] ;  /* 0x00007300ff0a77ac */ /* 0x000ee20008000800 */
[----:B------:R-:W-:-:S02]  /*134c0*/  IADD3 R4, P1, PT, R68, R2, RZ ;  /* 0x0000000244047210 */ /* 0x000fc40007f3e0ff */
[----:B------:R-:W-:Y:S01]  /*134d0*/  SHF.R.S32.HI R11, RZ, 0x8, R11 ;  /* 0x00000008ff0b7819 */ /* 0x000fe2000001140b */
[----:B------:R-:W3:Y:S01]  /*134e0*/  LDCU UR14, c[0x0][0x398] ;  /* 0x00007300ff0e77ac */ /* 0x000ee20008000800 */
[----:B------:R-:W-:Y:S01]  /*134f0*/  SHF.R.S32.HI R13, RZ, 0x8, R13 ;  /* 0x00000008ff0d7819 */ /* 0x000fe2000001140d */
[----:B------:R-:W-:Y:S01]  /*13500*/  IMAD.X R5, R10, 0x1, R132, P1 ;  /* 0x000000010a057824 */ /* 0x000fe200008e0684 */
[----:B------:R-:W-:Y:S01]  /*13510*/  F2FP.SATFINITE.E5M2.F32.PACK_AB_MERGE_C R101, R101, R100, RZ ;  /* 0x000000646565723e */ /* 0x000fe200048060ff */
[----:B0-----:R-:W-:Y:S01]  /*13520*/  VIADD R9, R0, 0x24 ;  /* 0x0000002400097836 */ /* 0x001fe20000000000 */
[----:B----4-:R-:W-:Y:S01]  /*13530*/  ISETP.GE.AND P1, PT, R12, UR4, PT ;  /* 0x000000040c007c0c */ /* 0x010fe2000bf26270 */
[----:B------:R-:W0:Y:S01]  /*13540*/  LDCU UR4, c[0x0][0x39c] ;  /* 0x00007380ff0477ac */ /* 0x000e220008000800 */
[C---:B--2---:R-:W-:Y:S01]  /*13550*/  IADD3 R6, P6, PT, R68.reuse, R133, RZ ;  /* 0x0000008544067210 */ /* 0x044fe20007fde0ff */
[----:B------:R-:W-:Y:S01]  /*13560*/  VIADD R68, R68, UR32 ;  /* 0x0000002044447c36 */ /* 0x000fe20008000000 */
[----:B------:R2:W-:Y:S01]  /*13570*/  @P5 STG.E.U8 desc[UR24][R4.64], R11 ;  /* 0x0000000b04005986 */ /* 0x0005e2000c101118 */
[----:B------:R-:W-:Y:S01]  /*13580*/  ISETP.LT.AND P5, PT, R169, UR9, !P2 ;  /* 0x00000009a9007c0c */ /* 0x000fe2000d7a1270 */
[----:B------:R-:W4:Y:S01]  /*13590*/  LDCU UR9, c[0x0][0x398] ;  /* 0x00007300ff0977ac */ /* 0x000f220008000800 */
        /* <DEDUP_REMOVED lines=9> */
[----:B--2---:R-:W-:Y:S01]  /*13630*/  PRMT R11, R37, 0x9910, RZ ;  /* 0x00009910250b7816 */ /* 0x004fe200000000ff */
[----:B------:R-:W-:Y:S01]  /*13640*/  IMAD.X R9, R10, 0x1, R132, P3 ;  /* 0x000000010a097824 */ /* 0x000fe200018e0684 */
[C---:B------:R-:W-:Y:S01]  /*13650*/  IADD3 R4, P3, PT, R68.reuse, R133, RZ ;  /* 0x0000008544047210 */ /* 0x040fe20007f7e0ff */
[----:B------:R-:W-:Y:S01]  /*13660*/  VIADD R68, R68, UR32 ;  /* 0x0000002044447c36 */ /* 0x000fe20008000000 */
[----:B------:R-:W-:Y:S02]  /*13670*/  SHF.R.S32.HI R11, RZ, 0x8, R11 ;  /* 0x00000008ff0b7819 */ /* 0x000fe4000001140b */
[----:B------:R-:W-:Y:S01]  /*13680*/  @P5 STG.E.U8 desc[UR24][R8.64], R37 ;  /* 0x0000002508005986 */ /* 0x000fe2000c101118 */
[----:B0-----:R-:W-:Y:S01]  /*13690*/  VIADD R6, R0, 0x25 ;  /* 0x0000002500067836 */ /* 0x001fe20000000000 */
[----:B---3--:R-:W-:Y:S01]  /*136a0*/  ISETP.LT.AND P5, PT, R169, UR10, !P4 ;  /* 0x0000000aa9007c0c */ /* 0x008fe2000e7a1270 */
[----:B------:R-:W-:Y:S01]  /*136b0*/  IMAD.X R5, R10, 0x1, R3, P3 ;  /* 0x000000010a057824 */ /* 0x000fe200018e0603 */
[----:B------:R-:W-:Y:S01]  /*136c0*/  SHF.R.S32.HI R10, RZ, 0x1f, R68 ;  /* 0x0000001fff0a7819 */ /* 0x000fe20000011444 */
[----:B------:R-:W0:Y:S01]  /*136d0*/  LDCU UR10, c[0x0][0x398] ;  /* 0x00007300ff0a77ac */ /* 0x000e220008000800 */
[----:B------:R-:W-:-:S02]  /*136e0*/  ISETP.GE.AND P3, PT, R6, UR4, PT ;  /* 0x0000000406007c0c */ /* 0x000fc4000bf66270 */
[----:B------:R2:W-:Y:S01]  /*136f0*/  @P6 STG.E.U8 desc[UR24][R4.64], R101 ;  /* 0x0000006504006986 */ /* 0x0005e2000c101118 */
[----:B------:R-:W-:Y:S01]  /*13700*/  IADD3 R6, P6, PT, R68, R2, RZ ;  /* 0x0000000244067210 */ /* 0x000fe20007fde0ff */
[----:B------:R-:W3:Y:S01]  /*13710*/  LDCU UR4, c[0x0][0x39c] ;  /* 0x00007380ff0477ac */ /* 0x000ee20008000800 */
[----:B-----5:R-:W-:Y:S02]  /*13720*/  ISETP.LT.AND P4, PT, R179, UR6, !P4 ;  /* 0x00000006b3007c0c */ /* 0x020fe4000e781270 */
[----:B------:R-:W-:Y:S01]  /*13730*/  PRMT R13, R101, 0x9910, RZ ;  /* 0x00009910650d7816 */ /* 0x000fe200000000ff */
[----:B------:R-:W-:Y:S01]  /*13740*/  IMAD.X R7, R10, 0x1, R132, P6 ;  /* 0x000000010a077824 */ /* 0x000fe200030e0684 */
[----:B------:R-:W-:Y:S01]  /*13750*/  F2FP.SATFINITE.E5M2.F32.PACK_AB_MERGE_C R39, R39, R38, RZ ;  /* 0x000000262727723e */ /* 0x000fe200048060ff */
[----:B------:R-:W5:Y:S01]  /*13760*/  LDCU UR6, c[0x0][0x39c] ;  /* 0x00007380ff0677ac */ /* 0x000f620008000800 */
[----:B------:R-:W-:Y:S02]  /*13770*/  SHF.R.S32.HI R13, RZ, 0x8, R13 ;  /* 0x00000008ff0d7819 */ /* 0x000fe4000001140d */
[----:B------:R0:W-:Y:S01]  /*13780*/  @P5 STG.E.U8 desc[UR24][R6.64], R11 ;  /* 0x0000000b06005986 */ /* 0x0001e2000c101118 */
[C---:B--2---:R-:W-:Y:S01]  /*13790*/  IADD3 R4, P6, PT, R68.reuse, R133, RZ ;  /* 0x0000008544047210 */ /* 0x044fe20007fde0ff */
[----:B------:R-:W-:Y:S01]  /*137a0*/  VIADD R68, R68, UR32 ;  /* 0x0000002044447c36 */ /* 0x000fe20008000000 */
[----:B----4-:R-:W-:Y:S01]  /*137b0*/  ISETP.LT.AND P5, PT, R169, UR9, !P0 ;  /* 0x00000009a9007c0c */ /* 0x010fe2000c7a1270 */
[----:B------:R-:W2:Y:S01]  /*137c0*/  LDCU UR9, c[0x0][0x398] ;  /* 0x00007300ff0977ac */ /* 0x000ea20008000800 */
        /* <DEDUP_REMOVED lines=8> */
[C---:B0-----:R-:W-:Y:S01]  /*13850*/  IADD3 R6, P6, PT, R68.reuse, R133, RZ ;  /* 0x0000008544067210 */ /* 0x041fe20007fde0ff */
[----:B------:R-:W-:Y:S01]  /*13860*/  VIADD R68, R68, UR32 ;  /* 0x0000002044447c36 */ /* 0x000fe20008000000 */
[----:B------:R-:W-:Y:S01]  /*13870*/  PRMT R11, R39, 0x9910, RZ ;  /* 0x00009910270b7816 */ /* 0x000fe200000000ff */
[----:B------:R-:W-:Y:S01]  /*13880*/  IMAD.X R9, R10, 0x1, R132, P0 ;  /* 0x000000010a097824 */ /* 0x000fe200000e0684 */
[----:B---3--:R-:W-:Y:S01]  /*13890*/  ISETP.GE.AND P0, PT, R12, UR4, PT ;  /* 0x000000040c007c0c */ /* 0x008fe2000bf06270 */
[----:B------:R-:W0:Y:S01]  /*138a0*/  LDCU UR4, c[0x0][0x39c] ;  /* 0x00007380ff0477ac */ /* 0x000e220008000800 */
[----:B------:R-:W-:Y:S01]  /*138b0*/  IMAD.X R7, R10, 0x1, R3, P6 ;  /* 0x000000010a077824 */ /* 0x000fe200030e0603 */
[----:B------:R-:W-:Y:S01]  /*138c0*/  SHF.R.S32.HI R10, RZ, 0x1f, R68 ;  /* 0x0000001fff0a7819 */ /* 0x000fe20000011444 */
[----:B------:R3:W-:Y:S01]  /*138d0*/  @P5 STG.E.U8 desc[UR24][R8.64], R39 ;  /* 0x0000002708005986 */ /* 0x0007e2000c101118 */
[----:B------:R-:W-:Y:S01]  /*138e0*/  ISETP.LT.AND P5, PT, R169, UR10, !P1 ;  /* 0x0000000aa9007c0c */ /* 0x000fe2000cfa1270 */
[----:B------:R-:W-:Y:S01]  /*138f0*/  VIADD R12, R0, 0x27 ;  /* 0x00000027000c7836 */ /* 0x000fe20000000000 */
[----:B----4-:R-:W-:Y:S01]  /*13900*/  PRMT R13, R103, 0x9910, RZ ;  /* 0x00009910670d7816 */ /* 0x010fe200000000ff */
[----:B------:R4:W-:Y:S01]  /*13910*/  @P4 STG.E.U8 desc[UR24][R6.64], R103 ;  /* 0x0000006706004986 */ /* 0x0009e2000c101118 */
[----:B------:R-:W-:Y:S01]  /*13920*/  ISETP.LT.AND P4, PT, R179, UR14, !P1 ;  /* 0x0000000eb3007c0c */ /* 0x000fe2000cf81270 */
[----:B------:R-:W1:Y:S01]  /*13930*/  LDCU UR10, c[0x0][0x398] ;  /* 0x00007300ff0a77ac */ /* 0x000e620008000800 */
[----:B------:R-:W-:-:S02]  /*13940*/  IADD3 R4, P1, PT, R68, R2, RZ ;  /* 0x0000000244047210 */ /* 0x000fc40007f3e0ff */
[----:B------:R-:W-:Y:S01]  /*13950*/  SHF.R.S32.HI R11, RZ, 0x8, R11 ;  /* 0x00000008ff0b7819 */ /* 0x000fe2000001140b */
[----:B------:R-:W5:Y:S01]  /*13960*/  LDCU UR14, c[0x0][0x398] ;  /* 0x00007300ff0e77ac */ /* 0x000f620008000800 */
[----:B------:R-:W-:Y:S01]  /*13970*/  SHF.R.S32.HI R13, RZ, 0x8, R13 ;  /* 0x00000008ff0d7819 */ /* 0x000fe2000001140d */
[----:B------:R-:W-:Y:S01]  /*13980*/  IMAD.X R5, R10, 0x1, R132, P1 ;  /* 0x000000010a057824 */ /* 0x000fe200008e0684 */
[----:B------:R-:W-:Y:S01]  /*13990*/  F2FP.SATFINITE.E5M2.F32.PACK_AB_MERGE_C R105, R105, R104, RZ ;  /* 0x000000686969723e */ /* 0x000fe200048060ff */
[----:B---3--:R-:W-:Y:S01]  /*139a0*/  VIADD R9, R0, 0x28 ;  /* 0x0000002800097836 */ /* 0x008fe20000000000 */
[----:B0-----:R-:W-:Y:S01]  /*139b0*/  ISETP.GE.AND P1, PT, R12, UR4, PT ;  /* 0x000000040c007c0c */ /* 0x001fe2000bf26270 */
[----:B------:R-:W0:Y:S01]  /*139c0*/  LDCU UR4, c[0x0][0x39c] ;  /* 0x00007380ff0477ac */ /* 0x000e220008000800 */
[C---:B----4-:R-:W-:Y:S01]  /*139d0*/  IADD3 R6, P6, PT, R68.reuse, R133, RZ ;  /* 0x0000008544067210 */ /* 0x050fe20007fde0ff */
        /* <DEDUP_REMOVED lines=42> */
[----:B------:R-:W-:Y:S02]  /*13c80*/  PRMT R15, R107, 0x9910, RZ ;  /* 0x000099106b0f7816 */ /* 0x000fe400000000ff */
[----:B------:R2:W-:Y:S01]  /*13c90*/  @P3 STG.E.U8 desc[UR24][R4.64], R13 ;  /* 0x0000000d04003986 */ /* 0x0005e2000c101118 */
[----:B-1----:R-:W-:Y:S01]  /*13ca0*/  ISETP.LT.AND P3, PT, R179, UR12, !P0 ;  /* 0x0000000cb3007c0c */ /* 0x002fe2000c761270 */
[----:B------:R-:W1:Y:S01]  /*13cb0*/  LDCU UR12, c[0x0][0x398] ;  /* 0x00007300ff0c77ac */ /* 0x000e620008000800 */
[-C--:B------:R-:W-:Y:S01]  /*13cc0*/  IADD3 R8, P0, PT, R68, R2.reuse, RZ ;  /* 0x0000000244087210 */ /* 0x080fe20007f1e0ff */
[----:B------:R-:W-:Y:S01]  /*13cd0*/  VIADD R11, R0, 0x2b ;  /* 0x0000002b000b7836 */ /* 0x000fe20000000000 */
[C---:B------:R-:W-:Y:S01]  /*13ce0*/  IADD3 R6, P6, PT, R68.reuse, R133, RZ ;  /* 0x0000008544067210 */ /* 0x040fe20007fde0ff */
[----:B------:R-:W-:Y:S01]  /*13cf0*/  VIADD R68, R68, UR32 ;  /* 0x0000002044447c36 */ /* 0x000fe20008000000 */
[----:B------:R-:W-:Y:S01]  /*13d00*/  SHF.R.S32.HI R15, RZ, 0x8, R15 ;  /* 0x00000008ff0f7819 */ /* 0x000fe2000001140f */
[----:B------:R-:W-:Y:S01]  /*13d10*/  IMAD.X R9, R10, 0x1, R132, P0 ;  /* 0x000000010a097824 */ /* 0x000fe200000e0684 */
[----:B----4-:R-:W-:Y:S01]  /*13d20*/  ISETP.GE.AND P0, PT, R12, UR4, PT ;  /* 0x000000040c007c0c */ /* 0x010fe2000bf06270 */
[----:B------:R-:W-:Y:S01]  /*13d30*/  IMAD.X R7, R10, 0x1, R3, P6 ;  /* 0x000000010a077824 */ /* 0x000fe200030e0603 */
[----:B------:R-:W4:Y:S01]  /*13d40*/  LDCU UR4, c[0x0][0x39c] ;  /* 0x00007380ff0477ac */ /* 0x000f220008000800 */
[----:B------:R-:W-:Y:S01]  /*13d50*/  SHF.R.S32.HI R10, RZ, 0x1f, R68 ;  /* 0x0000001fff0a7819 */ /* 0x000fe20000011444 */
[----:B------:R-:W-:Y:S01]  /*13d60*/  @P5 STG.E.U8 desc[UR24][R8.64], R43 ;  /* 0x0000002b08005986 */ /* 0x000fe2000c101118 */
[----:B---3--:R-:W-:Y:S01]  /*13d70*/  ISETP.LT.AND P5, PT, R169, UR10, !P1 ;  /* 0x0000000aa9007c0c */ /* 0x008fe2000cfa1270 */
[----:B------:R-:W3:Y:S01]  /*13d80*/  LDCU UR10, c[0x0][0x398] ;  /* 0x00007300ff0a77ac */ /* 0x000ee20008000800 */
[----:B--2---:R-:W-:Y:S01]  /*13d90*/  PRMT R13, R43, 0x9910, RZ ;  /* 0x000099102b0d7816 */ /* 0x004fe200000000ff */
[----:B------:R2:W-:Y:S01]  /*13da0*/  @P3 STG.E.U8 desc[UR24][R6.64], R107 ;  /* 0x0000006b06003986 */ /* 0x0005e2000c101118 */
[----:B------:R-:W-:Y:S01]  /*13db0*/  ISETP.LT.AND P3, PT, R179, UR14, !P1 ;  /* 0x0000000eb3007c0c */ /* 0x000fe2000cf61270 */
[----:B------:R-:W1:Y:S01]  /*13dc0*/  LDCU UR14, c[0x0][0x398] ;  /* 0x00007300ff0e77ac */ /* 0x000e620008000800 */
[----:B------:R-:W-:Y:S01]  /*13dd0*/  IADD3 R4, P1, PT, R68, R2, RZ ;  /* 0x0000000244047210 */ /* 0x000fe20007f3e0ff */
[----:B------:R-:W-:Y:S01]  /*13de0*/  VIADD R12, R0, 0x2c ;  /* 0x0000002c000c7836 */ /* 0x000fe20000000000 */
[----:B------:R-:W-:-:S02]  /*13df0*/  SHF.R.S32.HI R13, RZ, 0x8, R13 ;  /* 0x00000008ff0d7819 */ /* 0x000fc4000001140d */
[----:B------:R-:W-:Y:S01]  /*13e00*/  F2FP.SATFINITE.E5M2.F32.PACK_AB_MERGE_C R45, R45, R44, RZ ;  /* 0x0000002c2d2d723e */ /* 0x000fe200048060ff */
[----:B------:R-:W-:Y:S01]  /*13e10*/  IMAD.X R5, R10, 0x1, R132, P1 ;  /* 0x000000010a057824 */ /* 0x000fe200008e0684 */
[----:B------:R-:W-:Y:S02]  /*13e20*/  F2FP.SATFINITE.E5M2.F32.PACK_AB_MERGE_C R109, R109, R108, RZ ;  /* 0x0000006c6d6d723e */ /* 0x000fe400048060ff */
[----:B------:R-:W-:Y:S02]  /*13e30*/  F2FP.SATFINITE.E5M2.F32.PACK_AB_MERGE_C R47, R47, R46, RZ ;  /* 0x0000002e2f2f723e */ /* 0x000fe400048060ff */
[C---:B--2---:R-:W-:Y:S01]  /*13e40*/  IADD3 R6, P6, PT, R68.reuse, R133, RZ ;  /* 0x0000008544067210 */ /* 0x044fe20007fde0ff */
[----:B------:R-:W-:Y:S01]  /*13e50*/  VIADD R68, R68, UR32 ;  /* 0x0000002044447c36 */ /* 0x000fe20008000000 */
[----:B------:R2:W-:Y:S01]  /*13e60*/  @P5 STG.E.U8 desc[UR24][R4.64], R13 ;  /* 0x0000000d04005986 */ /* 0x0005e2000c101118 */
[----:B0-----:R-:W-:Y:S01]  /*13e70*/  ISETP.LT.AND P5, PT, R169, UR9, !P2 ;  /* 0x00000009a9007c0c */ /* 0x001fe2000d7a1270 */
[----:B------:R-:W0:Y:S01]  /*13e80*/  LDCU UR9, c[0x0][0x398] ;  /* 0x00007300ff0977ac */ /* 0x000e220008000800 */
[----:B------:R-:W-:Y:S01]  /*13e90*/  IMAD.X R7, R10, 0x1, R3, P6 ;  /* 0x000000010a077824 */ /* 0x000fe200030e0603 */
[----:B----4-:R-:W-:-:S02]  /*13ea0*/  ISETP.GE.AND P1, PT, R11, UR4, PT ;  /* 0x000000040b007c0c */ /* 0x010fc4000bf26270 */
[----:B------:R-:W-:Y:S01]  /*13eb0*/  SHF.R.S32.HI R11, RZ, 0x1f, R68 ;  /* 0x0000001fff0b7819 */ /* 0x000fe20000011444 */
[----:B------:R-:W4:Y:S01]  /*13ec0*/  LDCU UR4, c[0x0][0x39c] ;  /* 0x00007380ff0477ac */ /* 0x000f220008000800 */
[----:B------:R0:W-:Y:S01]  /*13ed0*/  @P3 STG.E.U8 desc[UR24][R6.64], R15 ;  /* 0x0000000f06003986 */ /* 0x0001e2000c101118 */
[CC--:B------:R-:W-:Y:S02]  /*13ee0*/  IADD3 R8, P3, PT, R68.reuse, R2.reuse, RZ ;  /* 0x0000000244087210 */ /* 0x0c0fe40007f7e0ff */
[----:B-1----:R-:W-:Y:S01]  /*13ef0*/  ISETP.LT.AND P2, PT, R179, UR12, !P2 ;  /* 0x0000000cb3007c0c */ /* 0x002fe2000d741270 */
[----:B------:R-:W1:Y:S01]  /*13f00*/  LDCU UR12, c[0x0][0x398] ;  /* 0x00007300ff0c77ac */ /* 0x000e620008000800 */
[----:B------:R-:W-:Y:S01]  /*13f10*/  IADD3 R10, P6, PT, R68, R133, RZ ;  /* 0x00000085440a7210 */ /* 0x000fe20007fde0ff */
[C---:B------:R-:W-:Y:S01]  /*13f20*/  IMAD.X R9, R11.reuse, 0x1, R132, P3 ;  /* 0x000000010b097824 */ /* 0x040fe200018e0684 */
[----:B-----5:R-:W-:Y:S01]  /*13f30*/  ISETP.GE.AND P3, PT, R12, UR6, PT ;  /* 0x000000060c007c0c */ /* 0x020fe2000bf66270 */
[----:B------:R-:W-:Y:S01]  /*13f40*/  VIADD R68, R68, UR32 ;  /* 0x0000002044447c36 */ /* 0x000fe20008000000 */
[----:B------:R-:W5:Y:S01]  /*13f50*/  LDCU UR6, c[0x0][0x39c] ;  /* 0x00007380ff0677ac */ /* 0x000f620008000800 */
[----:B------:R-:W-:Y:S01]  /*13f60*/  IMAD.X R11, R11, 0x1, R3, P6 ;  /* 0x000000010b0b7824 */ /* 0x000fe200030e0603 */
[----:B------:R-:W-:Y:S01]  /*13f70*/  @P5 STG.E.U8 desc[UR24][R8.64], R45 ;  /* 0x0000002d08005986 */ /* 0x000fe2000c101118 */
[----:B---3--:R-:W-:Y:S01]  /*13f80*/  ISETP.LT.AND P5, PT, R169, UR10, !P4 ;  /* 0x0000000aa9007c0c */ /* 0x008fe2000e7a1270 */
[----:B--2---:R-:W-:Y:S01]  /*13f90*/  VIADD R5, R0, 0x2d ;  /* 0x0000002d00057836 */ /* 0x004fe20000000000 */
[----:B0-----:R-:W-:Y:S01]  /*13fa0*/  SHF.R.S32.HI R7, RZ, 0x1f, R68 ;  /* 0x0000001fff077819 */ /* 0x001fe20000011444 */
[----:B------:R-:W0:Y:S01]  /*13fb0*/  LDCU UR10, c[0x0][0x398] ;  /* 0x00007300ff0a77ac */ /* 0x000e220008000800 */
[----:B------:R-:W-:Y:S01]  /*13fc0*/  IADD3 R4, P6, PT, R68, R2, RZ ;  /* 0x0000000244047210 */ /* 0x000fe20007fde0ff */
[----:B------:R2:W-:Y:S01]  /*13fd0*/  @P2 STG.E.U8 desc[UR24][R10.64], R109 ;  /* 0x0000006d0a002986 */ /* 0x0005e2000c101118 */
[----:B------:R-:W-:-:S02]  /*13fe0*/  PRMT R6, R45, 0x9910, RZ ;  /* 0x000099102d067816 */ /* 0x000fc400000000ff */
[----:B----4-:R-:W-:Y:S01]  /*13ff0*/  ISETP.GE.AND P2, PT, R5, UR4, PT ;  /* 0x0000000405007c0c */ /* 0x010fe2000bf46270 */
[----:B------:R-:W-:Y:S01]  /*14000*/  IMAD.X R5, R7, 0x1, R132, P6 ;  /* 0x0000000107057824 */ /* 0x000fe200030e0684 */
[----:B------:R-:W3:Y:S01]  /*14010*/  LDCU UR4, c[0x0][0x39c] ;  /* 0x00007380ff0477ac */ /* 0x000ee20008000800 */
[----:B------:R-:W-:Y:S02]  /*14020*/  ISETP.LT.AND P4, PT, R179, UR9, !P4 ;  /* 0x00000009b3007c0c */ /* 0x000fe4000e781270 */
[----:B-1----:R-:W-:Y:S01]  /*14030*/  ISETP.LT.AND P6, PT, R169, UR12, !P0 ;  /* 0x0000000ca9007c0c */ /* 0x002fe2000c7c1270 */
[----:B------:R-:W1:Y:S01]  /*14040*/  LDCU UR9, c[0x0][0x398] ;  /* 0x00007300ff0977ac */ /* 0x000e620008000800 */
[----:B------:R-:W-:Y:S02]  /*14050*/  PRMT R13, R109, 0x9910, RZ ;  /* 0x000099106d0d7816 */ /* 0x000fe400000000ff */
[----:B--2---:R-:W-:Y:S01]  /*14060*/  SHF.R.S32.HI R11, RZ, 0x8, R6 ;  /* 0x00000008ff0b7819 */ /* 0x004fe20000011406 */
[----:B------:R-:W2:Y:S01]  /*14070*/  LDCU UR12, c[0x0][0x398] ;  /* 0x00007300ff0c77ac */ /* 0x000ea20008000800 */
[----:B------:R-:W-:-:S02]  /*14080*/  SHF.R.S32.HI R13, RZ, 0x8, R13 ;  /* 0x00000008ff0d7819 */ /* 0x000fc4000001140d */
[----:B------:R-:W-:Y:S01]  /*14090*/  F2FP.SATFINITE.E5M2.F32.PACK_AB_MERGE_C R111, R111, R110, RZ ;  /* 0x0000006e6f6f723e */ /* 0x000fe200048060ff */
[----:B------:R4:W-:Y:S01]  /*140a0*/  @P5 STG.E.U8 desc[UR24][R4.64], R11 ;  /* 0x0000000b04005986 */ /* 0x0009e2000c101118 */
[C---:B------:R-:W-:Y:S01]  /*140b0*/  IADD3 R6, P5, PT, R68.reuse, R133, RZ ;  /* 0x0000008544067210 */ /* 0x040fe20007fbe0ff */
[----:B------:R-:W-:Y:S01]  /*140c0*/  VIADD R68, R68, UR32 ;  /* 0x0000002044447c36 */ /* 0x000fe20008000000 */
[----:B------:R-:W-:Y:S02]  /*140d0*/  F2FP.SATFINITE.E5M2.F32.PACK_AB_MERGE_C R49, R49, R48, RZ ;  /* 0x000000303131723e */ /* 0x000fe400048060ff */
[----:B------:R-:W-:Y:S01]  /*140e0*/  F2FP.SATFINITE.E5M2.F32.PACK_AB_MERGE_C R113, R113, R112, RZ ;  /* 0x000000707171723e */ /* 0x000fe200048060ff */
[----:B------:R-:W-:Y:S01]  /*140f0*/  IMAD.X R7, R7, 0x1, R3, P5 ;  /* 0x0000000107077824 */ /* 0x000fe200028e0603 */
[----:B------:R-:W-:Y:S02]  /*14100*/  SHF.R.S32.HI R10, RZ, 0x1f, R68 ;  /* 0x0000001fff0a7819 */ /* 0x000fe40000011444 */
[----:B------:R-:W-:-:S02]  /*14110*/  IADD3 R8, P5, PT, R68, R2, RZ ;  /* 0x0000000244087210 */ /* 0x000fc40007fbe0ff */
[----:B------:R-:W-:Y:S01]  /*14120*/  @P4 STG.E.U8 desc[UR24][R6.64], R13 ;  /* 0x0000000d06004986 */ /* 0x000fe2000c101118 */
[----:B----4-:R-:W-:Y:S01]  /*14130*/  VIADD R4, R0, 0x2e ;  /* 0x0000002e00047836 */ /* 0x010fe20000000000 */
[----:B------:R-:W-:Y:S01]  /*14140*/  PRMT R11, R47, 0x9910, RZ ;  /* 0x000099102f0b7816 */ /* 0x000fe200000000ff */
[----:B------:R-:W-:Y:S01]  /*14150*/  IMAD.X R9, R10, 0x1, R132, P5 ;  /* 0x000000010a097824 */ /* 0x000fe200028e0684 */
[----:B------:R-:W-:Y:S01]  /*14160*/  ISETP.LT.AND P5, PT, R179, UR14, !P0 ;  /* 0x0000000eb3007c0c */ /* 0x000fe2000c7a1270 */
[----:B------:R-:W-:Y:S01]  /*14170*/  VIADD R5, R0, 0x2f ;  /* 0x0000002f00057836 */ /* 0x000fe20000000000 */
[----:B---3--:R-:W-:Y:S01]  /*14180*/  ISETP.GE.AND P4, PT, R4, UR4, PT ;  /* 0x0000000404007c0c */ /* 0x008fe2000bf86270 */
[----:B------:R-:W3:Y:S01]  /*14190*/  LDCU UR4, c[0x0][0x39c] ;  /* 0x00007380ff0477ac */ /* 0x000ee20008000800 */
[----:B------:R4:W-:Y:S01]  /*141a0*/  @P6 STG.E.U8 desc[UR24][R8.64], R47 ;  /* 0x0000002f08006986 */ /* 0x0009e2000c101118 */
[C---:B------:R-:W-:Y:S01]  /*141b0*/  IADD3 R4, P6, PT, R68.reuse, R133, RZ ;  /* 0x0000008544047210 */ /* 0x040fe20007fde0ff */
[----:B------:R-:W-:Y:S01]  /*141c0*/  VIADD R68, R68, UR32 ;  /* 0x0000002044447c36 */ /* 0x000fe20008000000 */
[----:B-----5:R-:W-:Y:S01]  /*141d0*/  ISETP.GE.AND P0, PT, R5, UR6, PT ;  /* 0x0000000605007c0c */ /* 0x020fe2000bf06270 */
[----:B------:R-:W5:Y:S01]  /*141e0*/  LDCU UR6, c[0x0][0x398] ;  /* 0x00007300ff0677ac */ /* 0x000f620008000800 */
[----:B------:R-:W-:Y:S01]  /*141f0*/  SHF.R.S32.HI R11, RZ, 0x8, R11 ;  /* 0x00000008ff0b7819 */ /* 0x000fe2000001140b */
[----:B------:R-:W-:Y:S01]  /*14200*/  IMAD.X R5, R10, 0x1, R3, P6 ;  /* 0x000000010a057824 */ /* 0x000fe200030e0603 */
[----:B0-----:R-:W-:Y:S01]  /*14210*/  ISETP.LT.AND P6, PT, R169, UR10, !P1 ;  /* 0x0000000aa9007c0c */ /* 0x001fe2000cfc1270 */
[----:B------:R-:W0:Y:S01]  /*14220*/  LDCU UR10, c[0x0][0x398] ;  /* 0x00007300ff0a77ac */ /* 0x000e220008000800 */
[----:B-1----:R-:W-:-:S02]  /*14230*/  ISETP.LT.AND P1, PT, R179, UR9, !P1 ;  /* 0x00000009b3007c0c */ /* 0x002fc4000cf21270 */
[----:B------:R1:W-:Y:S01]  /*14240*/  @P5 STG.E.U8 desc[UR24][R4.64], R111 ;  /* 0x0000006f04005986 */ /* 0x0003e2000c101118 */
[----:B----4-:R-:W-:Y:S01]  /*14250*/  SHF.R.S32.HI R8, RZ, 0x1f, R68 ;  /* 0x0000001fff087819 */ /* 0x010fe20000011444 */
[----:B------:R-:W4:Y:S01]  /*14260*/  LDCU UR9, c[0x0][0x398] ;  /* 0x00007300ff0977ac */ /* 0x000f220008000800 */
[----:B------:R-:W-:Y:S02]  /*14270*/  IADD3 R6, P5, PT, R68, R2, RZ ;  /* 0x0000000244067210 */ /* 0x000fe40007fbe0ff */
[----:B------:R-:W-:Y:S02]  /*14280*/  PRMT R13, R111, 0x9910, RZ ;  /* 0x000099106f0d7816 */ /* 0x000fe400000000ff */
[----:B------:R-:W-:Y:S01]  /*14290*/  F2FP.SATFINITE.E5M2.F32.PACK_AB_MERGE_C R51, R51, R50, RZ ;  /* 0x000000323333723e */ /* 0x000fe200048060ff */
[----:B------:R-:W-:Y:S01]  /*142a0*/  IMAD.X R7, R8, 0x1, R132, P5 ;  /* 0x0000000108077824 */ /* 0x000fe200028e0684 */
[----:B------:R-:W-:Y:S02]  /*142b0*/  SHF.R.S32.HI R13, RZ, 0x8, R13 ;  /* 0x00000008ff0d7819 */ /* 0x000fe4000001140d */
[----:B-----5:R-:W-:Y:S01]  /*142c0*/  ISETP.LT.AND P5, PT, R169, UR6, !P3 ;  /* 0x00000006a9007c0c */ /* 0x020fe2000dfa1270 */
[----:B------:R-:W5:Y:S01]  /*142d0*/  LDCU UR6, c[0x0][0x398] ;  /* 0x00007300ff0677ac */ /* 0x000f620008000800 */
[----:B------:R2:W-:Y:S01]  /*142e0*/  @P6 STG.E.U8 desc[UR24][R6.64], R11 ;  /* 0x0000000b06006986 */ /* 0x0005e2000c101118 */
[C---:B-1----:R-:W-:Y:S01]  /*142f0*/  IADD3 R4, P6, PT, R68.reuse, R133, RZ ;  /* 0x0000008544047210 */ /* 0x042fe20007fde0ff */
[----:B------:R-:W-:Y:S01]  /*14300*/  VIADD R68, R68, UR32 ;  /* 0x0000002044447c36 */ /* 0x000fe20008000000 */
[----:B0-----:R-:W-:Y:S01]  /*14310*/  ISETP.LT.AND P3, PT, R179, UR10, !P3 ;  /* 0x0000000ab3007c0c */ /* 0x001fe2000df61270 */
[----:B------:R-:W0:Y:S01]  /*14320*/  LDCU UR10, c[0x0][0x398] ;  /* 0x00007300ff0a77ac */ /* 0x000e220008000800 */
[----:B------:R-:W-:Y:S01]  /*14330*/  F2FP.SATFINITE.E5M2.F32.PACK_AB_MERGE_C R115, R115, R114, RZ ;  /* 0x000000727373723e */ /* 0x000fe200048060ff */
[----:B------:R-:W-:Y:S01]  /*14340*/  IMAD.X R5, R8, 0x1, R3, P6 ;  /* 0x0000000108057824 */ /* 0x000fe200030e0603 */
[----:B------:R-:W-:Y:S01]  /*14350*/  SHF.R.S32.HI R12, RZ, 0x1f, R68 ;  /* 0x0000001fff0c7819 */ /* 0x000fe20000011444 */
[C---:B------:R-:W-:Y:S01]  /*14360*/  VIADD R10, R68.reuse, UR32 ;  /* 0x00000020440a7c36 */ /* 0x040fe20008000000 */
[----:B------:R-:W-:-:S02]  /*14370*/  IADD3 R8, P6, PT, R68, R2, RZ ;  /* 0x0000000244087210 */ /* 0x000fc40007fde0ff */
[----:B------:R1:W-:Y:S01]  /*14380*/  @P1 STG.E.U8 desc[UR24][R4.64], R13 ;  /* 0x0000000d04001986 */ /* 0x0003e2000c101118 */
[----:B--2---:R-:W-:Y:S01]  /*14390*/  VIADD R6, R0, 0x30 ;  /* 0x0000003000067836 */ /* 0x004fe20000000000 */
[----:B------:R-:W-:Y:S01]  /*143a0*/  SHF.R.S32.HI R14, RZ, 0x1f, R10 ;  /* 0x0000001fff0e7819 */ /* 0x000fe2000001140a */
[--C-:B------:R-:W-:Y:S01]  /*143b0*/  IMAD.X R9, R12, 0x1, R132.reuse, P6 ;  /* 0x000000010c097824 */ /* 0x100fe200030e0684 */
[----:B------:R-:W-:Y:S02]  /*143c0*/  PRMT R11, R49, 0x9910, RZ ;  /* 0x00009910310b7816 */ /* 0x000fe400000000ff */
[----:B---3--:R-:W-:Y:S01]  /*143d0*/  ISETP.GE.AND P1, PT, R6, UR4, PT ;  /* 0x0000000406007c0c */ /* 0x008fe2000bf26270 */
[----:B------:R-:W2:Y:S01]  /*143e0*/  LDCU UR4, c[0x0][0x39c] ;  /* 0x00007380ff0477ac */ /* 0x000ea20008000800 */
[----:B------:R-:W-:Y:S01]  /*143f0*/  IADD3 R6, P6, PT, R68, R133, RZ ;  /* 0x0000008544067210 */ /* 0x000fe20007fde0ff */
[----:B------:R3:W-:Y:S01]  /*14400*/  @P5 STG.E.U8 desc[UR24][R8.64], R49 ;  /* 0x0000003108005986 */ /* 0x0007e2000c101118 */
[----:B----4-:R-:W-:Y:S01]  /*14410*/  ISETP.LT.AND P5, PT, R169, UR9, !P2 ;  /* 0x00000009a9007c0c */ /* 0x010fe2000d7a1270 */
[----:B------:R-:W4:Y:S01]  /*14420*/  LDCU UR9, c[0x0][0x398] ;  /* 0x00007300ff0977ac */ /* 0x000f220008000800 */
[----:B------:R-:W-:Y:S01]  /*14430*/  SHF.R.S32.HI R11, RZ, 0x8, R11 ;  /* 0x00000008ff0b7819 */ /* 0x000fe2000001140b */
[----:B------:R-:W-:Y:S01]  /*14440*/  IMAD.X R7, R12, 0x1, R3, P6 ;  /* 0x000000010c077824 */ /* 0x000fe200030e0603 */
[----:B-1----:R-:W-:Y:S01]  /*14450*/  IADD3 R4, P6, PT, R10, R2, RZ ;  /* 0x000000020a047210 */ /* 0x002fe20007fde0ff */
[----:B------:R-:W-:Y:S01]  /*14460*/  VIADD R12, R0, 0x32 ;  /* 0x00000032000c7836 */ /* 0x000fe20000000000 */
[----:B-----5:R-:W-:Y:S01]  /*14470*/  ISETP.LT.AND P2, PT, R179, UR6, !P2 ;  /* 0x00000006b3007c0c */ /* 0x020fe2000d741270 */
[----:B------:R-:W1:Y:S01]  /*14480*/  LDCU UR6, c[0x0][0x398] ;  /* 0x00007300ff0677ac */ /* 0x000e620008000800 */
[----:B------:R5:W-:Y:S01]  /*14490*/  @P3 STG.E.U8 desc[UR24][R6.64], R113 ;  /* 0x0000007106003986 */ /* 0x000be2000c101118 */
[----:B------:R-:W-:Y:S01]  /*144a0*/  IMAD.X R5, R14, 0x1, R132, P6 ;  /* 0x000000010e057824 */ /* 0x000fe200030e0684 */
[----:B------:R-:W-:Y:S01]  /*144b0*/  PRMT R13, R113, 0x9910, RZ ;  /* 0x00009910710d7816 */ /* 0x000fe200000000ff */
[----:B---3--:R-:W-:Y:S01]  /*144c0*/  VIADD R8, R0, 0x31 ;  /* 0x0000003100087836 */ /* 0x008fe20000000000 */
[----:B------:R-:W-:-:S02]  /*144d0*/  F2FP.SATFINITE.E5M2.F32.PACK_AB_MERGE_C R53, R53, R52, RZ ;  /* 0x000000343535723e */ /* 0x000fc400048060ff */
[----:B------:R3:W-:Y:S01]  /*144e0*/  @P5 STG.E.U8 desc[UR24][R4.64], R11 ;  /* 0x0000000b04005986 */ /* 0x0007e2000c101118 */
[----:B------:R-:W-:Y:S02]  /*144f0*/  SHF.R.S32.HI R13, RZ, 0x8, R13 ;  /* 0x00000008ff0d7819 */ /* 0x000fe4000001140d */
[----:B--2---:R-:W-:Y:S01]  /*14500*/  ISETP.GE.AND P3, PT, R8, UR4, PT ;  /* 0x0000000408007c0c */ /* 0x004fe2000bf66270 */
[----:B------:R-:W2:Y:S01]  /*14510*/  LDCU UR4, c[0x0][0x39c] ;  /* 0x00007380ff0477ac */ /* 0x000ea20008000800 */
[C---:B------:R-:W-:Y:S01]  /*14520*/  IADD3 R8, P6, PT, R10.reuse, R133, RZ ;  /* 0x000000850a087210 */ /* 0x040fe20007fde0ff */
[----:B------:R-:W-:Y:S01]  /*14530*/  VIADD R10, R10, UR32 ;  /* 0x000000200a0a7c36 */ /* 0x000fe20008000000 */
[----:B------:R-:W-:Y:S02]  /*14540*/  ISETP.LT.AND P5, PT, R169, UR12, !P4 ;  /* 0x0000000ca9007c0c */ /* 0x000fe4000e7a1270 */
[----:B----4-:R-:W-:Y:S01]  /*14550*/  ISETP.LT.AND P4, PT, R179, UR9, !P4 ;  /* 0x00000009b3007c0c */ /* 0x010fe2000e781270 */
[----:B------:R-:W-:Y:S01]  /*14560*/  IMAD.X R9, R14, 0x1, R3, P6 ;  /* 0x000000010e097824 */ /* 0x000fe200030e0603 */
[----:B-----5:R-:W-:Y:S01]  /*14570*/  SHF.R.S32.HI R7, RZ, 0x1f, R10 ;  /* 0x0000001fff077819 */ /* 0x020fe2000001140a */
[----:B------:R-:W4:Y:S01]  /*14580*/  LDCU UR9, c[0x0][0x398] ;  /* 0x00007300ff0977ac */ /* 0x000f220008000800 */
[----:B---3--:R-:W-:-:S02]  /*14590*/  IADD3 R4, P6, PT, R10, R2, RZ ;  /* 0x000000020a047210 */ /* 0x008fc40007fde0ff */
[----:B------:R3:W-:Y:S01]  /*145a0*/  @P2 STG.E.U8 desc[UR24][R8.64], R13 ;  /* 0x0000000d08002986 */ /* 0x0007e2000c101118 */
[C---:B------:R-:W-:Y:S01]  /*145b0*/  IADD3 R6, P2, PT, R10.reuse, R133, RZ ;  /* 0x000000850a067210 */ /* 0x040fe20007f5e0ff */
[----:B------:R-:W-:Y:S01]  /*145c0*/  VIADD R10, R10, UR32 ;  /* 0x000000200a0a7c36 */ /* 0x000fe20008000000 */
[----:B------:R-:W-:Y:S01]  /*145d0*/  PRMT R11, R51, 0x9910, RZ ;  /* 0x00009910330b7816 */ /* 0x000fe200000000ff */
[----:B------:R-:W-:Y:S01]  /*145e0*/  IMAD.X R5, R7, 0x1, R132, P6 ;  /* 0x0000000107057824 */ /* 0x000fe200030e0684 */
[----:B------:R-:W-:Y:S01]  /*145f0*/  F2FP.SATFINITE.E5M2.F32.PACK_AB_MERGE_C R117, R117, R116, RZ ;  /* 0x000000747575723e */ /* 0x000fe200048060ff */
[----:B------:R-:W-:Y:S01]  /*14600*/  IMAD.X R7, R7, 0x1, R3, P2 ;  /* 0x0000000107077824 */ /* 0x000fe200010e0603 */
[----:B--2---:R-:W-:Y:S01]  /*14610*/  ISETP.GE.AND P6, PT, R12, UR4, PT ;  /* 0x000000040c007c0c */ /* 0x004fe2000bfc6270 */
[----:B------:R-:W2:Y:S01]  /*14620*/  LDCU UR4, c[0x0][0x39c] ;  /* 0x00007380ff0477ac */ /* 0x000ea20008000800 */
[----:B------:R-:W-:Y:S01]  /*14630*/  @P5 STG.E.U8 desc[UR24][R4.64], R51 ;  /* 0x0000003304005986 */ /* 0x000fe2000c101118 */
[----:B------:R-:W-:Y:S01]  /*14640*/  SHF.R.S32.HI R12, RZ, 0x1f, R10 ;  /* 0x0000001fff0c7819 */ /* 0x000fe2000001140a */
[----:B---3--:R-:W-:-:S02]  /*14650*/  VIADD R9, R0, 0x33 ;  /* 0x0000003300097836 */ /* 0x008fc40000000000 */
[----:B------:R3:W-:Y:S01]  /*14660*/  @P4 STG.E.U8 desc[UR24][R6.64], R115 ;  /* 0x0000007306004986 */ /* 0x0007e2000c101118 */
[----:B-1----:R-:W-:Y:S01]  /*14670*/  ISETP.LT.AND P4, PT, R169, UR6, !P0 ;  /* 0x00000006a9007c0c */ /* 0x002fe2000c781270 */
[----:B------:R-:W1:Y:S01]  /*14680*/  LDCU UR6, c[0x0][0x39c] ;  /* 0x00007380ff0677ac */ /* 0x000e620008000800 */
[----:B------:R-:W-:Y:S02]  /*14690*/  IADD3 R8, P5, PT, R10, R2, RZ ;  /* 0x000000020a087210 */ /* 0x000fe40007fbe0ff */
[----:B----4-:R-:W-:Y:S01]  /*146a0*/  ISETP.LT.AND P0, PT, R179, UR9, !P0 ;  /* 0x00000009b3007c0c */ /* 0x010fe2000c701270 */
[----:B------:R-:W4:Y:S01]  /*146b0*/  LDCU UR9, c[0x0][0x398] ;  /* 0x00007300ff0977ac */ /* 0x000f220008000800 */
[----:B------:R-:W-:Y:S02]  /*146c0*/  SHF.R.S32.HI R11, RZ, 0x8, R11 ;  /* 0x00000008ff0b7819 */ /* 0x000fe4000001140b */
[----:B------:R-:W-:Y:S02]  /*146d0*/  PRMT R13, R115, 0x9910, RZ ;  /* 0x00009910730d7816 */ /* 0x000fe400000000ff */
[----:B------:R-:W-:Y:S01]  /*146e0*/  F2FP.SATFINITE.E5M2.F32.PACK_AB_MERGE_C R55, R55, R54, RZ ;  /* 0x000000363737723e */ /* 0x000fe200048060ff */
[----:B---3--:R-:W-:Y:S01]  /*146f0*/  VIADD R7, R0, 0x34 ;  /* 0x0000003400077836 */ /* 0x008fe20000000000 */
[----:B--2---:R-:W-:Y:S01]  /*14700*/  ISETP.GE.AND P2, PT, R9, UR4, PT ;  /* 0x0000000409007c0c */ /* 0x004fe2000bf46270 */
[----:B------:R-:W2:Y:S01]  /*14710*/  LDCU UR4, c[0x0][0x398] ;  /* 0x00007300ff0477ac */ /* 0x000ea20008000800 */
[----:B------:R-:W-:Y:S01]  /*14720*/  IMAD.X R9, R12, 0x1, R132, P5 ;  /* 0x000000010c097824 */ /* 0x000fe200028e0684 */
[C---:B------:R-:W-:Y:S01]  /*14730*/  IADD3 R4, P5, PT, R10.reuse, R133, RZ ;  /* 0x000000850a047210 */ /* 0x040fe20007fbe0ff */
[----:B------:R-:W-:Y:S01]  /*14740*/  VIADD R10, R10, UR32 ;  /* 0x000000200a0a7c36 */ /* 0x000fe20008000000 */
[----:B------:R-:W-:-:S02]  /*14750*/  SHF.R.S32.HI R13, RZ, 0x8, R13 ;  /* 0x00000008ff0d7819 */ /* 0x000fc4000001140d */
[----:B------:R3:W-:Y:S01]  /*14760*/  @P4 STG.E.U8 desc[UR24][R8.64], R11 ;  /* 0x0000000b08004986 */ /* 0x0007e2000c101118 */
[----:B0-----:R-:W-:Y:S01]  /*14770*/  ISETP.LT.AND P4, PT, R169, UR10, !P1 ;  /* 0x0000000aa9007c0c */ /* 0x001fe2000cf81270 */
[----:B------:R-:W-:Y:S01]  /*14780*/  IMAD.X R5, R12, 0x1, R3, P5 ;  /* 0x000000010c057824 */ /* 0x000fe200028e0603 */
[----:B------:R-:W-:Y:S01]  /*14790*/  SHF.R.S32.HI R12, RZ, 0x1f, R10 ;  /* 0x0000001fff0c7819 */ /* 0x000fe2000001140a */
[----:B------:R-:W0:Y:S01]  /*147a0*/  LDCU UR10, c[0x0][0x398] ;  /* 0x00007300ff0a77ac */ /* 0x000e220008000800 */
[----:B------:R-:W-:Y:S02]  /*147b0*/  IADD3 R6, P5, PT, R10, R2, RZ ;  /* 0x000000020a067210 */ /* 0x000fe40007fbe0ff */
[----:B------:R5:W-:Y:S01]  /*147c0*/  @P0 STG.E.U8 desc[UR24][R4.64], R13 ;  /* 0x0000000d04000986 */ /* 0x000be2000c101118 */
[----:B-1----:R-:W-:Y:S01]  /*147d0*/  ISETP.GE.AND P0, PT, R7, UR6, PT ;  /* 0x0000000607007c0c */ /* 0x002fe2000bf06270 */
[----:B------:R-:W1:Y:S01]  /*147e0*/  LDCU UR6, c[0x0][0x398] ;  /* 0x00007300ff0677ac */ /* 0x000e620008000800 */
[----:B------:R-:W-:Y:S01]  /*147f0*/  IMAD.X R7, R12, 0x1, R132, P5 ;  /* 0x000000010c077824 */ /* 0x000fe200028e0684 */
[----:B------:R-:W-:-:S02]  /*14800*/  F2FP.SATFINITE.E5M2.F32.PACK_AB_MERGE_C R119, R119, R118, RZ ;  /* 0x000000767777723e */ /* 0x000fc400048060ff */
[----:B--2---:R-:W-:Y:S01]  /*14810*/  ISETP.LT.AND P1, PT, R179, UR4, !P1 ;  /* 0x00000004b3007c0c */ /* 0x004fe2000cf21270 */
[----:B------:R-:W2:Y:S01]  /*14820*/  LDCU UR4, c[0x0][0x398] ;  /* 0x00007300ff0477ac */ /* 0x000ea20008000800 */
[C---:B---3--:R-:W-:Y:S01]  /*14830*/  IADD3 R8, P5, PT, R10.reuse, R133, RZ ;  /* 0x000000850a087210 */ /* 0x048fe20007fbe0ff */
[----:B------:R-:W-:Y:S01]  /*14840*/  VIADD R10, R10, UR32 ;  /* 0x000000200a0a7c36 */ /* 0x000fe20008000000 */
[----:B------:R3:W-:Y:S01]  /*14850*/  @P4 STG.E.U8 desc[UR24][R6.64], R53 ;  /* 0x0000003506004986 */ /* 0x0007e2000c101118 */
[----:B----4-:R-:W-:Y:S01]  /*14860*/  ISETP.LT.AND P4, PT, R169, UR9, !P3 ;  /* 0x00000009a9007c0c */ /* 0x010fe2000df81270 */
[----:B-----5:R-:W-:Y:S01]  /*14870*/  VIADD R5, R0, 0x35 ;  /* 0x0000003500057836 */ /* 0x020fe20000000000 */
[----:B------:R-:W-:Y:S01]  /*14880*/  PRMT R11, R53, 0x9910, RZ ;  /* 0x00009910350b7816 */ /* 0x000fe200000000ff */
[----:B------:R-:W-:Y:S01]  /*14890*/  IMAD.X R9, R12, 0x1, R3, P5 ;  /* 0x000000010c097824 */ /* 0x000fe200028e0603 */
[----:B------:R-:W-:Y:S01]  /*148a0*/  SHF.R.S32.HI R12, RZ, 0x1f, R10 ;  /* 0x0000001fff0c7819 */ /* 0x000fe2000001140a */
[----:B------:R-:W4:Y:S01]  /*148b0*/  LDCU UR9, c[0x0][0x398] ;  /* 0x00007300ff0977ac */ /* 0x000f220008000800 */
[----:B------:R-:W-:-:S02]  /*148c0*/  IADD3 R4, P5, PT, R10, R2, RZ ;  /* 0x000000020a047210 */ /* 0x000fc40007fbe0ff */
[----:B------:R5:W-:Y:S01]  /*148d0*/  @P1 STG.E.U8 desc[UR24][R8.64], R117 ;  /* 0x0000007508001986 */ /* 0x000be2000c101118 */
[----:B------:R-:W-:Y:S01]  /*148e0*/  ISETP.GE.AND P1, PT, R5, UR7, PT ;  /* 0x0000000705007c0c */ /* 0x000fe2000bf26270 */
[----:B------:R-:W0:Y:S01]  /*148f0*/  LDCU UR7, c[0x0][0x398] ;  /* 0x00007300ff0777ac */ /* 0x000e220008000800 */
[----:B------:R-:W-:Y:S01]  /*14900*/  IMAD.X R5, R12, 0x1, R132, P5 ;  /* 0x000000010c057824 */ /* 0x000fe200028e0684 */
[----:B------:R-:W-:Y:S02]  /*14910*/  SHF.R.S32.HI R11, RZ, 0x8, R11 ;  /* 0x00000008ff0b7819 */ /* 0x000fe4000001140b */
[----:B-1----:R-:W-:Y:S01]  /*14920*/  ISETP.LT.AND P3, PT, R179, UR6, !P3 ;  /* 0x00000006b3007c0c */ /* 0x002fe2000df61270 */
[----:B------:R-:W1:Y:S01]  /*14930*/  LDCU UR6, c[0x0][0x398] ;  /* 0x00007300ff0677ac */ /* 0x000e620008000800 */
[----:B------:R-:W-:Y:S01]  /*14940*/  PRMT R13, R117, 0x9910, RZ ;  /* 0x00009910750d7816 */ /* 0x000fe200000000ff */
[----:B------:R0:W-:Y:S01]  /*14950*/  @P4 STG.E.U8 desc[UR24][R4.64], R11 ;  /* 0x0000000b04004986 */ /* 0x0001e2000c101118 */
[C---:B---3--:R-:W-:Y:S01]  /*14960*/  IADD3 R6, P4, PT, R10.reuse, R133, RZ ;  /* 0x000000850a067210 */ /* 0x048fe20007f9e0ff */
[----:B------:R-:W-:Y:S01]  /*14970*/  VIADD R10, R10, UR32 ;  /* 0x000000200a0a7c36 */ /* 0x000fe20008000000 */
[----:B------:R-:W-:Y:S01]  /*14980*/  SHF.R.S32.HI R13, RZ, 0x8, R13 ;  /* 0x00000008ff0d7819 */ /* 0x000fe2000001140d */
[----:B-----5:R-:W-:Y:S01]  /*14990*/  VIADD R9, R0, 0x36 ;  /* 0x0000003600097836 */ /* 0x020fe20000000000 */
[----:B--2---:R-:W-:Y:S01]  /*149a0*/  ISETP.LT.AND P5, PT, R169, UR4, !P6 ;  /* 0x00000004a9007c0c */ /* 0x004fe2000f7a1270 */
[----:B------:R-:W-:Y:S01]  /*149b0*/  IMAD.X R7, R12, 0x1, R3, P4 ;  /* 0x000000010c077824 */ /* 0x000fe200020e0603 */
[----:B------:R-:W-:Y:S01]  /*149c0*/  SHF.R.S32.HI R12, RZ, 0x1f, R10 ;  /* 0x0000001fff0c7819 */ /* 0x000fe2000001140a */
[----:B------:R-:W2:Y:S01]  /*149d0*/  LDCU UR4, c[0x0][0x398] ;  /* 0x00007300ff0477ac */ /* 0x000ea20008000800 */
[----:B------:R-:W-:-:S02]  /*149e0*/  IADD3 R8, P4, PT, R10, R2, RZ ;  /* 0x000000020a087210 */ /* 0x000fc40007f9e0ff */
[----:B------:R3:W-:Y:S01]  /*149f0*/  @P3 STG.E.U8 desc[UR24][R6.64], R13 ;  /* 0x0000000d06003986 */ /* 0x0007e2000c101118 */
[----:B------:R-:W-:Y:S02]  /*14a00*/  ISETP.GE.AND P3, PT, R9, UR17, PT ;  /* 0x0000001109007c0c */ /* 0x000fe4000bf66270 */
[----:B------:R-:W-:Y:S01]  /*14a10*/  IMAD.X R9, R12, 0x1, R132, P4 ;  /* 0x000000010c097824 */ /* 0x000fe200020e0684 */
[----:B0-----:R-:W-:Y:S01]  /*14a20*/  ISETP.LT.AND P4, PT, R179, UR7, !P6 ;  /* 0x00000007b3007c0c */ /* 0x001fe2000f781270 */
[----:B------:R-:W0:Y:S01]  /*14a30*/  LDCU UR7, c[0x0][0x398] ;  /* 0x00007300ff0777ac */ /* 0x000e220008000800 */
[C---:B------:R-:W-:Y:S01]  /*14a40*/  IADD3 R4, P6, PT, R10.reuse, R133, RZ ;  /* 0x000000850a047210 */ /* 0x040fe20007fde0ff */
[----:B------:R-:W-:Y:S01]  /*14a50*/  VIADD R10, R10, UR32 ;  /* 0x000000200a0a7c36 */ /* 0x000fe20008000000 */
[----:B------:R5:W-:Y:S01]  /*14a60*/  @P5 STG.E.U8 desc[UR24][R8.64], R55 ;  /* 0x0000003708005986 */ /* 0x000be2000c101118 */
[----:B-1----:R-:W-:Y:S01]  /*14a70*/  ISETP.LT.AND P5, PT, R169, UR6, !P2 ;  /* 0x00000006a9007c0c */ /* 0x002fe2000d7a1270 */
[----:B------:R-:W1:Y:S01]  /*14a80*/  LDCU UR6, c[0x0][0x398] ;  /* 0x00007300ff0677ac */ /* 0x000e620008000800 */
[----:B------:R-:W-:Y:S01]  /*14a90*/  IMAD.X R5, R12, 0x1, R3, P6 ;  /* 0x000000010c057824 */ /* 0x000fe200030e0603 */
[----:B------:R-:W-:Y:S01]  /*14aa0*/  SHF.R.S32.HI R12, RZ, 0x1f, R10 ;  /* 0x0000001fff0c7819 */ /* 0x000fe2000001140a */
[----:B---3--:R-:W-:Y:S01]  /*14ab0*/  VIADD R7, R0, 0x37 ;  /* 0x0000003700077836 */ /* 0x008fe20000000000 */
[----:B------:R-:W-:-:S02]  /*14ac0*/  IADD3 R6, P6, PT, R10, R2, RZ ;  /* 0x000000020a067210 */ /* 0x000fc40007fde0ff */
[----:B------:R-:W-:Y:S01]  /*14ad0*/  PRMT R11, R55, 0x9910, RZ ;  /* 0x00009910370b7816 */ /* 0x000fe200000000ff */
[----:B------:R3:W-:Y:S01]  /*14ae0*/  @P4 STG.E.U8 desc[UR24][R4.64], R119 ;  /* 0x0000007704004986 */ /* 0x0007e2000c101118 */
[----:B------:R-:W-:Y:S01]  /*14af0*/  ISETP.GE.AND P4, PT, R7, UR31, PT ;  /* 0x0000001f07007c0c */ /* 0x000fe2000bf86270 */
[----:B------:R-:W-:Y:S01]  /*14b00*/  IMAD.X R7, R12, 0x1, R132, P6 ;  /* 0x000000010c077824 */ /* 0x000fe200030e0684 */
[----:B--2---:R-:W-:Y:S01]  /*14b10*/  ISETP.LT.AND P2, PT, R179, UR4, !P2 ;  /* 0x00000004b3007c0c */ /* 0x004fe2000d741270 */
[----:B------:R-:W2:Y:S01]  /*14b20*/  LDCU UR4, c[0x0][0x398] ;  /* 0x00007300ff0477ac */ /* 0x000ea20008000800 */
[----:B------:R-:W-:Y:S02]  /*14b30*/  SHF.R.S32.HI R11, RZ, 0x8, R11 ;  /* 0x00000008ff0b7819 */ /* 0x000fe4000001140b */
[C---:B-----5:R-:W-:Y:S01]  /*14b40*/  IADD3 R8, P6, PT, R10.reuse, R133, RZ ;  /* 0x000000850a087210 */ /* 0x060fe20007fde0ff */
[----:B------:R-:W-:Y:S01]  /*14b50*/  VIADD R10, R10, UR32 ;  /* 0x000000200a0a7c36 */ /* 0x000fe20008000000 */
[----:B------:R-:W-:Y:S01]  /*14b60*/  PRMT R13, R119, 0x9910, RZ ;  /* 0x00009910770d7816 */ /* 0x000fe200000000ff */
[----:B------:R5:W-:Y:S01]  /*14b70*/  @P5 STG.E.U8 desc[UR24][R6.64], R11 ;  /* 0x0000000b06005986 */ /* 0x000be2000c101118 */
[----:B0-----:R-:W-:Y:S01]  /*14b80*/  ISETP.LT.AND P5, PT, R169, UR7, !P0 ;  /* 0x00000007a9007c0c */ /* 0x001fe2000c7a1270 */
[----:B------:R-:W-:Y:S01]  /*14b90*/  IMAD.X R9, R12, 0x1, R3, P6 ;  /* 0x000000010c097824 */ /* 0x000fe200030e0603 */
[----:B------:R-:W-:Y:S01]  /*14ba0*/  SHF.R.S32.HI R13, RZ, 0x8, R13 ;  /* 0x00000008ff0d7819 */ /* 0x000fe2000001140d */
[----:B---3--:R-:W-:Y:S01]  /*14bb0*/  VIADD R5, R0, 0x38 ;  /* 0x0000003800057836 */ /* 0x008fe20000000000 */
[----:B------:R-:W-:Y:S01]  /*14bc0*/  SHF.R.S32.HI R12, RZ, 0x1f, R10 ;  /* 0x0000001fff0c7819 */ /* 0x000fe2000001140a */
[----:B------:R-:W0:Y:S01]  /*14bd0*/  LDCU UR7, c[0x0][0x398] ;  /* 0x00007300ff0777ac */ /* 0x000e220008000800 */
[----:B------:R-:W-:Y:S01]  /*14be0*/  IADD3 R4, P6, PT, R10, R2, RZ ;  /* 0x000000020a047210 */ /* 0x000fe20007fde0ff */
[----:B------:R3:W-:Y:S01]  /*14bf0*/  @P2 STG.E.U8 desc[UR24][R8.64], R13 ;  /* 0x0000000d08002986 */ /* 0x0007e2000c101118 */
[----:B------:R-:W-:-:S02]  /*14c00*/  ISETP.GE.AND P2, PT, R5, UR29, PT ;  /* 0x0000001d05007c0c */ /* 0x000fc4000bf46270 */
[----:B-1----:R-:W-:Y:S01]  /*14c10*/  ISETP.LT.AND P0, PT, R179, UR6, !P0 ;  /* 0x00000006b3007c0c */ /* 0x002fe2000c701270 */
[----:B------:R-:W-:Y:S01]  /*14c20*/  IMAD.X R5, R12, 0x1, R132, P6 ;  /* 0x000000010c057824 */ /* 0x000fe200030e0684 */
[----:B------:R-:W-:Y:S01]  /*14c30*/  F2FP.SATFINITE.E5M2.F32.PACK_AB_MERGE_C R57, R57, R56, RZ ;  /* 0x000000383939723e */ /* 0x000fe200048060ff */
[----:B------:R-:W1:Y:S01]  /*14c40*/  LDCU UR6, c[0x0][0x398] ;  /* 0x00007300ff0677ac */ /* 0x000e620008000800 */
[C---:B-----5:R-:W-:Y:S01]  /*14c50*/  IADD3 R6, P6, PT, R10.reuse, R133, RZ ;  /* 0x000000850a067210 */ /* 0x060fe20007fde0ff */
[----:B------:R-:W-:Y:S01]  /*14c60*/  VIADD R10, R10, UR32 ;  /* 0x000000200a0a7c36 */ /* 0x000fe20008000000 */
[----:B------:R-:W-:Y:S01]  /*14c70*/  F2FP.SATFINITE.E5M2.F32.PACK_AB_MERGE_C R121, R121, R120, RZ ;  /* 0x000000787979723e */ /* 0x000fe200048060ff */
[----:B------:R5:W-:Y:S01]  /*14c80*/  @P5 STG.E.U8 desc[UR24][R4.64], R57 ;  /* 0x0000003904005986 */ /* 0x000be2000c101118 */
[----:B--2---:R-:W-:Y:S01]  /*14c90*/  ISETP.LT.AND P5, PT, R169, UR4, !P1 ;  /* 0x00000004a9007c0c */ /* 0x004fe2000cfa1270 */
[----:B------:R-:W-:Y:S01]  /*14ca0*/  IMAD.X R7, R12, 0x1, R3, P6 ;  /* 0x000000010c077824 */ /* 0x000fe200030e0603 */
[----:B------:R-:W-:Y:S01]  /*14cb0*/  SHF.R.S32.HI R12, RZ, 0x1f, R10 ;  /* 0x0000001fff0c7819 */ /* 0x000fe2000001140a */
[----:B---3--:R-:W-:Y:S01]  /*14cc0*/  VIADD R9, R0, 0x39 ;  /* 0x0000003900097836 */ /* 0x008fe20000000000 */
[----:B------:R-:W-:Y:S01]  /*14cd0*/  IADD3 R8, P6, PT, R10, R2, RZ ;  /* 0x000000020a087210 */ /* 0x000fe20007fde0ff */
[----:B------:R-:W2:Y:S01]  /*14ce0*/  LDCU UR4, c[0x0][0x398] ;  /* 0x00007300ff0477ac */ /* 0x000ea20008000800 */
[----:B------:R-:W-:Y:S01]  /*14cf0*/  PRMT R11, R57, 0x9910, RZ ;  /* 0x00009910390b7816 */ /* 0x000fe200000000ff */
[----:B------:R3:W-:Y:S01]  /*14d00*/  @P0 STG.E.U8 desc[UR24][R6.64], R121 ;  /* 0x0000007906000986 */ /* 0x0007e2000c101118 */
[----:B------:R-:W-:Y:S01]  /*14d10*/  ISETP.GE.AND P0, PT, R9, UR27, PT ;  /* 0x0000001b09007c0c */ /* 0x000fe2000bf06270 */
[----:B------:R-:W-:Y:S01]  /*14d20*/  IMAD.X R9, R12, 0x1, R132, P6 ;  /* 0x000000010c097824 */ /* 0x000fe200030e0684 */
[----:B0-----:R-:W-:Y:S01]  /*14d30*/  ISETP.LT.AND P1, PT, R179, UR7, !P1 ;  /* 0x00000007b3007c0c */ /* 0x001fe2000cf21270 */
[----:B------:R-:W0:Y:S01]  /*14d40*/  LDCU UR7, c[0x0][0x398] ;  /* 0x00007300ff0777ac */ /* 0x000e220008000800 */
[----:B------:R-:W-:-:S02]  /*14d50*/  SHF.R.S32.HI R11, RZ, 0x8, R11 ;  /* 0x00000008ff0b7819 */ /* 0x000fc4000001140b */
[C---:B-----5:R-:W-:Y:S01]  /*14d60*/  IADD3 R4, P6, PT, R10.reuse, R133, RZ ;  /* 0x000000850a047210 */ /* 0x060fe20007fde0ff */
[----:B------:R-:W-:Y:S01]  /*14d70*/  VIADD R10, R10, UR32 ;  /* 0x000000200a0a7c36 */ /* 0x000fe20008000000 */
[----:B------:R-:W-:Y:S01]  /*14d80*/  PRMT R13, R121, 0x9910, RZ ;  /* 0x00009910790d7816 */ /* 0x000fe200000000ff */
[----:B------:R5:W-:Y:S01]  /*14d90*/  @P5 STG.E.U8 desc[UR24][R8.64], R11 ;  /* 0x0000000b08005986 */ /* 0x000be2000c101118 */
[----:B-1----:R-:W-:Y:S01]  /*14da0*/  ISETP.LT.AND P5, PT, R169, UR6, !P3 ;  /* 0x00000006a9007c0c */ /* 0x002fe2000dfa1270 */
[----:B------:R-:W-:Y:S01]  /*14db0*/  IMAD.X R5, R12, 0x1, R3, P6 ;  /* 0x000000010c057824 */ /* 0x000fe200030e0603 */
[----:B------:R-:W-:Y:S01]  /*14dc0*/  SHF.R.S32.HI R13, RZ, 0x8, R13 ;  /* 0x00000008ff0d7819 */ /* 0x000fe2000001140d */
[----:B---3--:R-:W-:Y:S01]  /*14dd0*/  VIADD R7, R0, 0x3a ;  /* 0x0000003a00077836 */ /* 0x008fe20000000000 */
[----:B------:R-:W-:Y:S01]  /*14de0*/  SHF.R.S32.HI R12, RZ, 0x1f, R10 ;  /* 0x0000001fff0c7819 */ /* 0x000fe2000001140a */
[----:B------:R-:W1:Y:S01]  /*14df0*/  LDCU UR6, c[0x0][0x398] ;  /* 0x00007300ff0677ac */ /* 0x000e620008000800 */
[----:B------:R-:W-:Y:S01]  /*14e00*/  IADD3 R6, P6, PT, R10, R2, RZ ;  /* 0x000000020a067210 */ /* 0x000fe20007fde0ff */
[----:B------:R3:W-:Y:S01]  /*14e10*/  @P1 STG.E.U8 desc[UR24][R4.64], R13 ;  /* 0x0000000d04001986 */ /* 0x0007e2000c101118 */
[----:B------:R-:W-:-:S02]  /*14e20*/  ISETP.GE.AND P1, PT, R7, UR23, PT ;  /* 0x0000001707007c0c */ /* 0x000fc4000bf26270 */
[----:B--2---:R-:W-:Y:S01]  /*14e30*/  ISETP.LT.AND P3, PT, R179, UR4, !P3 ;  /* 0x00000004b3007c0c */ /* 0x004fe2000df61270 */
[----:B------:R-:W-:Y:S01]  /*14e40*/  IMAD.X R7, R12, 0x1, R132, P6 ;  /* 0x000000010c077824 */ /* 0x000fe200030e0684 */
[----:B------:R-:W-:Y:S01]  /*14e50*/  F2FP.SATFINITE.E5M2.F32.PACK_AB_MERGE_C R59, R59, R58, RZ ;  /* 0x0000003a3b3b723e */ /* 0x000fe200048060ff */
[----:B------:R-:W2:Y:S01]  /*14e60*/  LDCU UR4, c[0x0][0x398] ;  /* 0x00007300ff0477ac */ /* 0x000ea20008000800 */
[C---:B-----5:R-:W-:Y:S01]  /*14e70*/  IADD3 R8, P6, PT, R10.reuse, R133, RZ ;  /* 0x000000850a087210 */ /* 0x060fe20007fde0ff */
[----:B------:R-:W-:Y:S01]  /*14e80*/  VIADD R10, R10, UR32 ;  /* 0x000000200a0a7c36 */ /* 0x000fe20008000000 */
[----:B------:R-:W-:Y:S01]  /*14e90*/  F2FP.SATFINITE.E5M2.F32.PACK_AB_MERGE_C R123, R123, R122, RZ ;  /* 0x0000007a7b7b723e */ /* 0x000fe200048060ff */
[----:B------:R5:W-:Y:S01]  /*14ea0*/  @P5 STG.E.U8 desc[UR24][R6.64], R59 ;  /* 0x0000003b06005986 */ /* 0x000be2000c101118 */
[----:B0-----:R-:W-:Y:S01]  /*14eb0*/  ISETP.LT.AND P5, PT, R169, UR7, !P4 ;  /* 0x00000007a9007c0c */ /* 0x001fe2000e7a1270 */
[----:B------:R-:W-:Y:S01]  /*14ec0*/  IMAD.X R9, R12, 0x1, R3, P6 ;  /* 0x000000010c097824 */ /* 0x000fe200030e0603 */
[----:B------:R-:W-:Y:S01]  /*14ed0*/  SHF.R.S32.HI R12, RZ, 0x1f, R10 ;  /* 0x0000001fff0c7819 */ /* 0x000fe2000001140a */
[----:B---3--:R-:W-:Y:S01]  /*14ee0*/  VIADD R5, R0, 0x3b ;  /* 0x0000003b00057836 */ /* 0x008fe20000000000 */
[----:B------:R-:W-:Y:S01]  /*14ef0*/  IADD3 R4, P6, PT, R10, R2, RZ ;  /* 0x000000020a047210 */ /* 0x000fe20007fde0ff */
[----:B------:R-:W0:Y:S01]  /*14f00*/  LDCU UR7, c[0x0][0x398] ;  /* 0x00007300ff0777ac */ /* 0x000e220008000800 */
[----:B------:R-:W-:Y:S01]  /*14f10*/  PRMT R11, R59, 0x9910, RZ ;  /* 0x000099103b0b7816 */ /* 0x000fe200000000ff */
[----:B------:R3:W-:Y:S01]  /*14f20*/  @P3 STG.E.U8 desc[UR24][R8.64], R123 ;  /* 0x0000007b08003986 */ /* 0x0007e2000c101118 */
[----:B------:R-:W-:Y:S01]  /*14f30*/  ISETP.GE.AND P3, PT, R5, UR21, PT ;  /* 0x0000001505007c0c */ /* 0x000fe2000bf66270 */
[----:B------:R-:W-:Y:S01]  /*14f40*/  IMAD.X R5, R12, 0x1, R132, P6 ;  /* 0x000000010c057824 */ /* 0x000fe200030e0684 */
[----:B------:R-:W-:-:S02]  /*14f50*/  SHF.R.S32.HI R11, RZ, 0x8, R11 ;  /* 0x00000008ff0b7819 */ /* 0x000fc4000001140b */
[----:B-1----:R-:W-:Y:S01]  /*14f60*/  ISETP.LT.AND P4, PT, R179, UR6, !P4 ;  /* 0x00000006b3007c0c */ /* 0x002fe2000e781270 */
[----:B------:R-:W1:Y:S01]  /*14f70*/  LDCU UR6, c[0x0][0x398] ;  /* 0x00007300ff0677ac */ /* 0x000e620008000800 */
[C---:B-----5:R-:W-:Y:S01]  /*14f80*/  IADD3 R6, P6, PT, R10.reuse, R133, RZ ;  /* 0x000000850a067210 */ /* 0x060fe20007fde0ff */
[----:B------:R-:W-:Y:S01]  /*14f90*/  VIADD R10, R10, UR32 ;  /* 0x000000200a0a7c36 */ /* 0x000fe20008000000 */
[----:B------:R5:W-:Y:S01]  /*14fa0*/  @P5 STG.E.U8 desc[UR24][R4.64], R11 ;  /* 0x0000000b04005986 */ /* 0x000be2000c101118 */
[----:B--2---:R-:W-:Y:S01]  /*14fb0*/  ISETP.LT.AND P5, PT, R169, UR4, !P2 ;  /* 0x00000004a9007c0c */ /* 0x004fe2000d7a1270 */
[----:B------:R-:W2:Y:S01]  /*14fc0*/  LDCU UR4, c[0x0][0x398] ;  /* 0x00007300ff0477ac */ /* 0x000ea20008000800 */
[----:B------:R-:W-:Y:S01]  /*14fd0*/  IMAD.X R7, R12, 0x1, R3, P6 ;  /* 0x000000010c077824 */ /* 0x000fe200030e0603 */
[----:B------:R-:W-:Y:S02]  /*14fe0*/  PRMT R13, R123, 0x9910, RZ ;  /* 0x000099107b0d7816 */ /* 0x000fe400000000ff */
[----:B------:R-:W-:-:S02]  /*14ff0*/  SHF.R.S32.HI R12, RZ, 0x1f, R10 ;  /* 0x0000001fff0c7819 */ /* 0x000fc4000001140a */
[----:B---3--:R-:W-:Y:S02]  /*15000*/  IADD3 R8, P6, PT, R10, R2, RZ ;  /* 0x000000020a087210 */ /* 0x008fe40007fde0ff */
[----:B------:R-:W-:Y:S02]  /*15010*/  SHF.R.S32.HI R13, RZ, 0x8, R13 ;  /* 0x00000008ff0d7819 */ /* 0x000fe4000001140d */
[----:B------:R-:W-:Y:S01]  /*15020*/  F2FP.SATFINITE.E5M2.F32.PACK_AB_MERGE_C R61, R61, R60, RZ ;  /* 0x0000003c3d3d723e */ /* 0x000fe200048060ff */
[----:B-----5:R-:W-:Y:S01]  /*15030*/  VIADD R4, R0, 0x3c ;  /* 0x0000003c00047836 */ /* 0x020fe20000000000 */
[----:B0-----:R-:W-:Y:S01]  /*15040*/  ISETP.LT.AND P2, PT, R179, UR7, !P2 ;  /* 0x00000007b3007c0c */ /* 0x001fe2000d741270 */
[----:B------:R-:W-:Y:S01]  /*15050*/  IMAD.X R9, R12, 0x1, R132, P6 ;  /* 0x000000010c097824 */ /* 0x000fe200030e0684 */
[----:B------:R0:W-:Y:S01]  /*15060*/  @P4 STG.E.U8 desc[UR24][R6.64], R13 ;  /* 0x0000000d06004986 */ /* 0x0001e2000c101118 */
[----:B------:R-:W-:Y:S01]  /*15070*/  VIADD R11, R10, UR32 ;  /* 0x000000200a0b7c36 */ /* 0x000fe20008000000 */
[----:B------:R-:W-:Y:S01]  /*15080*/  ISETP.GE.AND P4, PT, R4, UR19, PT ;  /* 0x0000001304007c0c */ /* 0x000fe2000bf86270 */
[----:B------:R-:W3:Y:S01]  /*15090*/  LDCU UR7, c[0x0][0x398] ;  /* 0x00007300ff0777ac */ /* 0x000ee20008000800 */
[----:B------:R5:W-:Y:S01]  /*150a0*/  @P5 STG.E.U8 desc[UR24][R8.64], R61 ;  /* 0x0000003d08005986 */ /* 0x000be2000c101118 */
[----:B------:R-:W-:-:S02]  /*150b0*/  IADD3 R4, P6, PT, R10, R133, RZ ;  /* 0x000000850a047210 */ /* 0x000fc40007fde0ff */
[----:B-1----:R-:W-:Y:S01]  /*150c0*/  ISETP.LT.AND P5, PT, R169, UR6, !P0 ;  /* 0x00000006a9007c0c */ /* 0x002fe2000c7a1270 */
[----:B------:R-:W1:Y:S01]  /*150d0*/  LDCU UR6, c[0x0][0x398] ;  /* 0x00007300ff0677ac */ /* 0x000e620008000800 */
[----:B------:R-:W-:Y:S01]  /*150e0*/  PRMT R14, R61, 0x9910, RZ ;  /* 0x000099103d0e7816 */ /* 0x000fe200000000ff */
[----:B------:R-:W-:Y:S01]  /*150f0*/  IMAD.X R5, R12, 0x1, R3, P6 ;  /* 0x000000010c057824 */ /* 0x000fe200030e0603 */
[----:B------:R-:W-:Y:S01]  /*15100*/  F2FP.SATFINITE.E5M2.F32.PACK_AB_MERGE_C R125, R125, R124, RZ ;  /* 0x0000007c7d7d723e */ /* 0x000fe200048060ff */
[C---:B------:R-:W-:Y:S01]  /*15110*/  VIADD R12, R0.reuse, 0x3e ;  /* 0x0000003e000c7836 */ /* 0x040fe20000000000 */
[----:B------:R-:W-:Y:S01]  /*15120*/  SHF.R.S32.HI R10, RZ, 0x1f, R11 ;  /* 0x0000001fff0a7819 */ /* 0x000fe2000001140b */
[----:B0-----:R-:W-:Y:S01]  /*15130*/  IMAD.MOV.U32 R13, RZ, RZ, R14 ;  /* 0x000000ffff0d7224 */ /* 0x001fe200078e000e */
[----:B------:R-:W-:Y:S01]  /*15140*/  IADD3 R6, P6, PT, R11, R2, RZ ;  /* 0x000000020b067210 */ /* 0x000fe20007fde0ff */
[----:B-----5:R-:W-:Y:S01]  /*15150*/  VIADD R8, R0, 0x3d ;  /* 0x0000003d00087836 */ /* 0x020fe20000000000 */
[----:B--2---:R-:W-:Y:S01]  /*15160*/  ISETP.LT.AND P0, PT, R179, UR4, !P0 ;  /* 0x00000004b3007c0c */ /* 0x004fe2000c701270 */
[----:B------:R0:W-:Y:S01]  /*15170*/  @P2 STG.E.U8 desc[UR24][R4.64], R125 ;  /* 0x0000007d04002986 */ /* 0x0001e2000c101118 */
[----:B------:R-:W-:Y:S01]  /*15180*/  SHF.R.S32.HI R13, RZ, 0x8, R13 ;  /* 0x00000008ff0d7819 */ /* 0x000fe2000001140d */
[----:B------:R-:W-:Y:S01]  /*15190*/  IMAD.X R7, R10, 0x1, R132, P6 ;  /* 0x000000010a077824 */ /* 0x000fe200030e0684 */
[----:B------:R-:W-:Y:S01]  /*151a0*/  ISETP.GE.AND P2, PT, R8, UR13, PT ;  /* 0x0000000d08007c0c */ /* 0x000fe2000bf46270 */
[----:B------:R-:W2:Y:S01]  /*151b0*/  LDCU UR4, c[0x0][0x398] ;  /* 0x00007300ff0477ac */ /* 0x000ea20008000800 */
[C---:B------:R-:W-:Y:S01]  /*151c0*/  IADD3 R8, P6, PT, R11.reuse, R133, RZ ;  /* 0x000000850b087210 */ /* 0x040fe20007fde0ff */
[----:B------:R-:W-:Y:S01]  /*151d0*/  VIADD R11, R11, UR32 ;  /* 0x000000200b0b7c36 */ /* 0x000fe20008000000 */
[----:B------:R-:W-:Y:S01]  /*151e0*/  PRMT R15, R125, 0x9910, RZ ;  /* 0x000099107d0f7816 */ /* 0x000fe200000000ff */
[----:B------:R5:W-:Y:S01]  /*151f0*/  @P5 STG.E.U8 desc[UR24][R6.64], R13 ;  /* 0x0000000d06005986 */ /* 0x000be2000c101118 */
[----:B----4-:R-:W-:Y:S01]  /*15200*/  ISETP.LT.AND P5, PT, R169, UR9, !P1 ;  /* 0x00000009a9007c0c */ /* 0x010fe2000cfa1270 */
[----:B------:R-:W-:Y:S01]  /*15210*/  IMAD.X R9, R10, 0x1, R3, P6 ;  /* 0x000000010a097824 */ /* 0x000fe200030e0603 */
[----:B------:R-:W-:Y:S01]  /*15220*/  SHF.R.S32.HI R15, RZ, 0x8, R15 ;  /* 0x00000008ff0f7819 */ /* 0x000fe2000001140f */
[----:B------:R-:W4:Y:S01]  /*15230*/  LDCU UR9, c[0x0][0x398] ;  /* 0x00007300ff0977ac */ /* 0x000f220008000800 */
[----:B-1----:R-:W-:-:S02]  /*15240*/  ISETP.LT.AND P1, PT, R179, UR6, !P1 ;  /* 0x00000006b3007c0c */ /* 0x002fc4000cf21270 */
[----:B0-----:R-:W-:Y:S01]  /*15250*/  IADD3 R4, P6, PT, R11, R2, RZ ;  /* 0x000000020b047210 */ /* 0x001fe20007fde0ff */
[----:B------:R-:W0:Y:S01]  /*15260*/  LDCU UR6, c[0x0][0x398] ;  /* 0x00007300ff0677ac */ /* 0x000e220008000800 */
[----:B------:R1:W-:Y:S01]  /*15270*/  @P0 STG.E.U8 desc[UR24][R8.64], R15 ;  /* 0x0000000f08000986 */ /* 0x0003e2000c101118 */
[----:B------:R-:W-:Y:S02]  /*15280*/  F2FP.SATFINITE.E5M2.F32.PACK_AB_MERGE_C R63, R63, R62, RZ ;  /* 0x0000003e3f3f723e */ /* 0x000fe400048060ff */
[----:B-----5:R-:W-:Y:S02]  /*15290*/  SHF.R.S32.HI R7, RZ, 0x1f, R11 ;  /* 0x0000001fff077819 */ /* 0x020fe4000001140b */
[C---:B------:R-:W-:Y:S01]  /*152a0*/  IADD3 R6, P0, PT, R11.reuse, R133, RZ ;  /* 0x000000850b067210 */ /* 0x040fe20007f1e0ff */
[----:B------:R-:W-:Y:S01]  /*152b0*/  VIADD R11, R11, UR32 ;  /* 0x000000200b0b7c36 */ /* 0x000fe20008000000 */
[----:B------:R-:W-:Y:S01]  /*152c0*/  F2FP.SATFINITE.E5M2.F32.PACK_AB_MERGE_C R127, R127, R126, RZ ;  /* 0x0000007e7f7f723e */ /* 0x000fe200048060ff */
[----:B------:R-:W-:Y:S01]  /*152d0*/  IMAD.X R5, R7, 0x1, R132, P6 ;  /* 0x0000000107057824 */ /* 0x000fe200030e0684 */
[----:B------:R-:W-:Y:S01]  /*152e0*/  PRMT R13, R63, 0x9910, RZ ;  /* 0x000099103f0d7816 */ /* 0x000fe200000000ff */
[----:B------:R-:W-:Y:S01]  /*152f0*/  IMAD.X R7, R7, 0x1, R3, P0 ;  /* 0x0000000107077824 */ /* 0x000fe200000e0603 */
[----:B------:R-:W-:Y:S01]  /*15300*/  F2FP.SATFINITE.E5M2.F32.PACK_AB_MERGE_C R65, R65, R64, RZ ;  /* 0x000000404141723e */ /* 0x000fe200048060ff */
[----:B-1----:R-:W-:Y:S01]  /*15310*/  VIADD R9, R0, 0x3f ;  /* 0x0000003f00097836 */ /* 0x002fe20000000000 */
[----:B------:R1:W-:Y:S01]  /*15320*/  @P5 STG.E.U8 desc[UR24][R4.64], R63 ;  /* 0x0000003f04005986 */ /* 0x0003e2000c101118 */
[----:B------:R-:W-:-:S02]  /*15330*/  SHF.R.S32.HI R0, RZ, 0x1f, R11 ;  /* 0x0000001fff007819 */ /* 0x000fc4000001140b */
[-C--:B------:R-:W-:Y:S01]  /*15340*/  IADD3 R8, P5, PT, R11, R2.reuse, RZ ;  /* 0x000000020b087210 */ /* 0x080fe20007fbe0ff */
[----:B------:R5:W-:Y:S01]  /*15350*/  @P1 STG.E.U8 desc[UR24][R6.64], R127 ;  /* 0x0000007f06001986 */ /* 0x000be2000c101118 */
[----:B--2---:R-:W-:Y:S01]  /*15360*/  ISETP.LT.AND P1, PT, R169, UR4, !P3 ;  /* 0x00000004a9007c0c */ /* 0x004fe2000df21270 */
[----:B------:R-:W2:Y:S01]  /*15370*/  LDCU UR4, c[0x0][0x398] ;  /* 0x00007300ff0477ac */ /* 0x000ea20008000800 */
[----:B0-----:R-:W-:Y:S02]  /*15380*/  ISETP.LT.AND P3, PT, R179, UR6, !P3 ;  /* 0x00000006b3007c0c */ /* 0x001fe4000df61270 */
[----:B------:R-:W-:Y:S01]  /*15390*/  ISETP.GE.AND P0, PT, R9, UR5, PT ;  /* 0x0000000509007c0c */ /* 0x000fe2000bf06270 */
[----:B------:R-:W-:Y:S01]  /*153a0*/  IMAD.X R9, R0, 0x1, R132, P5 ;  /* 0x0000000100097824 */ /* 0x000fe200028e0684 */
[----:B------:R-:W-:Y:S01]  /*153b0*/  SHF.R.S32.HI R13, RZ, 0x8, R13 ;  /* 0x00000008ff0d7819 */ /* 0x000fe2000001140d */
[----:B------:R-:W0:Y:S01]  /*153c0*/  LDCU UR5, c[0x0][0x398] ;  /* 0x00007300ff0577ac */ /* 0x000e220008000800 */
[C---:B-1----:R-:W-:Y:S01]  /*153d0*/  IADD3 R4, P5, PT, R11.reuse, R133, RZ ;  /* 0x000000850b047210 */ /* 0x042fe20007fbe0ff */
[----:B------:R-:W-:Y:S01]  /*153e0*/  VIADD R11, R11, UR32 ;  /* 0x000000200b0b7c36 */ /* 0x000fe20008000000 */
[----:B------:R-:W-:Y:S01]  /*153f0*/  PRMT R15, R127, 0x9910, RZ ;  /* 0x000099107f0f7816 */ /* 0x000fe200000000ff */
[----:B------:R-:W1:Y:S01]  /*15400*/  LDCU UR6, c[0x0][0x398] ;  /* 0x00007300ff0677ac */ /* 0x000e620008000800 */
[----:B------:R-:W-:Y:S01]  /*15410*/  ISETP.GE.AND P6, PT, R12, UR11, PT ;  /* 0x0000000b0c007c0c */ /* 0x000fe2000bfc6270 */
[----:B------:R-:W-:Y:S01]  /*15420*/  IMAD.X R5, R0, 0x1, R3, P5 ;  /* 0x0000000100057824 */ /* 0x000fe200028e0603 */
[----:B------:R-:W-:Y:S01]  /*15430*/  SHF.R.S32.HI R15, RZ, 0x8, R15 ;  /* 0x00000008ff0f7819 */ /* 0x000fe2000001140f */
[----:B------:R0:W-:Y:S01]  /*15440*/  @P1 STG.E.U8 desc[UR24][R8.64], R13 ;  /* 0x0000000d08001986 */ /* 0x0001e2000c101118 */
[----:B---3--:R-:W-:Y:S01]  /*15450*/  ISETP.LT.AND P1, PT, R169, UR7, !P4 ;  /* 0x00000007a9007c0c */ /* 0x008fe2000e721270 */
[----:B------:R-:W3:Y:S01]  /*15460*/  LDCU UR7, c[0x0][0x398] ;  /* 0x00007300ff0777ac */ /* 0x000ee20008000800 */
[----:B------:R-:W-:Y:S01]  /*15470*/  SHF.R.S32.HI R0, RZ, 0x1f, R11 ;  /* 0x0000001fff007819 */ /* 0x000fe2000001140b */
[----:B------:R1:W-:Y:S01]  /*15480*/  @P3 STG.E.U8 desc[UR24][R4.64], R15 ;  /* 0x0000000f04003986 */ /* 0x0003e2000c101118 */
[----:B-----5:R-:W-:-:S02]  /*15490*/  IADD3 R6, P5, PT, R11, R2, RZ ;  /* 0x000000020b067210 */ /* 0x020fc40007fbe0ff */
[----:B----4-:R-:W-:Y:S01]  /*154a0*/  ISETP.LT.AND P4, PT, R179, UR9, !P4 ;  /* 0x00000009b3007c0c */ /* 0x010fe2000e781270 */
[----:B------:R-:W4:Y:S01]  /*154b0*/  LDCU UR9, c[0x0][0x398] ;  /* 0x00007300ff0977ac */ /* 0x000f220008000800 */
[----:B------:R-:W-:Y:S01]  /*154c0*/  F2FP.SATFINITE.E5M2.F32.PACK_AB_MERGE_C R129, R129, R128, RZ ;  /* 0x000000808181723e */ /* 0x000fe200048060ff */
[C---:B------:R-:W-:Y:S01]  /*154d0*/  IMAD.X R7, R0.reuse, 0x1, R132, P5 ;  /* 0x0000000100077824 */ /* 0x040fe200028e0684 */
[----:B--2---:R-:W-:Y:S02]  /*154e0*/  ISETP.LT.AND P5, PT, R169, UR4, !P2 ;  /* 0x00000004a9007c0c */ /* 0x004fe4000d7a1270 */
[CC--:B0-----:R-:W-:Y:S01]  /*154f0*/  IADD3 R8, P3, PT, R11.reuse, R133.reuse, RZ ;  /* 0x000000850b087210 */ /* 0x0c1fe20007f7e0ff */
[----:B------:R-:W-:Y:S01]  /*15500*/  VIADD R11, R11, UR32 ;  /* 0x000000200b0b7c36 */ /* 0x000fe20008000000 */
[----:B------:R0:W-:Y:S01]  /*15510*/  @P1 STG.E.U8 desc[UR24][R6.64], R65 ;  /* 0x0000004106001986 */ /* 0x0001e2000c101118 */
[----:B------:R-:W-:Y:S02]  /*15520*/  ISETP.LT.AND P2, PT, R179, UR5, !P2 ;  /* 0x00000005b3007c0c */ /* 0x000fe4000d741270 */
[----:B------:R-:W-:Y:S01]  /*15530*/  IMAD.X R9, R0, 0x1, R3, P3 ;  /* 0x0000000100097824 */ /* 0x000fe200018e0603 */
[----:B------:R-:W-:Y:S01]  /*15540*/  SHF.R.S32.HI R12, RZ, 0x1f, R11 ;  /* 0x0000001fff0c7819 */ /* 0x000fe2000001140b */
[C---:B------:R-:W-:Y:S01]  /*15550*/  VIADD R0, R11.reuse, UR32 ;  /* 0x000000200b007c36 */ /* 0x040fe20008000000 */
[----:B------:R-:W-:-:S02]  /*15560*/  IADD3 R10, P3, PT, R11, R133, RZ ;  /* 0x000000850b0a7210 */ /* 0x000fc40007f7e0ff */
[-C--:B-1----:R-:W-:Y:S01]  /*15570*/  IADD3 R4, P1, PT, R11, R2.reuse, RZ ;  /* 0x000000020b047210 */ /* 0x082fe20007f3e0ff */
[----:B------:R1:W-:Y:S01]  /*15580*/  @P4 STG.E.U8 desc[UR24][R8.64], R129 ;  /* 0x0000008108004986 */ /* 0x0003e2000c101118 */
[----:B------:R-:W-:Y:S01]  /*15590*/  SHF.R.S32.HI R13, RZ, 0x1f, R0 ;  /* 0x0000001fff0d7819 */ /* 0x000fe20000011400 */
[----:B------:R-:W-:Y:S01]  /*155a0*/  IMAD.X R11, R12, 0x1, R3, P3 ;  /* 0x000000010c0b7824 */ /* 0x000fe200018e0603 */
[C---:B0-----:R-:W-:Y:S01]  /*155b0*/  IADD3 R6, P3, PT, R0.reuse, R2, RZ ;  /* 0x0000000200067210 */ /* 0x041fe20007f7e0ff */
[----:B------:R-:W-:Y:S01]  /*155c0*/  VIADD R14, R0, UR32 ;  /* 0x00000020000e7c36 */ /* 0x000fe20008000000 */
[----:B------:R-:W-:Y:S01]  /*155d0*/  ISETP.LT.AND P4, PT, R169, UR6, !P6 ;  /* 0x00000006a9007c0c */ /* 0x000fe2000f781270 */
[--C-:B------:R-:W-:Y:S01]  /*155e0*/  IMAD.X R5, R12, 0x1, R132.reuse, P1 ;  /* 0x000000010c057824 */ /* 0x100fe200008e0684 */
[----:B---3--:R-:W-:Y:S01]  /*155f0*/  ISETP.LT.AND P6, PT, R179, UR7, !P6 ;  /* 0x00000007b3007c0c */ /* 0x008fe2000f7c1270 */
[----:B------:R-:W-:Y:S01]  /*15600*/  IMAD.X R7, R13, 0x1, R132, P3 ;  /* 0x000000010d077824 */ /* 0x000fe200018e0684 */
[----:B----4-:R-:W-:-:S02]  /*15610*/  ISETP.LT.AND P1, PT, R169, UR9, !P0 ;  /* 0x00000009a9007c0c */ /* 0x010fc4000c721270 */
[----:B------:R-:W-:Y:S02]  /*15620*/  PRMT R15, R65, 0x9910, RZ ;  /* 0x00009910410f7816 */ /* 0x000fe400000000ff */
[----:B-1----:R-:W-:Y:S02]  /*15630*/  IADD3 R8, P3, PT, R0, R133, RZ ;  /* 0x0000008500087210 */ /* 0x002fe40007f7e0ff */
[----:B------:R-:W-:Y:S02]  /*15640*/  SHF.R.S32.HI R0, RZ, 0x1f, R14 ;  /* 0x0000001fff007819 */ /* 0x000fe4000001140e */
[----:B------:R-:W-:Y:S01]  /*15650*/  F2FP.SATFINITE.E5M2.F32.PACK_AB_MERGE_C R67, R67, R66, RZ ;  /* 0x000000424343723e */ /* 0x000fe200048060ff */
[----:B------:R-:W-:Y:S01]  /*15660*/  IMAD.X R9, R13, 0x1, R3, P3 ;  /* 0x000000010d097824 */ /* 0x000fe200018e0603 */
[----:B------:R-:W-:Y:S02]  /*15670*/  IADD3 R12, P3, PT, R14, R2, RZ ;  /* 0x000000020e0c7210 */ /* 0x000fe40007f7e0ff */
[----:B------:R-:W-:-:S02]  /*15680*/  ISETP.LT.AND P0, PT, R179, UR10, !P0 ;  /* 0x0000000ab3007c0c */ /* 0x000fc4000c701270 */
[----:B------:R-:W-:Y:S01]  /*15690*/  PRMT R17, R129, 0x9910, RZ ;  /* 0x0000991081117816 */ /* 0x000fe200000000ff */
[----:B------:R-:W-:Y:S01]  /*156a0*/  IMAD.X R13, R0, 0x1, R132, P3 ;  /* 0x00000001000d7824 */ /* 0x000fe200018e0684 */
[----:B------:R-:W-:Y:S02]  /*156b0*/  F2FP.SATFINITE.E5M2.F32.PACK_AB_MERGE_C R131, R131, R130, RZ ;  /* 0x000000828383723e */ /* 0x000fe400048060ff */
[----:B------:R-:W-:Y:S02]  /*156c0*/  IADD3 R2, P3, PT, R14, R133, RZ ;  /* 0x000000850e027210 */ /* 0x000fe40007f7e0ff */
[----:B------:R-:W-:Y:S02]  /*156d0*/  SHF.R.S32.HI R15, RZ, 0x8, R15 ;  /* 0x00000008ff0f7819 */ /* 0x000fe4000001140f */
[----:B------:R-:W-:Y:S01]  /*156e0*/  PRMT R19, R67, 0x9910, RZ ;  /* 0x0000991043137816 */ /* 0x000fe200000000ff */
[----:B------:R-:W-:Y:S01]  /*156f0*/  IMAD.X R3, R0, 0x1, R3, P3 ;  /* 0x0000000100037824 */ /* 0x000fe200018e0603 */
[----:B------:R-:W-:Y:S01]  /*15700*/  SHF.R.S32.HI R17, RZ, 0x8, R17 ;  /* 0x00000008ff117819 */ /* 0x000fe20000011411 */
[----:B------:R0:W-:Y:S01]  /*15710*/  @P5 STG.E.U8 desc[UR24][R4.64], R15 ;  /* 0x0000000f04005986 */ /* 0x0001e2000c101118 */
[----:B------:R-:W-:-:S02]  /*15720*/  PRMT R21, R131, 0x9910, RZ ;  /* 0x0000991083157816 */ /* 0x000fc400000000ff */
[----:B------:R-:W-:Y:S01]  /*15730*/  SHF.R.S32.HI R19, RZ, 0x8, R19 ;  /* 0x00000008ff137819 */ /* 0x000fe20000011413 */
[----:B------:R0:W-:Y:S01]  /*15740*/  @P2 STG.E.U8 desc[UR24][R10.64], R17 ;  /* 0x000000110a002986 */ /* 0x0001e2000c101118 */
[----:B------:R-:W-:-:S03]  /*15750*/  SHF.R.S32.HI R21, RZ, 0x8, R21 ;  /* 0x00000008ff157819 */ /* 0x000fc60000011415 */
[----:B------:R0:W-:Y:S04]  /*15760*/  @P4 STG.E.U8 desc[UR24][R6.64], R67 ;  /* 0x0000004306004986 */ /* 0x0001e8000c101118 */
[----:B------:R0:W-:Y:S04]  /*15770*/  @P6 STG.E.U8 desc[UR24][R8.64], R131 ;  /* 0x0000008308006986 */ /* 0x0001e8000c101118 */
[----:B------:R0:W-:Y:S04]  /*15780*/  @P1 STG.E.U8 desc[UR24][R12.64], R19 ;  /* 0x000000130c001986 */ /* 0x0001e8000c101118 */
[----:B------:R0:W-:Y:S01]  /*15790*/  @P0 STG.E.U8 desc[UR24][R2.64], R21 ;  /* 0x0000001502000986 */ /* 0x0001e2000c101118 */
[----:B------:R-:W-:Y:S06]  /*157a0*/  BAR.SYNC.DEFER_BLOCKING 0x0 ;  /* 0x0000000000007b1d */ /* 0x000fec0000010000 */
[----:B------:R-:W-:Y:S05]  /*157b0*/  BRA.U UP0, `(.L_x_13) ;  /* 0x0000000100a07547 */ /* 0x000fea000b800000 */
[----:B------:R-:W1:Y:S01]  /*157c0*/  S2UR UR5, SR_CgaCtaId ;  /* 0x00000000000579c3 */ /* 0x000e620000008800 */
[----:B------:R-:W-:Y:S01]  /*157d0*/  NOP ;  /* 0x0000000000007918 */ /* 0x000fe20000000000 */
[----:B------:R-:W-:Y:S01]  /*157e0*/  UMOV UR4, 0x50 ;  /* 0x0000005000047882 */ /* 0x000fe20000000000 */
[----:B------:R-:W-:Y:S02]  /*157f0*/  IMAD.U32 R0, RZ, RZ, UR8 ;  /* 0x00000008ff007e24 */ /* 0x000fe4000f8e00ff */
[----:B0-----:R-:W-:Y:S02]  /*15800*/  IMAD.MOV.U32 R3, RZ, RZ, 0xf ;  /* 0x0000000fff037424 */ /* 0x001fe400078e00ff */
[----:B------:R-:W-:Y:S01]  /*15810*/  IMAD.MOV.U32 R7, RZ, RZ, 0x1 ;  /* 0x00000001ff077424 */ /* 0x000fe200078e00ff */
[----:B------:R-:W-:-:S04]  /*15820*/  LOP3.LUT R0, R0, 0xffff, RZ, 0xc0, !PT ;  /* 0x0000ffff00007812 */ /* 0x000fc800078ec0ff */
[----:B------:R-:W-:-:S05]  /*15830*/  SHF.R.U32.HI R0, RZ, 0x5, R0 ;  /* 0x00000005ff007819 */ /* 0x000fca0000011600 */
[----:B------:R-:W-:Y:S01]  /*15840*/  VIADD R2, R0, 0x10 ;  /* 0x0000001000027836 */ /* 0x000fe20000000000 */
[----:B------:R-:W-:Y:S01]  /*15850*/  SHF.L.U32 R0, R3, R0, RZ ;  /* 0x0000000003007219 */ /* 0x000fe200000006ff */
[----:B-1----:R-:W-:-:S03]  /*15860*/  ULEA UR6, UR5, UR4, 0x18 ;  /* 0x0000000405067291 */ /* 0x002fc6000f8ec0ff */
[----:B------:R-:W-:-:S04]  /*15870*/  SHF.L.U32 R3, R7, R2, RZ ;  /* 0x0000000207037219 */ /* 0x000fc800000006ff */
[----:B------:R-:W-:Y:S02]  /*15880*/  LOP3.LUT R0, R3, R0, RZ, 0xfc, !PT ;  /* 0x0000000003007212 */ /* 0x000fe400078efcff */
[----:B------:R-:W0:Y:S02]  /*15890*/  LDS R5, [UR6] ;  /* 0x00000006ff057984 */ /* 0x000e240008000800 */
[C---:B------:R-:W-:Y:S02]  /*158a0*/  LOP3.LUT R2, R0.reuse, 0xffff, RZ, 0xc0, !PT ;  /* 0x0000ffff00027812 */ /* 0x040fe400078ec0ff */
[----:B0-----:R-:W-:-:S04]  /*158b0*/  LOP3.LUT R3, R0, 0xffff, R5, 0x80, !PT ;  /* 0x0000ffff00037812 */ /* 0x001fc800078e8005 */
[----:B------:R-:W-:-:S13]  /*158c0*/  ISETP.NE.AND P0, PT, R3, R2, PT ;  /* 0x000000020300720c */ /* 0x000fda0003f05270 */
[----:B------:R-:W-:Y:S05]  /*158d0*/  @P0 BRA `(.L_x_14) ;  /* 0x0000000000500947 */ /* 0x000fea0003800000 */
[----:B------:R-:W-:Y:S02]  /*158e0*/  SHF.R.U32.HI R5, RZ, 0x10, R5 ;  /* 0x00000010ff057819 */ /* 0x000fe40000011605 */
[----:B------:R-:W-:-:S04]  /*158f0*/  SHF.R.U32.HI R2, RZ, 0x10, R0 ;  /* 0x00000010ff027819 */ /* 0x000fc80000011600 */
[----:B------:R-:W-:-:S04]  /*15900*/  LOP3.LUT R5, R5, R2, RZ, 0xc0, !PT ;  /* 0x0000000205057212 */ /* 0x000fc800078ec0ff */
[----:B------:R-:W-:-:S13]  /*15910*/  ISETP.NE.AND P0, PT, R5, R2, PT ;  /* 0x000000020500720c */ /* 0x000fda0003f05270 */
[----:B------:R-:W-:Y:S05]  /*15920*/  @P0 BRA `(.L_x_15) ;  /* 0x0000000000300947 */ /* 0x000fea0003800000 */
[----:B------:R-:W-:Y:S01]  /*15930*/  R2UR UR4, R0 ;  /* 0x00000000000472ca */ /* 0x000fe200000e0000 */
[----:B------:R-:W-:Y:S01]  /*15940*/  VOTEU.ANY UR5, UPT, PT ;  /* 0x0000000000057886 */ /* 0x000fe200038e0100 */
[----:B------:R-:W0:Y:S01]  /*15950*/  S2R R0, SR_LANEID ;  /* 0x0000000000007919 */ /* 0x000e220000000000 */
[----:B------:R-:W-:-:S10]  /*15960*/  UFLO.U32 UR5, UR5 ;  /* 0x00000005000572bd */ /* 0x000fd400080e0000 */
[----:B------:R-:W-:-:S06]  /*15970*/  ULOP3.LUT UR4, URZ, UR4, URZ, 0x33, !UPT ;  /* 0x00000004ff047292 */ /* 0x000fcc000f8e33ff */
[----:B------:R-:W-:-:S04]  /*15980*/  IMAD.U32 R2, RZ, RZ, UR4 ;  /* 0x00000004ff027e24 */ /* 0x000fc8000f8e00ff */
[----:B------:R-:W1:Y:S02]  /*15990*/  REDUX UR7, R2 ;  /* 0x00000000020773c4 */ /* 0x000e640000000000 */
[----:B------:R2:W-:Y:S01]  /*159a0*/  UTCATOMSWS.AND URZ, UR4 ;  /* 0x0000000400ff79e3 */ /* 0x0005e20008000000 */
[----:B0-----:R-:W-:Y:S01]  /*159b0*/  ISETP.EQ.U32.AND P0, PT, R0, UR5, PT ;  /* 0x0000000500007c0c */ /* 0x001fe2000bf02070 */
[----:B-1----:R-:W-:-:S12]  /*159c0*/  IMAD.U32 R0, RZ, RZ, UR7 ;  /* 0x00000007ff007e24 */ /* 0x002fd8000f8e00ff */
[----:B------:R2:W-:Y:S01]  /*159d0*/  @P0 ATOMS.AND RZ, [UR6], R0 ;  /* 0x00000000ffff098c */ /* 0x0005e2000a800006 */
[----:B------:R-:W-:Y:S05]  /*159e0*/  BRA `(.L_x_13) ;  /* 0x0000000000147947 */ /* 0x000fea0003800000 */
.L_x_15:
[----:B------:R-:W-:-:S07]  /*159f0*/  MOV R2, 0x15a10 ;  /* 0x00015a1000027802 */ /* 0x000fce0000000f00 */
[----:B------:R-:W-:Y:S05]  /*15a00*/  CALL.REL.NOINC `($__internal_0_$__cuda_sm10x_tcgen05_guardrail_trap_col_being_dealloced_not_returned_by_alloc) ;  /* 0x00000000002c7944 */ /* 0x000fea0003c00000 */
[----:B------:R-:W-:Y:S05]  /*15a10*/  BRA `(.L_x_13) ;  /* 0x0000000000087947 */ /* 0x000fea0003800000 */
.L_x_14:
[----:B------:R-:W-:-:S07]  /*15a20*/  MOV R2, 0x15a40 ;  /* 0x00015a4000027802 */ /* 0x000fce0000000f00 */
[----:B------:R-:W-:Y:S05]  /*15a30*/  CALL.REL.NOINC `($__internal_2_$__cuda_sm10x_tcgen05_guardrail_trap_unallocated_columns_being_dealloced) ;  /* 0x0000000000387944 */ /* 0x000fea0003c00000 */
.L_x_13:
[----:B------:R-:W-:Y:S01]  /*15a40*/  NOP ;  /* 0x0000000000007918 */ /* 0x000fe20000000000 */
[----:B--2---:R-:W-:Y:S05]  /*15a50*/  EXIT ;  /* 0x000000000000794d */ /* 0x004fea0003800000 */
.L_x_8:
[----:B------:R-:W0:Y:S02]  /*15a60*/  SYNCS.PHASECHK.TRANS64.TRYWAIT P3, [UR11], R114 ;  /* 0x00000072ff0075a7 */ /* 0x000e24000806110b */
[----:B0-----:R-:W-:Y:S05]  /*15a70*/  @!P3 BRA `(.L_x_8) ;  /* 0xfffffffc00f8b947 */ /* 0x001fea000383ffff */
[----:B------:R-:W-:Y:S05]  /*15a80*/  BRA `(.L_x_16) ;  /* 0xffffff6c00d47947 */ /* 0x000fea000383ffff */
.L_x_12:
[----:B------:R-:W0:Y:S02]  /*15a90*/  SYNCS.PHASECHK.TRANS64.TRYWAIT P4, [UR11], R5 ;  /* 0x00000005ff0075a7 */ /* 0x000e24000808110b */
[----:B0-----:R-:W-:Y:S05]  /*15aa0*/  @!P4 BRA `(.L_x_12) ;  /* 0xfffffffc00f8c947 */ /* 0x001fea000383ffff */
[----:B------:R-:W-:Y:S05]  /*15ab0*/  BRA `(.L_x_11) ;  /* 0xffffffb400a47947 */ /* 0x000fea000383ffff */
        .weak           $__internal_0_$__cuda_sm10x_tcgen05_guardrail_trap_col_being_dealloced_not_returned_by_alloc
        .type           $__internal_0_$__cuda_sm10x_tcgen05_guardrail_trap_col_being_dealloced_not_returned_by_alloc,@function
        .size           $__internal_0_$__cuda_sm10x_tcgen05_guardrail_trap_col_being_dealloced_not_returned_by_alloc,($__internal_1_$__cuda_sm10x_tcgen05_guardrail_trap_phase_invalid_during_alloc - $__internal_0_$__cuda_sm10x_tcgen05_guardrail_trap_col_being_dealloced_not_returned_by_alloc)
$__internal_0_$__cuda_sm10x_tcgen05_guardrail_trap_col_being_dealloced_not_returned_by_alloc:
[----:B------:R-:W-:Y:S05]  /*15ac0*/  BPT.TRAP 0x1 ;  /* 0x000000040000795c */ /* 0x000fea0000300000 */
[----:B------:R-:W-:-:S04]  /*15ad0*/  IMAD.MOV.U32 R3, RZ, RZ, 0x0 ;  /* 0x00000000ff037424 */ /* 0x000fc800078e00ff */
[----:B------:R-:W-:Y:S05]  /*15ae0*/  RET.REL.NODEC R2 `(matmul_kernel) ;  /* 0xfffffea402447950 */ /* 0x000fea0003c3ffff */
        .weak           $__internal_1_$__cuda_sm10x_tcgen05_guardrail_trap_phase_invalid_during_alloc
        .type           $__internal_1_$__cuda_sm10x_tcgen05_guardrail_trap_phase_invalid_during_alloc,@function
        .size           $__internal_1_$__cuda_sm10x_tcgen05_guardrail_trap_phase_invalid_during_alloc,($__internal_2_$__cuda_sm10x_tcgen05_guardrail_trap_unallocated_columns_being_dealloced - $__internal_1_$__cuda_sm10x_tcgen05_guardrail_trap_phase_invalid_during_alloc)
$__internal_1_$__cuda_sm10x_tcgen05_guardrail_trap_phase_invalid_during_alloc:
[----:B------:R-:W-:Y:S05]  /*15af0*/  BPT.TRAP 0x1 ;  /* 0x000000040000795c */ /* 0x000fea0000300000 */
[----:B------:R-:W-:-:S04]  /*15b00*/  IMAD.MOV.U32 R3, RZ, RZ, 0x0 ;  /* 0x00000000ff037424 */ /* 0x000fc800078e00ff */
[----:B------:R-:W-:Y:S05]  /*15b10*/  RET.REL.NODEC R2 `(matmul_kernel) ;  /* 0xfffffea402387950 */ /* 0x000fea0003c3ffff */
        .weak           $__internal_2_$__cuda_sm10x_tcgen05_guardrail_trap_unallocated_columns_being_dealloced
        .type           $__internal_2_$__cuda_sm10x_tcgen05_guardrail_trap_unallocated_columns_being_dealloced,@function
        .size           $__internal_2_$__cuda_sm10x_tcgen05_guardrail_trap_unallocated_columns_being_dealloced,(.L_x_20 - $__internal_2_$__cuda_sm10x_tcgen05_guardrail_trap_unallocated_columns_being_dealloced)
$__internal_2_$__cuda_sm10x_tcgen05_guardrail_trap_unallocated_columns_being_dealloced:
[----:B------:R-:W-:Y:S05]  /*15b20*/  BPT.TRAP 0x1 ;  /* 0x000000040000795c */ /* 0x000fea0000300000 */
[----:B------:R-:W-:-:S04]  /*15b30*/  IMAD.MOV.U32 R3, RZ, RZ, 0x0 ;  /* 0x00000000ff037424 */ /* 0x000fc800078e00ff */
[----:B------:R-:W-:Y:S05]  /*15b40*/  RET.REL.NODEC R2 `(matmul_kernel) ;  /* 0xfffffea4022c7950 */ /* 0x000fea0003c3ffff */
.L_x_17:
[----:B------:R-:W-:-:S00]  /*15b50*/  BRA `(.L_x_17) ;  /* 0xfffffffc00fc7947 */ /* 0x000fc0000383ffff */
[----:B------:R-:W-:-:S00]  /*15b60*/  NOP ;  /* 0x0000000000007918 */ /* 0x000fc00000000000 */
        /* <DEDUP_REMOVED lines=9> */
.L_x_20:


//--------------------- .nv.shared.matmul_kernel  --------------------------
	.section	.nv.shared.matmul_kernel,"aw",@nobits
	.sectionflags	@""
	.align	16
	.zero		1024


//--------------------- .nv.shared.reserved.0     --------------------------
	.section	.nv.shared.reserved.0,"aw",@nobits
	.align	8
	.weak		__nv_reservedSMEM_offset_0_alias
	.size		__nv_reservedSMEM_offset_0_alias, 0, 64
	.other		__nv_reservedSMEM_offset_0_alias,@"STO_CUDA_RESERVED_SHARED STV_DEFAULT"
__nv_reservedSMEM_offset_0_alias:
	.zero		0
.nv.shared.reserved.0:
	.zero		64
	.weak		__nv_reservedSMEM_allocation_phase
	.type		__nv_reservedSMEM_allocation_phase,@object
	.size		__nv_reservedSMEM_allocation_phase,(.L_0 - __nv_reservedSMEM_allocation_phase)
__nv_reservedSMEM_allocation_phase:
	.zero		1
.L_0:
	.zero		7
	.weak		__nv_reservedSMEM_devtool_atexit_pc
	.type		__nv_reservedSMEM_devtool_atexit_pc,@object
	.size		__nv_reservedSMEM_devtool_atexit_pc,(__nv_reservedSMEM_allocation_mask - __nv_reservedSMEM_devtool_atexit_pc)
__nv_reservedSMEM_devtool_atexit_pc:
	.zero		8
	.weak		__nv_reservedSMEM_allocation_mask
	.type		__nv_reservedSMEM_allocation_mask,@object
	.size		__nv_reservedSMEM_allocation_mask,(.L_2 - __nv_reservedSMEM_allocation_mask)
__nv_reservedSMEM_allocation_mask:
	.zero		4
.L_2:


//--------------------- .nv.constant0.matmul_kernel --------------------------
	.section	.nv.constant0.matmul_kernel,"a",@progbits
	.sectionflags	@""
	.align	4
.nv.constant0.matmul_kernel:
	.zero		976


//--------------------- SYMBOLS --------------------------

	.type		.nv.reservedSmem.offset0,@object
	.size		.nv.reservedSmem.offset0,0x4
	.type		.nv.reservedSmem.cap,@object
	.size		.nv.reservedSmem.cap,0x4
